	.target	sm_90a

	.elftype	@"ET_EXEC"


//--------------------- .note.nv.tkinfo           --------------------------
	.section	.note.nv.tkinfo,"",@"SHT_NOTE"
	.sectionflags	@"SHF_NOTE_NV_TKINFO"
	.tkinfo
        /*0018*/ 	.word	0x00000002
        /*0030*/ 	.string	""
        /*0030*/ 	.string	"ptxas"
        /*0030*/ 	.string	"Cuda compilation tools, release 13.0, V13.0.88"
        /*0030*/ 	.string	"Build cuda_13.0.r13.0/compiler.36424714_0"
        /*0030*/ 	.string	"-v  -suppress-debug-info  -lineinfo  -arch sm_90a "



//--------------------- .note.nv.cuinfo           --------------------------
	.section	.note.nv.cuinfo,"",@"SHT_NOTE"
	.sectionflags	@"SHF_NOTE_NV_CUINFO"
        /*0018*/ 	.short	0x0002
        /*001a*/ 	.short	0x005a
        /*001c*/ 	.short	0x0082
	.zero		2


//--------------------- .nv.info                  --------------------------
	.section	.nv.info,"",@"SHT_CUDA_INFO"
	.align	4


	//----- nvinfo : EIATTR_REGCOUNT
	.align		4
        /*0000*/ 	.byte	0x04, 0x2f
        /*0002*/ 	.short	(.L_1 - .L_0)
	.align		4
.L_0:
        /*0004*/ 	.word	index@(matmul_kernel)
        /*0008*/ 	.word	0x000000ff


	//----- nvinfo : EIATTR_FRAME_SIZE
	.align		4
.L_1:
        /*000c*/ 	.byte	0x04, 0x11
        /*000e*/ 	.short	(.L_3 - .L_2)
	.align		4
.L_2:
        /*0010*/ 	.word	index@(matmul_kernel)
        /*0014*/ 	.word	0x00000f00


	//----- nvinfo : EIATTR_MIN_STACK_SIZE
	.align		4
.L_3:
        /*0018*/ 	.byte	0x04, 0x12
        /*001a*/ 	.short	(.L_5 - .L_4)
	.align		4
.L_4:
        /*001c*/ 	.word	index@(matmul_kernel)
        /*0020*/ 	.word	0x00000f00
.L_5:


//--------------------- .nv.compat                --------------------------
	.section	.nv.compat,"",@"SHT_CUDA_COMPAT_INFO"
	.align	4
        /*0000*/ 	.byte	0x02, 0x09, 0x01, 0x00, 0x02, 0x02, 0x04, 0x00, 0x02, 0x05, 0x05, 0x00, 0x03, 0x07, 0x01, 0x01
        /*0010*/ 	.byte	0x02, 0x03, 0x00, 0x00, 0x02, 0x06, 0x01, 0x00, 0x04, 0x0b, 0x08, 0x00, 0x00, 0x00, 0x00, 0x00
        /*0020*/ 	.byte	0x00, 0x00, 0x00, 0x00


//--------------------- .nv.info.matmul_kernel    --------------------------
	.section	.nv.info.matmul_kernel,"",@"SHT_CUDA_INFO"
	.sectionflags	@""
	.align	4


	//----- nvinfo : EIATTR_CUDA_API_VERSION
	.align		4
        /*0000*/ 	.byte	0x04, 0x37
        /*0002*/ 	.short	(.L_7 - .L_6)
.L_6:
        /*0004*/ 	.word	0x00000082


	//----- nvinfo : EIATTR_KPARAM_INFO
	.align		4
.L_7:
        /*0008*/ 	.byte	0x04, 0x17
        /*000a*/ 	.short	(.L_9 - .L_8)
.L_8:
        /*000c*/ 	.word	0x00000000
        /*0010*/ 	.short	0x000d
        /*0012*/ 	.short	0x0048
        /*0014*/ 	.byte	0x00, 0xf4, 0x21, 0x00


	//----- nvinfo : EIATTR_KPARAM_INFO
	.align		4
.L_9:
        /*0018*/ 	.byte	0x04, 0x17
        /*001a*/ 	.short	(.L_11 - .L_10)
.L_10:
        /*001c*/ 	.word	0x00000000
        /*0020*/ 	.short	0x000c
        /*0022*/ 	.short	0x0040
        /*0024*/ 	.byte	0x00, 0xf4, 0x21, 0x00


	//----- nvinfo : EIATTR_KPARAM_INFO
	.align		4
.L_11:
        /*0028*/ 	.byte	0x04, 0x17
        /*002a*/ 	.short	(.L_13 - .L_12)
.L_12:
        /*002c*/ 	.word	0x00000000
        /*0030*/ 	.short	0x000b
        /*0032*/ 	.short	0x0038
        /*0034*/ 	.byte	0x00, 0xf0, 0x11, 0x00


	//----- nvinfo : EIATTR_KPARAM_INFO
	.align		4
.L_13:
        /*0038*/ 	.byte	0x04, 0x17
        /*003a*/ 	.short	(.L_15 - .L_14)
.L_14:
        /*003c*/ 	.word	0x00000000
        /*0040*/ 	.short	0x000a
        /*0042*/ 	.short	0x0034
        /*0044*/ 	.byte	0x00, 0xf0, 0x11, 0x00


	//----- nvinfo : EIATTR_KPARAM_INFO
	.align		4
.L_15:
        /*0048*/ 	.byte	0x04, 0x17
        /*004a*/ 	.short	(.L_17 - .L_16)
.L_16:
        /*004c*/ 	.word	0x00000000
        /*0050*/ 	.short	0x0009
        /*0052*/ 	.short	0x0030
        /*0054*/ 	.byte	0x00, 0xf0, 0x11, 0x00


	//----- nvinfo : EIATTR_KPARAM_INFO
	.align		4
.L_17:
        /*0058*/ 	.byte	0x04, 0x17
        /*005a*/ 	.short	(.L_19 - .L_18)
.L_18:
        /*005c*/ 	.word	0x00000000
        /*0060*/ 	.short	0x0008
        /*0062*/ 	.short	0x002c
        /*0064*/ 	.byte	0x00, 0xf0, 0x11, 0x00


	//----- nvinfo : EIATTR_KPARAM_INFO
	.align		4
.L_19:
        /*0068*/ 	.byte	0x04, 0x17
        /*006a*/ 	.short	(.L_21 - .L_20)
.L_20:
        /*006c*/ 	.word	0x00000000
        /*0070*/ 	.short	0x0007
        /*0072*/ 	.short	0x0028
        /*0074*/ 	.byte	0x00, 0xf0, 0x11, 0x00


	//----- nvinfo : EIATTR_KPARAM_INFO
	.align		4
.L_21:
        /*0078*/ 	.byte	0x04, 0x17
        /*007a*/ 	.short	(.L_23 - .L_22)
.L_22:
        /*007c*/ 	.word	0x00000000
        /*0080*/ 	.short	0x0006
        /*0082*/ 	.short	0x0024
        /*0084*/ 	.byte	0x00, 0xf0, 0x11, 0x00


	//----- nvinfo : EIATTR_KPARAM_INFO
	.align		4
.L_23:
        /*0088*/ 	.byte	0x04, 0x17
        /*008a*/ 	.short	(.L_25 - .L_24)
.L_24:
        /*008c*/ 	.word	0x00000000
        /*0090*/ 	.short	0x0005
        /*0092*/ 	.short	0x0020
        /*0094*/ 	.byte	0x00, 0xf0, 0x11, 0x00


	//----- nvinfo : EIATTR_KPARAM_INFO
	.align		4
.L_25:
        /*0098*/ 	.byte	0x04, 0x17
        /*009a*/ 	.short	(.L_27 - .L_26)
.L_26:
        /*009c*/ 	.word	0x00000000
        /*00a0*/ 	.short	0x0004
        /*00a2*/ 	.short	0x001c
        /*00a4*/ 	.byte	0x00, 0xf0, 0x11, 0x00


	//----- nvinfo : EIATTR_KPARAM_INFO
	.align		4
.L_27:
        /*00a8*/ 	.byte	0x04, 0x17
        /*00aa*/ 	.short	(.L_29 - .L_28)
.L_28:
        /*00ac*/ 	.word	0x00000000
        /*00b0*/ 	.short	0x0003
        /*00b2*/ 	.short	0x0018
        /*00b4*/ 	.byte	0x00, 0xf0, 0x11, 0x00


	//----- nvinfo : EIATTR_KPARAM_INFO
	.align		4
.L_29:
        /*00b8*/ 	.byte	0x04, 0x17
        /*00ba*/ 	.short	(.L_31 - .L_30)
.L_30:
        /*00bc*/ 	.word	0x00000000
        /*00c0*/ 	.short	0x0002
        /*00c2*/ 	.short	0x0010
        /*00c4*/ 	.byte	0x00, 0xf4, 0x21, 0x00


	//----- nvinfo : EIATTR_KPARAM_INFO
	.align		4
.L_31:
        /*00c8*/ 	.byte	0x04, 0x17
        /*00ca*/ 	.short	(.L_33 - .L_32)
.L_32:
        /*00cc*/ 	.word	0x00000000
        /*00d0*/ 	.short	0x0001
        /*00d2*/ 	.short	0x0008
        /*00d4*/ 	.byte	0x00, 0xf4, 0x21, 0x00


	//----- nvinfo : EIATTR_KPARAM_INFO
	.align		4
.L_33:
        /*00d8*/ 	.byte	0x04, 0x17
        /*00da*/ 	.short	(.L_35 - .L_34)
.L_34:
        /*00dc*/ 	.word	0x00000000
        /*00e0*/ 	.short	0x0000
        /*00e2*/ 	.short	0x0000
        /*00e4*/ 	.byte	0x00, 0xf4, 0x21, 0x00


	//----- nvinfo : EIATTR_EXPLICIT_CLUSTER
	.align		4
.L_35:
        /*00e8*/ 	.byte	0x01, 0x3e
	.zero		2


	//----- nvinfo : EIATTR_CTA_PER_CLUSTER
	.align		4
        /*00ec*/ 	.byte	0x04, 0x3d
        /*00ee*/ 	.short	(.L_37 - .L_36)
.L_36:
        /*00f0*/ 	.word	0x00000002
        /*00f4*/ 	.word	0x00000001
        /*00f8*/ 	.word	0x00000001


	//----- nvinfo : EIATTR_SPARSE_MMA_MASK
	.align		4
.L_37:
        /*00fc*/ 	.byte	0x03, 0x50
        /*00fe*/ 	.short	0x0000


	//----- nvinfo : EIATTR_MAXREG_COUNT
	.align		4
        /*0100*/ 	.byte	0x03, 0x1b
        /*0102*/ 	.short	0x00ff


	//----- nvinfo : EIATTR_NUM_BARRIERS
	.align		4
        /*0104*/ 	.byte	0x02, 0x4c
        /*0106*/ 	.byte	0x01
	.zero		1


	//----- nvinfo : EIATTR_ANNOTATIONS
	.align		4
        /*0108*/ 	.byte	0x04, 0x55
        /*010a*/ 	.short	(.L_39 - .L_38)


	//   ....[0]....
.L_38:
        /*010c*/ 	.word	0x00000001
        /*0110*/ 	.byte	0xd0, 0x3b, 0x00, 0x00, 0x01, 0x00, 0x00, 0x00, 0x10, 0x3c, 0x00, 0x00, 0x01, 0x00, 0x00, 0x00
        /* <DEDUP_REMOVED lines=1553> */
        /*6230*/ 	.byte	0x00, 0xcf, 0x01, 0x00


	//----- nvinfo : EIATTR_MERCURY_ISA_VERSION
	.align		4
.L_39:
        /*6234*/ 	.byte	0x03, 0x5f
        /*6236*/ 	.short	0x0101


	//----- nvinfo : EIATTR_EXIT_INSTR_OFFSETS
	.align		4
        /*6238*/ 	.byte	0x04, 0x1c
        /*623a*/ 	.short	(.L_41 - .L_40)


	//   ....[0]....
.L_40:
        /*623c*/ 	.word	0x00020650


	//   ....[1]....
        /*6240*/ 	.word	0x00020680


	//----- nvinfo : EIATTR_REQNTID
	.align		4
.L_41:
        /*6244*/ 	.byte	0x04, 0x10
        /*6246*/ 	.short	(.L_43 - .L_42)
.L_42:
        /*6248*/ 	.word	0x00000080
        /*624c*/ 	.word	0x00000001
        /*6250*/ 	.word	0x00000001


	//----- nvinfo : EIATTR_CBANK_PARAM_SIZE
	.align		4
.L_43:
        /*6254*/ 	.byte	0x03, 0x19
        /*6256*/ 	.short	0x0050


	//----- nvinfo : EIATTR_PARAM_CBANK
	.align		4
        /*6258*/ 	.byte	0x04, 0x0a
        /*625a*/ 	.short	(.L_45 - .L_44)
	.align		4
.L_44:
        /*625c*/ 	.word	index@(.nv.constant0.matmul_kernel)
        /*6260*/ 	.short	0x0210
        /*6262*/ 	.short	0x0050


	//----- nvinfo : EIATTR_SW_WAR
	.align		4
.L_45:
        /*6264*/ 	.byte	0x04, 0x36
        /*6266*/ 	.short	(.L_47 - .L_46)
.L_46:
        /*6268*/ 	.word	0x00000008
.L_47:


//--------------------- .nv.callgraph             --------------------------
	.section	.nv.callgraph,"",@"SHT_CUDA_CALLGRAPH"
	.align	4
	.sectionentsize	8
	.align		4
        /*0000*/ 	.word	0x00000000
	.align		4
        /*0004*/ 	.word	0xffffffff
	.align		4
        /*0008*/ 	.word	0x00000000
	.align		4
        /*000c*/ 	.word	0xfffffffe
	.align		4
        /*0010*/ 	.word	0x00000000
	.align		4
        /*0014*/ 	.word	0xfffffffd
	.align		4
        /*0018*/ 	.word	0x00000000
	.align		4
        /*001c*/ 	.word	0xfffffffc


//--------------------- .text.matmul_kernel       --------------------------
	.section	.text.matmul_kernel,"ax",@progbits
	.align	128
        .global         matmul_kernel
        .type           matmul_kernel,@function
        .size           matmul_kernel,(.L_x_3 - matmul_kernel)
        .other          matmul_kernel,@"STO_CUDA_ENTRY STV_DEFAULT"
matmul_kernel:
.text.matmul_kernel:
[----:B------:R-:W0:Y:S08]  /*0000*/  LDC R1, c[0x0][0x28] ;  /* 0x00000a00ff017b82 */ /* 0x000e300000000800 */
[----:B------:R-:W1:Y:S01]  /*0010*/  LDC.64 R24, c[0x0][0x228] ;  /* 0x00008a00ff187b82 */ /* 0x000e620000000a00 */
[----:B------:R-:W2:Y:S01]  /*0020*/  S2R R27, SR_TID.X ;  /* 0x00000000001b7919 */ /* 0x000ea20000002100 */
[----:B------:R-:W-:Y:S01]  /*0030*/  ULDC.64 UR60, c[0x0][0x208] ;  /* 0x00008200003c7ab9 */ /* 0x000fe20000000a00 */
[----:B0-----:R-:W-:Y:S01]  /*0040*/  VIADD R1, R1, 0xfffff100 ;  /* 0xfffff10001017836 */ /* 0x001fe20000000000 */
[----:B------:R-:W-:-:S02]  /*0050*/  CS2R R60, SRZ ;  /* 0x00000000003c7805 */ /* 0x000fc4000001ff00 */
[----:B------:R-:W-:Y:S02]  /*0060*/  CS2R R62, SRZ ;  /* 0x00000000003e7805 */ /* 0x000fe4000001ff00 */
[----:B------:R-:W-:Y:S02]  /*0070*/  CS2R R32, SRZ ;  /* 0x0000000000207805 */ /* 0x000fe4000001ff00 */
[----:B------:R-:W-:Y:S01]  /*0080*/  CS2R R34, SRZ ;  /* 0x0000000000227805 */ /* 0x000fe2000001ff00 */
[----:B------:R-:W0:Y:S01]  /*0090*/  LDC R5, c[0x0][0x150] ;  /* 0x00005400ff057b82 */ /* 0x000e220000000800 */
[----:B------:R-:W-:Y:S02]  /*00a0*/  CS2R R64, SRZ ;  /* 0x0000000000407805 */ /* 0x000fe4000001ff00 */
[----:B------:R-:W-:Y:S02]  /*00b0*/  CS2R R66, SRZ ;  /* 0x0000000000427805 */ /* 0x000fe4000001ff00 */
[----:B------:R-:W-:-:S02]  /*00c0*/  CS2R R36, SRZ ;  /* 0x0000000000247805 */ /* 0x000fc4000001ff00 */
[----:B------:R-:W-:Y:S02]  /*00d0*/  CS2R R38, SRZ ;  /* 0x0000000000267805 */ /* 0x000fe4000001ff00 */
[----:B------:R-:W-:Y:S02]  /*00e0*/  CS2R R40, SRZ ;  /* 0x0000000000287805 */ /* 0x000fe4000001ff00 */
[----:B------:R-:W-:Y:S02]  /*00f0*/  CS2R R42, SRZ ;  /* 0x00000000002a7805 */ /* 0x000fe4000001ff00 */
[----:B------:R-:W-:Y:S01]  /*0100*/  CS2R R48, SRZ ;  /* 0x0000000000307805 */ /* 0x000fe2000001ff00 */
[----:B------:R-:W3:Y:S01]  /*0110*/  LDC R26, c[0x0][0x230] ;  /* 0x00008c00ff1a7b82 */ /* 0x000ee20000000800 */
[----:B------:R-:W-:Y:S02]  /*0120*/  CS2R R50, SRZ ;  /* 0x0000000000327805 */ /* 0x000fe4000001ff00 */
[----:B------:R-:W-:-:S02]  /*0130*/  CS2R R52, SRZ ;  /* 0x0000000000347805 */ /* 0x000fc4000001ff00 */
[----:B------:R-:W-:Y:S02]  /*0140*/  CS2R R54, SRZ ;  /* 0x0000000000367805 */ /* 0x000fe4000001ff00 */
[----:B------:R-:W-:Y:S02]  /*0150*/  CS2R R72, SRZ ;  /* 0x0000000000487805 */ /* 0x000fe4000001ff00 */
[----:B------:R-:W-:Y:S02]  /*0160*/  CS2R R74, SRZ ;  /* 0x00000000004a7805 */ /* 0x000fe4000001ff00 */
[----:B------:R-:W-:Y:S02]  /*0170*/  CS2R R80, SRZ ;  /* 0x0000000000507805 */ /* 0x000fe4000001ff00 */
[----:B------:R-:W-:Y:S01]  /*0180*/  CS2R R82, SRZ ;  /* 0x0000000000527805 */ /* 0x000fe2000001ff00 */
[----:B-1----:R-:W-:Y:S01]  /*0190*/  VIADD R0, R25, 0x3f ;  /* 0x0000003f19007836 */ /* 0x002fe20000000000 */
[----:B------:R-:W-:-:S02]  /*01a0*/  CS2R R76, SRZ ;  /* 0x00000000004c7805 */ /* 0x000fc4000001ff00 */
[----:B------:R-:W-:Y:S02]  /*01b0*/  CS2R R78, SRZ ;  /* 0x00000000004e7805 */ /* 0x000fe4000001ff00 */
[----:B------:R-:W-:Y:S02]  /*01c0*/  CS2R R44, SRZ ;  /* 0x00000000002c7805 */ /* 0x000fe4000001ff00 */
[----:B------:R-:W-:Y:S02]  /*01d0*/  CS2R R46, SRZ ;  /* 0x00000000002e7805 */ /* 0x000fe4000001ff00 */
[----:B------:R-:W-:Y:S02]  /*01e0*/  SHF.R.S32.HI R3, RZ, 0x1f, R0 ;  /* 0x0000001fff037819 */ /* 0x000fe40000011400 */
[----:B------:R-:W-:Y:S02]  /*01f0*/  CS2R R20, SRZ ;  /* 0x0000000000147805 */ /* 0x000fe4000001ff00 */
[----:B------:R-:W-:-:S02]  /*0200*/  CS2R R22, SRZ ;  /* 0x0000000000167805 */ /* 0x000fc4000001ff00 */
[----:B------:R-:W-:Y:S02]  /*0210*/  CS2R R16, SRZ ;  /* 0x0000000000107805 */ /* 0x000fe4000001ff00 */
[----:B------:R-:W-:Y:S02]  /*0220*/  LEA.HI R3, R3, R0, RZ, 0x6 ;  /* 0x0000000003037211 */ /* 0x000fe400078f30ff */
[----:B------:R-:W-:Y:S02]  /*0230*/  CS2R R18, SRZ ;  /* 0x0000000000127805 */ /* 0x000fe4000001ff00 */
[----:B--2---:R-:W-:Y:S02]  /*0240*/  LOP3.LUT R153, R27, 0x7f, RZ, 0xc0, !PT ;  /* 0x0000007f1b997812 */ /* 0x004fe400078ec0ff */
[----:B------:R-:W-:Y:S02]  /*0250*/  CS2R R12, SRZ ;  /* 0x00000000000c7805 */ /* 0x000fe4000001ff00 */
[----:B------:R-:W-:-:S02]  /*0260*/  SHF.R.S32.HI R3, RZ, 0x6, R3 ;  /* 0x00000006ff037819 */ /* 0x000fc40000011403 */
[----:B------:R-:W-:Y:S01]  /*0270*/  CS2R R14, SRZ ;  /* 0x00000000000e7805 */ /* 0x000fe2000001ff00 */
[----:B---3--:R-:W-:Y:S02]  /*0280*/  VIADD R26, R26, 0x7f ;  /* 0x0000007f1a1a7836 */ /* 0x008fe40000000000 */
[----:B------:R-:W-:Y:S02]  /*0290*/  IMAD.SHL.U32 R4, R3, 0x8, RZ ;  /* 0x0000000803047824 */ /* 0x000fe400078e00ff */
[----:B------:R-:W1:Y:S03]  /*02a0*/  S2R R3, SR_CTAID.X ;  /* 0x0000000000037919 */ /* 0x000e660000002500 */
[----:B------:R-:W-:-:S04]  /*02b0*/  IABS R7, R4 ;  /* 0x0000000400077213 */ /* 0x000fc80000000000 */
[----:B------:R-:W2:Y:S08]  /*02c0*/  I2F.RP R0, R7 ;  /* 0x0000000700007306 */ /* 0x000eb00000209400 */
[----:B--2---:R-:W2:Y:S01]  /*02d0*/  MUFU.RCP R0, R0 ;  /* 0x0000000000007308 */ /* 0x004ea20000001000 */
[----:B-1----:R-:W-:-:S05]  /*02e0*/  I2FP.F32.U32 R6, R3 ;  /* 0x0000000300067245 */ /* 0x002fca0000201000 */
[----:B0-----:R-:W-:Y:S01]  /*02f0*/  FMUL R5, R5, R6 ;  /* 0x0000000605057220 */ /* 0x001fe20000400000 */
[----:B--2---:R-:W-:-:S04]  /*0300*/  VIADD R2, R0, 0xffffffe ;  /* 0x0ffffffe00027836 */ /* 0x004fc80000000000 */
[----:B------:R0:W1:Y:S08]  /*0310*/  F2I.FTZ.U32.TRUNC.NTZ R3, R2 ;  /* 0x0000000200037305 */ /* 0x000070000021f000 */
[----:B------:R-:W2:Y:S01]  /*0320*/  F2I.U32.TRUNC.NTZ R5, R5 ;  /* 0x0000000500057305 */ /* 0x000ea2000020f000 */
[----:B0-----:R-:W-:Y:S02]  /*0330*/  IMAD.MOV.U32 R2, RZ, RZ, RZ ;  /* 0x000000ffff027224 */ /* 0x001fe400078e00ff */
[----:B-1----:R-:W-:-:S04]  /*0340*/  IMAD.MOV R6, RZ, RZ, -R3 ;  /* 0x000000ffff067224 */ /* 0x002fc800078e0a03 */
[----:B------:R-:W-:Y:S01]  /*0350*/  IMAD R9, R6, R7, RZ ;  /* 0x0000000706097224 */ /* 0x000fe200078e02ff */
[----:B------:R-:W-:-:S03]  /*0360*/  IABS R6, R4 ;  /* 0x0000000400067213 */ /* 0x000fc60000000000 */
[----:B------:R-:W-:Y:S01]  /*0370*/  IMAD.HI.U32 R3, R3, R9, R2 ;  /* 0x0000000903037227 */ /* 0x000fe200078e0002 */
[----:B--2---:R-:W-:-:S03]  /*0380*/  IABS R0, R5 ;  /* 0x0000000500007213 */ /* 0x004fc60000000000 */
[----:B------:R-:W-:Y:S02]  /*0390*/  IMAD.MOV R2, RZ, RZ, -R6 ;  /* 0x000000ffff027224 */ /* 0x000fe400078e0a06 */
[----:B------:R-:W-:-:S04]  /*03a0*/  IMAD.HI.U32 R3, R3, R0, RZ ;  /* 0x0000000003037227 */ /* 0x000fc800078e00ff */
[----:B------:R-:W-:-:S05]  /*03b0*/  IMAD R0, R3, R2, R0 ;  /* 0x0000000203007224 */ /* 0x000fca00078e0200 */
[----:B------:R-:W-:-:S13]  /*03c0*/  ISETP.GT.U32.AND P1, PT, R7, R0, PT ;  /* 0x000000000700720c */ /* 0x000fda0003f24070 */
[----:B------:R-:W-:Y:S02]  /*03d0*/  @!P1 IMAD.IADD R0, R0, 0x1, -R7 ;  /* 0x0000000100009824 */ /* 0x000fe400078e0a07 */
[----:B------:R-:W-:Y:S01]  /*03e0*/  @!P1 VIADD R3, R3, 0x1 ;  /* 0x0000000103039836 */ /* 0x000fe20000000000 */
[----:B------:R-:W-:Y:S02]  /*03f0*/  ISETP.NE.AND P1, PT, R4, RZ, PT ;  /* 0x000000ff0400720c */ /* 0x000fe40003f25270 */
[----:B------:R-:W-:Y:S02]  /*0400*/  ISETP.GE.U32.AND P0, PT, R0, R7, PT ;  /* 0x000000070000720c */ /* 0x000fe40003f06070 */
[----:B------:R-:W-:-:S04]  /*0410*/  LOP3.LUT R0, R5, R4, RZ, 0x3c, !PT ;  /* 0x0000000405007212 */ /* 0x000fc800078e3cff */
[----:B------:R-:W-:Y:S01]  /*0420*/  ISETP.GE.AND P2, PT, R0, RZ, PT ;  /* 0x000000ff0000720c */ /* 0x000fe20003f46270 */
[----:B------:R-:W-:-:S06]  /*0430*/  VIADD R0, R24, 0x1ff ;  /* 0x000001ff18007836 */ /* 0x000fcc0000000000 */
[----:B------:R-:W-:-:S04]  /*0440*/  @P0 VIADD R3, R3, 0x1 ;  /* 0x0000000103030836 */ /* 0x000fc80000000000 */
[----:B------:R-:W-:Y:S01]  /*0450*/  IMAD.MOV.U32 R2, RZ, RZ, R3 ;  /* 0x000000ffff027224 */ /* 0x000fe200078e0003 */
[----:B------:R-:W-:-:S03]  /*0460*/  SHF.R.S32.HI R3, RZ, 0x1f, R0 ;  /* 0x0000001fff037819 */ /* 0x000fc60000011400 */
[----:B------:R-:W-:Y:S01]  /*0470*/  @!P2 IMAD.MOV R2, RZ, RZ, -R2 ;  /* 0x000000ffff02a224 */ /* 0x000fe200078e0a02 */
[----:B------:R-:W-:Y:S02]  /*0480*/  @!P1 LOP3.LUT R2, RZ, R4, RZ, 0x33, !PT ;  /* 0x00000004ff029212 */ /* 0x000fe400078e33ff */
[----:B------:R-:W-:-:S03]  /*0490*/  LEA.HI R3, R3, R0, RZ, 0x9 ;  /* 0x0000000003037211 */ /* 0x000fc600078f48ff */
[----:B------:R-:W-:Y:S02]  /*04a0*/  IMAD.SHL.U32 R6, R2, 0x8, RZ ;  /* 0x0000000802067824 */ /* 0x000fe400078e00ff */
[----:B------:R-:W-:-:S03]  /*04b0*/  IMAD.MOV R2, RZ, RZ, -R2 ;  /* 0x000000ffff027224 */ /* 0x000fc600078e0a02 */
[----:B------:R-:W-:Y:S01]  /*04c0*/  LEA.HI.SX32 R3, R3, -R6, 0x17 ;  /* 0x8000000603037211 */ /* 0x000fe200078fbaff */
[----:B------:R-:W-:-:S03]  /*04d0*/  IMAD R4, R4, R2, R5 ;  /* 0x0000000204047224 */ /* 0x000fc600078e0205 */
[----:B------:R-:W-:Y:S02]  /*04e0*/  VIMNMX R11, R3, 0x8, PT ;  /* 0x00000008030b7848 */ /* 0x000fe40003fe0100 */
[----:B------:R-:W-:Y:S02]  /*04f0*/  IABS R9, R4 ;  /* 0x0000000400097213 */ /* 0x000fe40000000000 */
[----:B------:R-:W-:-:S04]  /*0500*/  IABS R7, R11 ;  /* 0x0000000b00077213 */ /* 0x000fc80000000000 */
[----:B------:R-:W0:Y:S08]  /*0510*/  I2F.RP R0, R7 ;  /* 0x0000000700007306 */ /* 0x000e300000209400 */
[----:B0-----:R-:W0:Y:S02]  /*0520*/  MUFU.RCP R0, R0 ;  /* 0x0000000000007308 */ /* 0x001e240000001000 */
[----:B0-----:R-:W-:-:S06]  /*0530*/  VIADD R3, R0, 0xffffffe ;  /* 0x0ffffffe00037836 */ /* 0x001fcc0000000000 */
[----:B------:R-:W0:Y:S02]  /*0540*/  F2I.FTZ.U32.TRUNC.NTZ R3, R3 ;  /* 0x0000000300037305 */ /* 0x000e24000021f000 */
[----:B0-----:R-:W-:-:S04]  /*0550*/  IMAD.MOV R8, RZ, RZ, -R3 ;  /* 0x000000ffff087224 */ /* 0x001fc800078e0a03 */
[----:B------:R-:W-:Y:S01]  /*0560*/  IMAD.MOV.U32 R2, RZ, RZ, R8 ;  /* 0x000000ffff027224 */ /* 0x000fe200078e0008 */
[----:B------:R-:W-:-:S03]  /*0570*/  IABS R8, R11 ;  /* 0x0000000b00087213 */ /* 0x000fc60000000000 */
[----:B------:R-:W-:Y:S02]  /*0580*/  IMAD R5, R2, R7, RZ ;  /* 0x0000000702057224 */ /* 0x000fe400078e02ff */
[----:B------:R-:W-:Y:S02]  /*0590*/  IMAD.MOV.U32 R2, RZ, RZ, RZ ;  /* 0x000000ffff027224 */ /* 0x000fe400078e00ff */
[----:B------:R-:W-:Y:S02]  /*05a0*/  IMAD.MOV R0, RZ, RZ, -R8 ;  /* 0x000000ffff007224 */ /* 0x000fe400078e0a08 */
[----:B------:R-:W-:Y:S02]  /*05b0*/  IMAD.HI.U32 R2, R3, R5, R2 ;  /* 0x0000000503027227 */ /* 0x000fe400078e0002 */
[----:B------:R-:W0:Y:S04]  /*05c0*/  S2R R5, SR_CgaCtaId ;  /* 0x0000000000057919 */ /* 0x000e280000008800 */
[----:B------:R-:W-:-:S04]  /*05d0*/  IMAD.HI.U32 R2, R2, R9, RZ ;  /* 0x0000000902027227 */ /* 0x000fc800078e00ff */
[----:B------:R-:W-:Y:S01]  /*05e0*/  IMAD R0, R2, R0, R9 ;  /* 0x0000000002007224 */ /* 0x000fe200078e0209 */
[----:B------:R-:W-:-:S04]  /*05f0*/  CS2R R8, SRZ ;  /* 0x0000000000087805 */ /* 0x000fc8000001ff00 */
[----:B------:R-:W-:-:S13]  /*0600*/  ISETP.GT.U32.AND P1, PT, R7, R0, PT ;  /* 0x000000000700720c */ /* 0x000fda0003f24070 */
[----:B------:R-:W-:Y:S02]  /*0610*/  @!P1 IMAD.IADD R0, R0, 0x1, -R7 ;  /* 0x0000000100009824 */ /* 0x000fe400078e0a07 */
[----:B------:R-:W-:Y:S01]  /*0620*/  @!P1 VIADD R2, R2, 0x1 ;  /* 0x0000000102029836 */ /* 0x000fe20000000000 */
[----:B------:R-:W-:Y:S02]  /*0630*/  ISETP.NE.AND P1, PT, R11, RZ, PT ;  /* 0x000000ff0b00720c */ /* 0x000fe40003f25270 */
[----:B------:R-:W-:Y:S01]  /*0640*/  ISETP.GE.U32.AND P0, PT, R0, R7, PT ;  /* 0x000000070000720c */ /* 0x000fe20003f06070 */
[----:B0-----:R-:W-:Y:S01]  /*0650*/  IMAD.SHL.U32 R3, R5, 0x100, RZ ;  /* 0x0000010005037824 */ /* 0x001fe200078e00ff */
[----:B------:R-:W-:-:S04]  /*0660*/  LOP3.LUT R0, R4, R11, RZ, 0x3c, !PT ;  /* 0x0000000b04007212 */ /* 0x000fc800078e3cff */
[----:B------:R-:W-:Y:S02]  /*0670*/  ISETP.GE.AND P2, PT, R0, RZ, PT ;  /* 0x000000ff0000720c */ /* 0x000fe40003f46270 */
[----:B------:R-:W-:-:S05]  /*0680*/  LOP3.LUT R3, R3, 0x100, RZ, 0xc0, !PT ;  /* 0x0000010003037812 */ /* 0x000fca00078ec0ff */
[----:B------:R-:W-:Y:S01]  /*0690*/  @P0 VIADD R2, R2, 0x1 ;  /* 0x0000000102020836 */ /* 0x000fe20000000000 */
[----:B------:R-:W-:-:S05]  /*06a0*/  ISETP.GE.AND P0, PT, R26, 0x80, PT ;  /* 0x000000801a00780c */ /* 0x000fca0003f06270 */
[----:B------:R-:W-:Y:S01]  /*06b0*/  @!P2 IMAD.MOV R2, RZ, RZ, -R2 ;  /* 0x000000ffff02a224 */ /* 0x000fe200078e0a02 */
[----:B------:R-:W-:-:S05]  /*06c0*/  @!P1 LOP3.LUT R2, RZ, R11, RZ, 0x33, !PT ;  /* 0x0000000bff029212 */ /* 0x000fca00078e33ff */
[----:B------:R-:W-:-:S04]  /*06d0*/  IMAD.MOV R0, RZ, RZ, -R2 ;  /* 0x000000ffff007224 */ /* 0x000fc800078e0a02 */
[----:B------:R-:W-:Y:S01]  /*06e0*/  IMAD R0, R11, R0, R4 ;  /* 0x000000000b007224 */ /* 0x000fe200078e0204 */
[----:B------:R-:W-:Y:S02]  /*06f0*/  MOV R4, 0x400 ;  /* 0x0000040000047802 */ /* 0x000fe40000000f00 */
[----:B------:R-:W-:Y:S01]  /*0700*/  CS2R R10, SRZ ;  /* 0x00000000000a7805 */ /* 0x000fe2000001ff00 */
[----:B------:R-:W-:Y:S01]  /*0710*/  IMAD.IADD R0, R6, 0x1, R0 ;  /* 0x0000000106007824 */ /* 0x000fe200078e0200 */
[----:B------:R-:W-:Y:S02]  /*0720*/  LEA R152, R5, R4, 0x18 ;  /* 0x0000000405987211 */ /* 0x000fe400078ec0ff */
[----:B------:R-:W-:Y:S02]  /*0730*/  CS2R R4, SRZ ;  /* 0x0000000000047805 */ /* 0x000fe4000001ff00 */
[----:B------:R-:W-:Y:S01]  /*0740*/  CS2R R6, SRZ ;  /* 0x0000000000067805 */ /* 0x000fe2000001ff00 */
[----:B------:R-:W-:-:S02]  /*0750*/  IMAD R3, R0, 0x200, R3 ;  /* 0x0000020000037824 */ /* 0x000fc400078e0203 */
[----:B------:R-:W-:Y:S02]  /*0760*/  IMAD.SHL.U32 R0, R2, 0x40, RZ ;  /* 0x0000004002007824 */ /* 0x000fe400078e00ff */
[----:B------:R-:W-:Y:S02]  /*0770*/  IMAD.IADD R2, R153, 0x1, R3 ;  /* 0x0000000199027824 */ /* 0x000fe400078e0203 */
[C---:B------:R-:W-:Y:S01]  /*0780*/  VIADD R68, R0.reuse, 0x1 ;  /* 0x0000000100447836 */ /* 0x040fe20000000000 */
[C---:B------:R-:W-:Y:S01]  /*0790*/  IADD3 R132, R0.reuse, 0x3c, RZ ;  /* 0x0000003c00847810 */ /* 0x040fe20007ffe0ff */
[C---:B------:R-:W-:Y:S02]  /*07a0*/  VIADD R94, R0.reuse, 0x2 ;  /* 0x00000002005e7836 */ /* 0x040fe40000000000 */
[C---:B------:R-:W-:Y:S02]  /*07b0*/  VIADD R93, R0.reuse, 0x3 ;  /* 0x00000003005d7836 */ /* 0x040fe40000000000 */
[----:B------:R-:W-:-:S02]  /*07c0*/  VIADD R92, R0, 0x4 ;  /* 0x00000004005c7836 */ /* 0x000fc40000000000 */
[C---:B------:R-:W-:Y:S02]  /*07d0*/  VIADD R91, R0.reuse, 0x5 ;  /* 0x00000005005b7836 */ /* 0x040fe40000000000 */
[C---:B------:R-:W-:Y:S02]  /*07e0*/  VIADD R89, R0.reuse, 0x6 ;  /* 0x0000000600597836 */ /* 0x040fe40000000000 */
[C---:B------:R-:W-:Y:S02]  /*07f0*/  VIADD R87, R0.reuse, 0x7 ;  /* 0x0000000700577836 */ /* 0x040fe40000000000 */
        /* <DEDUP_REMOVED lines=54> */
[----:B------:R-:W-:Y:S02]  /*0b60*/  VIADD R134, R0, 0x3f ;  /* 0x0000003f00867836 */ /* 0x000fe40000000000 */
[----:B------:R-:W-:Y:S01]  /*0b70*/  VIADD R3, R2, 0x80 ;  /* 0x0000008002037836 */ /* 0x000fe20000000000 */
[----:B------:R-:W-:Y:S06]  /*0b80*/  @!P0 BRA `(.L_x_0) ;  /* 0x000001c400e88947 */ /* 0x000fec0003800000 */
[----:B------:R-:W-:Y:S01]  /*0b90*/  IABS R20, R24 ;  /* 0x0000001800147213 */ /* 0x000fe20000000000 */
[----:B------:R-:W0:Y:S01]  /*0ba0*/  LDC.64 R190, c[0x0][0x210] ;  /* 0x00008400ffbe7b82 */ /* 0x000e220000000a00 */
[----:B------:R-:W-:Y:S01]  /*0bb0*/  IABS R6, R25 ;  /* 0x0000001900067213 */ /* 0x000fe20000000000 */
[----:B------:R-:W-:Y:S01]  /*0bc0*/  IMAD.MOV.U32 R195, RZ, RZ, RZ ;  /* 0x000000ffffc37224 */ /* 0x000fe200078e00ff */
[----:B------:R-:W1:Y:S01]  /*0bd0*/  I2F.RP R7, R20 ;  /* 0x0000001400077306 */ /* 0x000e620000209400 */
[----:B------:R-:W-:Y:S02]  /*0be0*/  IABS R12, R2 ;  /* 0x00000002000c7213 */ /* 0x000fe40000000000 */
[----:B------:R-:W-:Y:S02]  /*0bf0*/  CS2R R142, SRZ ;  /* 0x00000000008e7805 */ /* 0x000fe4000001ff00 */
[----:B------:R-:W-:Y:S02]  /*0c00*/  IABS R15, R133 ;  /* 0x00000085000f7213 */ /* 0x000fe40000000000 */
[----:B------:R-:W-:-:S02]  /*0c10*/  CS2R R144, SRZ ;  /* 0x0000000000907805 */ /* 0x000fc4000001ff00 */
[----:B------:R-:W-:Y:S01]  /*0c20*/  IABS R17, R115 ;  /* 0x0000007300117213 */ /* 0x000fe20000000000 */
[----:B------:R-:W2:Y:S01]  /*0c30*/  LDC R137, c[0x0][0x240] ;  /* 0x00009000ff897b82 */ /* 0x000ea20000000800 */
[----:B------:R-:W-:Y:S01]  /*0c40*/  IABS R19, R131 ;  /* 0x0000008300137213 */ /* 0x000fe20000000000 */
[----:B------:R-:W3:Y:S01]  /*0c50*/  I2F.RP R10, R6 ;  /* 0x00000006000a7306 */ /* 0x000ee20000209400 */
[----:B------:R-:W-:Y:S02]  /*0c60*/  IABS R21, R130 ;  /* 0x0000008200157213 */ /* 0x000fe40000000000 */
[----:B------:R-:W-:Y:S02]  /*0c70*/  CS2R R146, SRZ ;  /* 0x0000000000927805 */ /* 0x000fe4000001ff00 */
[----:B------:R-:W-:Y:S02]  /*0c80*/  ISETP.GE.AND P4, PT, R2, RZ, PT ;  /* 0x000000ff0200720c */ /* 0x000fe40003f86270 */
[----:B------:R-:W-:-:S02]  /*0c90*/  CS2R R148, SRZ ;  /* 0x0000000000947805 */ /* 0x000fc4000001ff00 */
[----:B------:R-:W-:Y:S02]  /*0ca0*/  ISETP.GE.AND P3, PT, R134, RZ, PT ;  /* 0x000000ff8600720c */ /* 0x000fe40003f66270 */
[----:B------:R-:W-:Y:S02]  /*0cb0*/  CS2R R150, SRZ ;  /* 0x0000000000967805 */ /* 0x000fe4000001ff00 */
[----:B------:R-:W-:Y:S01]  /*0cc0*/  ISETP.GE.AND P2, PT, R115, RZ, PT ;  /* 0x000000ff7300720c */ /* 0x000fe20003f46270 */
[----:B-1----:R-:W1:Y:S01]  /*0cd0*/  MUFU.RCP R7, R7 ;  /* 0x0000000700077308 */ /* 0x002e620000001000 */
[----:B------:R-:W-:Y:S01]  /*0ce0*/  IABS R23, R125 ;  /* 0x0000007d00177213 */ /* 0x000fe20000000000 */
[----:B------:R-:W-:Y:S01]  /*0cf0*/  UMOV UR35, 0x40000040 ;  /* 0x4000004000237882 */ /* 0x000fe20000000000 */
[----:B------:R-:W-:Y:S02]  /*0d00*/  ISETP.GE.AND P5, PT, R133, RZ, PT ;  /* 0x000000ff8500720c */ /* 0x000fe40003fa6270 */
[----:B------:R-:W-:-:S02]  /*0d10*/  IABS R33, R123 ;  /* 0x0000007b00217213 */ /* 0x000fc40000000000 */
[----:B------:R-:W-:Y:S01]  /*0d20*/  IABS R35, R121 ;  /* 0x0000007900237213 */ /* 0x000fe20000000000 */
[----:B---3--:R-:W3:Y:S01]  /*0d30*/  MUFU.RCP R10, R10 ;  /* 0x0000000a000a7308 */ /* 0x008ee20000001000 */
[----:B------:R-:W-:Y:S02]  /*0d40*/  IABS R37, R119 ;  /* 0x0000007700257213 */ /* 0x000fe40000000000 */
[----:B------:R-:W-:Y:S02]  /*0d50*/  IABS R39, R117 ;  /* 0x0000007500277213 */ /* 0x000fe40000000000 */
[----:B------:R-:W-:Y:S02]  /*0d60*/  IABS R41, R113 ;  /* 0x0000007100297213 */ /* 0x000fe40000000000 */
[----:B------:R-:W-:Y:S01]  /*0d70*/  IABS R43, R111 ;  /* 0x0000006f002b7213 */ /* 0x000fe20000000000 */
[----:B-1----:R-:W-:Y:S01]  /*0d80*/  VIADD R4, R7, 0xffffffe ;  /* 0x0ffffffe07047836 */ /* 0x002fe20000000000 */
[----:B------:R-:W-:-:S02]  /*0d90*/  IABS R45, R109 ;  /* 0x0000006d002d7213 */ /* 0x000fc40000000000 */
[----:B------:R-:W-:Y:S01]  /*0da0*/  IABS R47, R107 ;  /* 0x0000006b002f7213 */ /* 0x000fe20000000000 */
[----:B------:R1:W4:Y:S01]  /*0db0*/  F2I.FTZ.U32.TRUNC.NTZ R5, R4 ;  /* 0x0000000400057305 */ /* 0x000322000021f000 */
[----:B------:R-:W-:Y:S02]  /*0dc0*/  IABS R49, R105 ;  /* 0x0000006900317213 */ /* 0x000fe40000000000 */
[----:B------:R-:W-:Y:S01]  /*0dd0*/  IABS R51, R103 ;  /* 0x0000006700337213 */ /* 0x000fe20000000000 */
[----:B---3--:R-:W-:Y:S01]  /*0de0*/  VIADD R8, R10, 0xffffffe ;  /* 0x0ffffffe0a087836 */ /* 0x008fe20000000000 */
[----:B------:R-:W-:Y:S02]  /*0df0*/  IABS R10, R3 ;  /* 0x00000003000a7213 */ /* 0x000fe40000000000 */
[----:B------:R-:W-:Y:S01]  /*0e00*/  IABS R53, R100 ;  /* 0x0000006400357213 */ /* 0x000fe20000000000 */
[----:B------:R3:W5:Y:S01]  /*0e10*/  F2I.FTZ.U32.TRUNC.NTZ R9, R8 ;  /* 0x0000000800097305 */ /* 0x000762000021f000 */
[----:B-1----:R-:W-:Y:S01]  /*0e20*/  IMAD.MOV.U32 R4, RZ, RZ, RZ ;  /* 0x000000ffff047224 */ /* 0x002fe200078e00ff */
[----:B------:R-:W-:-:S02]  /*0e30*/  IABS R55, R102 ;  /* 0x0000006600377213 */ /* 0x000fc40000000000 */
[----:B------:R-:W-:Y:S02]  /*0e40*/  IABS R61, R31 ;  /* 0x0000001f003d7213 */ /* 0x000fe40000000000 */
[----:B------:R-:W-:Y:S01]  /*0e50*/  IABS R65, R97 ;  /* 0x0000006100417213 */ /* 0x000fe20000000000 */
[----:B----4-:R-:W-:Y:S01]  /*0e60*/  IMAD.MOV R11, RZ, RZ, -R5 ;  /* 0x000000ffff0b7224 */ /* 0x010fe200078e0a05 */
[----:B------:R-:W-:Y:S01]  /*0e70*/  IABS R63, R59 ;  /* 0x0000003b003f7213 */ /* 0x000fe20000000000 */
[----:B---3--:R-:W-:Y:S01]  /*0e80*/  IMAD.MOV.U32 R8, RZ, RZ, RZ ;  /* 0x000000ffff087224 */ /* 0x008fe200078e00ff */
[----:B------:R-:W-:Y:S01]  /*0e90*/  IABS R67, R90 ;  /* 0x0000005a00437213 */ /* 0x000fe20000000000 */
[----:B------:R-:W-:Y:S02]  /*0ea0*/  IMAD R11, R11, R20, RZ ;  /* 0x000000140b0b7224 */ /* 0x000fe400078e02ff */
[----:B-----5:R-:W-:Y:S02]  /*0eb0*/  IMAD.MOV R13, RZ, RZ, -R9 ;  /* 0x000000ffff0d7224 */ /* 0x020fe400078e0a09 */
[----:B------:R-:W-:-:S04]  /*0ec0*/  IMAD.HI.U32 R5, R5, R11, R4 ;  /* 0x0000000b05057227 */ /* 0x000fc800078e0004 */
[----:B------:R-:W-:Y:S01]  /*0ed0*/  IMAD R7, R13, R6, RZ ;  /* 0x000000060d077224 */ /* 0x000fe200078e02ff */
[----:B------:R-:W-:-:S03]  /*0ee0*/  IABS R13, R134 ;  /* 0x00000086000d7213 */ /* 0x000fc60000000000 */
[----:B------:R-:W-:-:S04]  /*0ef0*/  IMAD.HI.U32 R4, R9, R7, R8 ;  /* 0x0000000709047227 */ /* 0x000fc800078e0008 */
[----:B------:R-:W-:Y:S02]  /*0f00*/  IMAD.MOV.U32 R9, RZ, RZ, R12 ;  /* 0x000000ffff097224 */ /* 0x000fe400078e000c */
[----:B------:R-:W-:-:S04]  /*0f10*/  IMAD.HI.U32 R8, R4, R13, RZ ;  /* 0x0000000d04087227 */ /* 0x000fc800078e00ff */
[----:B------:R-:W-:-:S04]  /*0f20*/  IMAD.HI.U32 R7, R5, R9, RZ ;  /* 0x0000000905077227 */ /* 0x000fc800078e00ff */
[----:B------:R-:W-:-:S04]  /*0f30*/  IMAD.HI.U32 R5, R5, R10, RZ ;  /* 0x0000000a05057227 */ /* 0x000fc800078e00ff */
[----:B------:R-:W-:Y:S02]  /*0f40*/  IMAD.MOV R7, RZ, RZ, -R7 ;  /* 0x000000ffff077224 */ /* 0x000fe400078e0a07 */
[----:B------:R-:W-:Y:S02]  /*0f50*/  IMAD.MOV R11, RZ, RZ, -R5 ;  /* 0x000000ffff0b7224 */ /* 0x000fe400078e0a05 */
[C---:B------:R-:W-:Y:S01]  /*0f60*/  IMAD R5, R20.reuse, R7, R9 ;  /* 0x0000000714057224 */ /* 0x040fe200078e0209 */
[----:B------:R-:W-:Y:S01]  /*0f70*/  IABS R9, R132 ;  /* 0x0000008400097213 */ /* 0x000fe20000000000 */
[C---:B------:R-:W-:Y:S02]  /*0f80*/  IMAD R7, R20.reuse, R11, R10 ;  /* 0x0000000b14077224 */ /* 0x040fe400078e020a */
[----:B------:R-:W-:Y:S01]  /*0f90*/  IMAD.MOV R8, RZ, RZ, -R8 ;  /* 0x000000ffff087224 */ /* 0x000fe200078e0a08 */
[----:B------:R-:W-:Y:S01]  /*0fa0*/  ISETP.GT.U32.AND P0, PT, R20, R5, PT ;  /* 0x000000051400720c */ /* 0x000fe20003f04070 */
[----:B------:R-:W-:Y:S01]  /*0fb0*/  IMAD.HI.U32 R10, R4, R19, RZ ;  /* 0x00000013040a7227 */ /* 0x000fe200078e00ff */
[----:B------:R-:W-:-:S03]  /*0fc0*/  ISETP.GT.U32.AND P1, PT, R20, R7, PT ;  /* 0x000000071400720c */ /* 0x000fc60003f24070 */
[----:B------:R-:W-:Y:S02]  /*0fd0*/  IMAD R11, R6, R8, R13 ;  /* 0x00000008060b7224 */ /* 0x000fe400078e020d */
[----:B------:R-:W-:-:S04]  /*0fe0*/  IMAD.HI.U32 R8, R4, R15, RZ ;  /* 0x0000000f04087227 */ /* 0x000fc800078e00ff */
[----:B------:R-:W-:Y:S02]  /*0ff0*/  IMAD.MOV R8, RZ, RZ, -R8 ;  /* 0x000000ffff087224 */ /* 0x000fe400078e0a08 */
[--C-:B------:R-:W-:Y:S02]  /*1000*/  @!P0 IMAD.IADD R5, R5, 0x1, -R20.reuse ;  /* 0x0000000105058824 */ /* 0x100fe400078e0a14 */
[----:B------:R-:W-:Y:S01]  /*1010*/  @!P1 IMAD.IADD R7, R7, 0x1, -R20 ;  /* 0x0000000107079824 */ /* 0x000fe200078e0a14 */
[C---:B------:R-:W-:Y:S01]  /*1020*/  ISETP.GT.U32.AND P1, PT, R6.reuse, R11, PT ;  /* 0x0000000b0600720c */ /* 0x040fe20003f24070 */
[----:B------:R-:W-:Y:S01]  /*1030*/  IMAD R12, R6, R8, R15 ;  /* 0x00000008060c7224 */ /* 0x000fe200078e020f */
[----:B------:R-:W-:Y:S01]  /*1040*/  ISETP.GT.U32.AND P6, PT, R20, R5, PT ;  /* 0x000000051400720c */ /* 0x000fe20003fc4070 */
[----:B------:R-:W-:Y:S01]  /*1050*/  IMAD.HI.U32 R8, R4, R17, RZ ;  /* 0x0000001104087227 */ /* 0x000fe200078e00ff */
[----:B------:R-:W-:-:S03]  /*1060*/  ISETP.GT.U32.AND P0, PT, R20, R7, PT ;  /* 0x000000071400720c */ /* 0x000fc60003f04070 */
[----:B------:R-:W-:Y:S02]  /*1070*/  IMAD.MOV.U32 R15, RZ, RZ, R9 ;  /* 0x000000ffff0f7224 */ /* 0x000fe400078e0009 */
[----:B------:R-:W-:Y:S02]  /*1080*/  IMAD.MOV R8, RZ, RZ, -R8 ;  /* 0x000000ffff087224 */ /* 0x000fe400078e0a08 */
[----:B------:R-:W-:-:S04]  /*1090*/  IMAD.HI.U32 R13, R4, R21, RZ ;  /* 0x00000015040d7227 */ /* 0x000fc800078e00ff */
[----:B------:R-:W-:Y:S01]  /*10a0*/  @!P6 IMAD.IADD R5, R5, 0x1, -R20 ;  /* 0x000000010505e824 */ /* 0x000fe200078e0a14 */
[----:B------:R-:W-:Y:S01]  /*10b0*/  ISETP.GE.AND P6, PT, R3, RZ, PT ;  /* 0x000000ff0300720c */ /* 0x000fe20003fc6270 */
[----:B------:R-:W-:Y:S02]  /*10c0*/  @!P1 IMAD.IADD R11, R11, 0x1, -R6 ;  /* 0x000000010b0b9824 */ /* 0x000fe400078e0a06 */
[----:B------:R-:W-:Y:S01]  /*10d0*/  @!P0 IMAD.IADD R7, R7, 0x1, -R20 ;  /* 0x0000000107078824 */ /* 0x000fe200078e0a14 */
[----:B------:R-:W-:Y:S01]  /*10e0*/  ISETP.NE.AND P0, PT, R24, RZ, PT ;  /* 0x000000ff1800720c */ /* 0x000fe20003f05270 */
[----:B------:R-:W-:Y:S01]  /*10f0*/  IMAD.MOV R10, RZ, RZ, -R10 ;  /* 0x000000ffff0a7224 */ /* 0x000fe200078e0a0a */
[----:B------:R-:W-:Y:S01]  /*1100*/  ISETP.GT.U32.AND P1, PT, R6, R11, PT ;  /* 0x0000000b0600720c */ /* 0x000fe20003f24070 */
[----:B------:R-:W-:Y:S01]  /*1110*/  IMAD.HI.U32 R9, R4, R15, RZ ;  /* 0x0000000f04097227 */ /* 0x000fe200078e00ff */
[----:B------:R-:W-:-:S03]  /*1120*/  LOP3.LUT R24, RZ, R24, RZ, 0x33, !PT ;  /* 0x00000018ff187212 */ /* 0x000fc600078e33ff */
[C---:B------:R-:W-:Y:S02]  /*1130*/  IMAD R14, R6.reuse, R8, R17 ;  /* 0x00000008060e7224 */ /* 0x040fe400078e0211 */
[----:B------:R-:W-:Y:S01]  /*1140*/  @!P6 IMAD.MOV R7, RZ, RZ, -R7 ;  /* 0x000000ffff07e224 */ /* 0x000fe200078e0a07 */
[C---:B------:R-:W-:Y:S01]  /*1150*/  ISETP.GT.U32.AND P6, PT, R6.reuse, R12, PT ;  /* 0x0000000c0600720c */ /* 0x040fe20003fc4070 */
[----:B------:R-:W-:Y:S02]  /*1160*/  IMAD.MOV R13, RZ, RZ, -R13 ;  /* 0x000000ffff0d7224 */ /* 0x000fe400078e0a0d */
[C---:B------:R-:W-:Y:S01]  /*1170*/  IMAD R17, R6.reuse, R10, R19 ;  /* 0x0000000a06117224 */ /* 0x040fe200078e0213 */
[----:B------:R-:W-:Y:S01]  /*1180*/  IABS R19, R129 ;  /* 0x0000008100137213 */ /* 0x000fe20000000000 */
[----:B------:R-:W-:Y:S02]  /*1190*/  IMAD.MOV R9, RZ, RZ, -R9 ;  /* 0x000000ffff097224 */ /* 0x000fe400078e0a09 */
[C---:B------:R-:W-:Y:S01]  /*11a0*/  IMAD R18, R6.reuse, R13, R21 ;  /* 0x0000000d06127224 */ /* 0x040fe200078e0215 */
[----:B------:R-:W-:Y:S01]  /*11b0*/  IABS R21, R127 ;  /* 0x0000007f00157213 */ /* 0x000fe20000000000 */
[----:B------:R-:W-:Y:S01]  /*11c0*/  @!P4 IMAD.MOV R5, RZ, RZ, -R5 ;  /* 0x000000ffff05c224 */ /* 0x000fe200078e0a05 */
[C---:B------:R-:W-:Y:S01]  /*11d0*/  ISETP.GT.U32.AND P4, PT, R6.reuse, R14, PT ;  /* 0x0000000e0600720c */ /* 0x040fe20003f84070 */
[--C-:B------:R-:W-:Y:S01]  /*11e0*/  @!P1 IMAD.IADD R11, R11, 0x1, -R6.reuse ;  /* 0x000000010b0b9824 */ /* 0x100fe200078e0a06 */
[C---:B------:R-:W-:Y:S01]  /*11f0*/  ISETP.GT.U32.AND P1, PT, R6.reuse, R17, PT ;  /* 0x000000110600720c */ /* 0x040fe20003f24070 */
[----:B------:R-:W-:Y:S01]  /*1200*/  IMAD R16, R6, R9, R15 ;  /* 0x0000000906107224 */ /* 0x000fe200078e020f */
[----:B------:R-:W-:Y:S01]  /*1210*/  SEL R8, R24, R5, !P0 ;  /* 0x0000000518087207 */ /* 0x000fe20004000000 */
[----:B------:R-:W-:Y:S01]  /*1220*/  @!P6 IMAD.IADD R12, R12, 0x1, -R6 ;  /* 0x000000010c0ce824 */ /* 0x000fe200078e0a06 */
[----:B------:R-:W-:Y:S01]  /*1230*/  ISETP.GT.U32.AND P6, PT, R6, R18, PT ;  /* 0x000000120600720c */ /* 0x000fe20003fc4070 */
[----:B------:R-:W-:Y:S01]  /*1240*/  IMAD.HI.U32 R5, R4, R19, RZ ;  /* 0x0000001304057227 */ /* 0x000fe200078e00ff */
[----:B------:R-:W-:-:S02]  /*1250*/  SEL R9, R24, R7, !P0 ;  /* 0x0000000718097207 */ /* 0x000fc40004000000 */
[----:B------:R-:W-:Y:S01]  /*1260*/  ISETP.GT.U32.AND P0, PT, R6, R16, PT ;  /* 0x000000100600720c */ /* 0x000fe20003f04070 */
[----:B------:R-:W-:Y:S01]  /*1270*/  IMAD.HI.U32 R10, R4, R21, RZ ;  /* 0x00000015040a7227 */ /* 0x000fe200078e00ff */
[----:B------:R-:W-:Y:S02]  /*1280*/  IABS R13, R128 ;  /* 0x00000080000d7213 */ /* 0x000fe40000000000 */
[----:B------:R-:W-:Y:S01]  /*1290*/  IABS R15, R99 ;  /* 0x00000063000f7213 */ /* 0x000fe20000000000 */
[--C-:B------:R-:W-:Y:S01]  /*12a0*/  @!P4 IMAD.IADD R14, R14, 0x1, -R6.reuse ;  /* 0x000000010e0ec824 */ /* 0x100fe200078e0a06 */
[----:B------:R-:W-:Y:S01]  /*12b0*/  ISETP.GT.U32.AND P4, PT, R6, R12, PT ;  /* 0x0000000c0600720c */ /* 0x000fe20003f84070 */
[--C-:B------:R-:W-:Y:S02]  /*12c0*/  @!P1 IMAD.IADD R17, R17, 0x1, -R6.reuse ;  /* 0x0000000111119824 */ /* 0x100fe400078e0a06 */
[--C-:B------:R-:W-:Y:S01]  /*12d0*/  @!P6 IMAD.IADD R18, R18, 0x1, -R6.reuse ;  /* 0x000000011212e824 */ /* 0x100fe200078e0a06 */
[C---:B------:R-:W-:Y:S01]  /*12e0*/  ISETP.GT.U32.AND P1, PT, R6.reuse, R14, PT ;  /* 0x0000000e0600720c */ /* 0x040fe20003f24070 */
[----:B------:R-:W-:Y:S01]  /*12f0*/  IMAD.MOV R5, RZ, RZ, -R5 ;  /* 0x000000ffff057224 */ /* 0x000fe200078e0a05 */
[----:B------:R-:W-:Y:S01]  /*1300*/  ISETP.GT.U32.AND P6, PT, R6, R17, PT ;  /* 0x000000110600720c */ /* 0x000fe20003fc4070 */
[----:B------:R-:W-:-:S02]  /*1310*/  @!P0 IMAD.IADD R16, R16, 0x1, -R6 ;  /* 0x0000000110108824 */ /* 0x000fc400078e0a06 */
[----:B------:R-:W-:Y:S02]  /*1320*/  IMAD.MOV R10, RZ, RZ, -R10 ;  /* 0x000000ffff0a7224 */ /* 0x000fe400078e0a0a */
[C---:B------:R-:W-:Y:S01]  /*1330*/  IMAD R19, R6.reuse, R5, R19 ;  /* 0x0000000506137224 */ /* 0x040fe200078e0213 */
[----:B------:R-:W-:Y:S01]  /*1340*/  ISETP.GT.U32.AND P0, PT, R6, R16, PT ;  /* 0x000000100600720c */ /* 0x000fe20003f04070 */
[----:B------:R-:W-:-:S04]  /*1350*/  IMAD.HI.U32 R7, R4, R13, RZ ;  /* 0x0000000d04077227 */ /* 0x000fc800078e00ff */
[----:B------:R-:W-:Y:S02]  /*1360*/  IMAD R21, R6, R10, R21 ;  /* 0x0000000a06157224 */ /* 0x000fe400078e0215 */
[--C-:B------:R-:W-:Y:S01]  /*1370*/  @!P4 IMAD.IADD R12, R12, 0x1, -R6.reuse ;  /* 0x000000010c0cc824 */ /* 0x100fe200078e0a06 */
[C---:B------:R-:W-:Y:S01]  /*1380*/  ISETP.GT.U32.AND P4, PT, R6.reuse, R19, PT ;  /* 0x000000130600720c */ /* 0x040fe20003f84070 */
[----:B------:R-:W-:Y:S02]  /*1390*/  IMAD.MOV R7, RZ, RZ, -R7 ;  /* 0x000000ffff077224 */ /* 0x000fe400078e0a07 */
[--C-:B------:R-:W-:Y:S01]  /*13a0*/  @!P6 IMAD.IADD R17, R17, 0x1, -R6.reuse ;  /* 0x000000011111e824 */ /* 0x100fe200078e0a06 */
[C---:B------:R-:W-:Y:S01]  /*13b0*/  ISETP.GT.U32.AND P6, PT, R6.reuse, R21, PT ;  /* 0x000000150600720c */ /* 0x040fe20003fc4070 */
[----:B------:R-:W-:Y:S01]  /*13c0*/  IMAD R20, R6, R7, R13 ;  /* 0x0000000706147224 */ /* 0x000fe200078e020d */
[----:B------:R-:W-:Y:S01]  /*13d0*/  IABS R13, R124 ;  /* 0x0000007c000d7213 */ /* 0x000fe20000000000 */
[----:B------:R-:W-:Y:S01]  /*13e0*/  IMAD.MOV.U32 R7, RZ, RZ, R11 ;  /* 0x000000ffff077224 */ /* 0x000fe200078e000b */
[----:B------:R-:W-:Y:S01]  /*13f0*/  IABS R11, R126 ;  /* 0x0000007e000b7213 */ /* 0x000fe20000000000 */
[--C-:B------:R-:W-:Y:S01]  /*1400*/  @!P0 IMAD.IADD R16, R16, 0x1, -R6.reuse ;  /* 0x0000000110108824 */ /* 0x100fe200078e0a06 */
[----:B------:R-:W-:Y:S01]  /*1410*/  ISETP.GE.AND P0, PT, R132, RZ, PT ;  /* 0x000000ff8400720c */ /* 0x000fe20003f06270 */
[----:B------:R-:W-:Y:S01]  /*1420*/  @!P1 IMAD.IADD R14, R14, 0x1, -R6 ;  /* 0x000000010e0e9824 */ /* 0x000fe200078e0a06 */
[----:B------:R-:W-:Y:S01]  /*1430*/  ISETP.GT.U32.AND P1, PT, R6, R20, PT ;  /* 0x000000140600720c */ /* 0x000fe20003f24070 */
[----:B------:R-:W-:-:S04]  /*1440*/  IMAD.HI.U32 R5, R4, R11, RZ ;  /* 0x0000000b04057227 */ /* 0x000fc800078e00ff */
[--C-:B------:R-:W-:Y:S01]  /*1450*/  @!P4 IMAD.IADD R19, R19, 0x1, -R6.reuse ;  /* 0x000000011313c824 */ /* 0x100fe200078e0a06 */
[----:B------:R-:W-:Y:S01]  /*1460*/  ISETP.GE.AND P4, PT, R130, RZ, PT ;  /* 0x000000ff8200720c */ /* 0x000fe20003f86270 */
[----:B------:R-:W-:Y:S01]  /*1470*/  @!P3 IMAD.MOV R7, RZ, RZ, -R7 ;  /* 0x000000ffff07b224 */ /* 0x000fe200078e0a07 */
[C---:B------:R-:W-:Y:S01]  /*1480*/  ISETP.GT.U32.AND P3, PT, R6.reuse, R18, PT ;  /* 0x000000120600720c */ /* 0x040fe20003f64070 */
[----:B------:R-:W-:Y:S02]  /*1490*/  IMAD.MOV R5, RZ, RZ, -R5 ;  /* 0x000000ffff057224 */ /* 0x000fe400078e0a05 */
[----:B------:R-:W-:Y:S01]  /*14a0*/  @!P6 IMAD.IADD R21, R21, 0x1, -R6 ;  /* 0x000000011515e824 */ /* 0x000fe200078e0a06 */
[C---:B------:R-:W-:Y:S01]  /*14b0*/  ISETP.GT.U32.AND P6, PT, R6.reuse, R19, PT ;  /* 0x000000130600720c */ /* 0x040fe20003fc4070 */
[----:B------:R-:W-:Y:S02]  /*14c0*/  IMAD R22, R6, R5, R11 ;  /* 0x0000000506167224 */ /* 0x000fe400078e020b */
[----:B------:R-:W-:-:S04]  /*14d0*/  IMAD.HI.U32 R10, R4, R23, RZ ;  /* 0x00000017040a7227 */ /* 0x000fc800078e00ff */
[----:B------:R-:W-:Y:S01]  /*14e0*/  @!P0 IMAD.MOV R16, RZ, RZ, -R16 ;  /* 0x000000ffff108224 */ /* 0x000fe200078e0a10 */
[----:B------:R-:W-:Y:S01]  /*14f0*/  ISETP.GT.U32.AND P0, PT, R6, R22, PT ;  /* 0x000000160600720c */ /* 0x000fe20003f04070 */
[----:B------:R-:W-:Y:S02]  /*1500*/  IMAD.MOV R10, RZ, RZ, -R10 ;  /* 0x000000ffff0a7224 */ /* 0x000fe400078e0a0a */
[----:B------:R-:W-:Y:S01]  /*1510*/  @!P1 IMAD.IADD R20, R20, 0x1, -R6 ;  /* 0x0000000114149824 */ /* 0x000fe200078e0a06 */
[----:B------:R-:W-:Y:S01]  /*1520*/  ISETP.GE.AND P1, PT, R129, RZ, PT ;  /* 0x000000ff8100720c */ /* 0x000fe20003f26270 */
[----:B------:R-:W-:Y:S01]  /*1530*/  @!P2 IMAD.MOV R14, RZ, RZ, -R14 ;  /* 0x000000ffff0ea224 */ /* 0x000fe200078e0a0e */
[----:B------:R-:W-:Y:S01]  /*1540*/  ISETP.GT.U32.AND P2, PT, R6, R21, PT ;  /* 0x000000150600720c */ /* 0x000fe20003f44070 */
[----:B------:R-:W-:Y:S01]  /*1550*/  @!P3 IMAD.IADD R18, R18, 0x1, -R6 ;  /* 0x000000011212b824 */ /* 0x000fe200078e0a06 */
[----:B------:R-:W-:Y:S01]  /*1560*/  ISETP.GE.AND P3, PT, R131, RZ, PT ;  /* 0x000000ff8300720c */ /* 0x000fe20003f66270 */
[----:B------:R-:W-:-:S02]  /*1570*/  IMAD R23, R6, R10, R23 ;  /* 0x0000000a06177224 */ /* 0x000fc400078e0217 */
[----:B------:R-:W-:Y:S01]  /*1580*/  IMAD.MOV.U32 R11, RZ, RZ, R13 ;  /* 0x000000ffff0b7224 */ /* 0x000fe200078e000d */
[----:B------:R-:W-:Y:S01]  /*1590*/  IABS R13, R122 ;  /* 0x0000007a000d7213 */ /* 0x000fe20000000000 */
[----:B------:R-:W-:Y:S01]  /*15a0*/  @!P5 IMAD.MOV R12, RZ, RZ, -R12 ;  /* 0x000000ffff0cd224 */ /* 0x000fe200078e0a0c */
[----:B------:R-:W-:Y:S01]  /*15b0*/  ISETP.GT.U32.AND P5, PT, R6, R20, PT ;  /* 0x000000140600720c */ /* 0x000fe20003fa4070 */
[----:B------:R-:W-:Y:S01]  /*15c0*/  @!P6 IMAD.IADD R19, R19, 0x1, -R6 ;  /* 0x000000011313e824 */ /* 0x000fe200078e0a06 */
[----:B------:R-:W-:Y:S01]  /*15d0*/  ISETP.GE.AND P6, PT, R127, RZ, PT ;  /* 0x000000ff7f00720c */ /* 0x000fe20003fc6270 */
[----:B------:R-:W-:-:S04]  /*15e0*/  IMAD.HI.U32 R5, R4, R11, RZ ;  /* 0x0000000b04057227 */ /* 0x000fc800078e00ff */
[----:B------:R-:W-:Y:S01]  /*15f0*/  @!P4 IMAD.MOV R18, RZ, RZ, -R18 ;  /* 0x000000ffff12c224 */ /* 0x000fe200078e0a12 */
[----:B------:R-:W-:Y:S01]  /*1600*/  ISETP.GT.U32.AND P4, PT, R6, R23, PT ;  /* 0x000000170600720c */ /* 0x000fe20003f84070 */
[----:B------:R-:W-:Y:S02]  /*1610*/  IMAD.MOV R5, RZ, RZ, -R5 ;  /* 0x000000ffff057224 */ /* 0x000fe400078e0a05 */
[--C-:B------:R-:W-:Y:S01]  /*1620*/  @!P0 IMAD.IADD R22, R22, 0x1, -R6.reuse ;  /* 0x0000000116168824 */ /* 0x100fe200078e0a06 */
[----:B------:R-:W-:Y:S01]  /*1630*/  ISETP.GE.AND P0, PT, R124, RZ, PT ;  /* 0x000000ff7c00720c */ /* 0x000fe20003f06270 */
[--C-:B------:R-:W-:Y:S01]  /*1640*/  @!P2 IMAD.IADD R21, R21, 0x1, -R6.reuse ;  /* 0x000000011515a824 */ /* 0x100fe200078e0a06 */
[----:B------:R-:W-:Y:S01]  /*1650*/  ISETP.GE.AND P2, PT, R125, RZ, PT ;  /* 0x000000ff7d00720c */ /* 0x000fe20003f46270 */
[C---:B------:R-:W-:Y:S01]  /*1660*/  IMAD R24, R6.reuse, R5, R11 ;  /* 0x0000000506187224 */ /* 0x040fe200078e020b */
[----:B------:R-:W-:Y:S01]  /*1670*/  IABS R11, R114 ;  /* 0x00000072000b7213 */ /* 0x000fe20000000000 */
[----:B------:R-:W-:Y:S01]  /*1680*/  @!P1 IMAD.MOV R19, RZ, RZ, -R19 ;  /* 0x000000ffff139224 */ /* 0x000fe200078e0a13 */
[----:B------:R-:W-:Y:S01]  /*1690*/  ISETP.GT.U32.AND P1, PT, R6, R22, PT ;  /* 0x000000160600720c */ /* 0x000fe20003f24070 */
[--C-:B------:R-:W-:Y:S01]  /*16a0*/  @!P5 IMAD.IADD R20, R20, 0x1, -R6.reuse ;  /* 0x000000011414d824 */ /* 0x100fe200078e0a06 */
[----:B------:R-:W-:Y:S01]  /*16b0*/  ISETP.GE.AND P5, PT, R126, RZ, PT ;  /* 0x000000ff7e00720c */ /* 0x000fe20003fa6270 */
[----:B------:R-:W-:Y:S01]  /*16c0*/  @!P6 IMAD.MOV R21, RZ, RZ, -R21 ;  /* 0x000000ffff15e224 */ /* 0x000fe200078e0a15 */
[----:B------:R-:W-:Y:S01]  /*16d0*/  ISETP.GT.U32.AND P6, PT, R6, R24, PT ;  /* 0x000000180600720c */ /* 0x000fe20003fc4070 */
[----:B------:R-:W-:-:S02]  /*16e0*/  @!P4 IMAD.IADD R23, R23, 0x1, -R6 ;  /* 0x000000011717c824 */ /* 0x000fc400078e0a06 */
[----:B------:R-:W-:-:S03]  /*16f0*/  IMAD.HI.U32 R5, R4, R11, RZ ;  /* 0x0000000b04057227 */ /* 0x000fc600078e00ff */
[----:B------:R-:W-:Y:S01]  /*1700*/  ISETP.GT.U32.AND P4, PT, R6, R23, PT ;  /* 0x000000170600720c */ /* 0x000fe20003f84070 */
[----:B------:R-:W-:Y:S02]  /*1710*/  IMAD.MOV R32, RZ, RZ, -R5 ;  /* 0x000000ffff207224 */ /* 0x000fe400078e0a05 */
[----:B------:R-:W-:-:S04]  /*1720*/  IMAD.HI.U32 R5, R4, R13, RZ ;  /* 0x0000000d04057227 */ /* 0x000fc800078e00ff */
[----:B------:R-:W-:Y:S01]  /*1730*/  @!P1 IMAD.IADD R22, R22, 0x1, -R6 ;  /* 0x0000000116169824 */ /* 0x000fe200078e0a06 */
[----:B------:R-:W-:Y:S01]  /*1740*/  ISETP.GE.AND P1, PT, R123, RZ, PT ;  /* 0x000000ff7b00720c */ /* 0x000fe20003f26270 */
[----:B------:R-:W-:Y:S01]  /*1750*/  IMAD R32, R6, R32, R11 ;  /* 0x0000002006207224 */ /* 0x000fe200078e020b */
[----:B------:R-:W-:Y:S01]  /*1760*/  IABS R11, R120 ;  /* 0x00000078000b7213 */ /* 0x000fe20000000000 */
[----:B------:R-:W-:Y:S02]  /*1770*/  IMAD.MOV R5, RZ, RZ, -R5 ;  /* 0x000000ffff057224 */ /* 0x000fe400078e0a05 */
[----:B------:R-:W-:-:S04]  /*1780*/  IMAD.HI.U32 R10, R4, R33, RZ ;  /* 0x00000021040a7227 */ /* 0x000fc800078e00ff */
[----:B------:R-:W-:Y:S02]  /*1790*/  @!P6 IMAD.IADD R24, R24, 0x1, -R6 ;  /* 0x000000011818e824 */ /* 0x000fe400078e0a06 */
[----:B------:R-:W-:Y:S01]  /*17a0*/  @!P5 IMAD.MOV R22, RZ, RZ, -R22 ;  /* 0x000000ffff16d224 */ /* 0x000fe200078e0a16 */
[C---:B------:R-:W-:Y:S01]  /*17b0*/  ISETP.GT.U32.AND P5, PT, R6.reuse, R32, PT ;  /* 0x000000200600720c */ /* 0x040fe20003fa4070 */
[C---:B------:R-:W-:Y:S01]  /*17c0*/  IMAD R34, R6.reuse, R5, R13 ;  /* 0x0000000506227224 */ /* 0x040fe200078e020d */
[----:B------:R-:W-:Y:S01]  /*17d0*/  ISETP.GT.U32.AND P6, PT, R6, R24, PT ;  /* 0x000000180600720c */ /* 0x000fe20003fc4070 */
[----:B------:R-:W-:Y:S01]  /*17e0*/  IMAD.MOV R10, RZ, RZ, -R10 ;  /* 0x000000ffff0a7224 */ /* 0x000fe200078e0a0a */
[----:B------:R-:W-:Y:S01]  /*17f0*/  IABS R13, R118 ;  /* 0x00000076000d7213 */ /* 0x000fe20000000000 */
[----:B------:R-:W-:-:S04]  /*1800*/  IMAD.HI.U32 R5, R4, R35, RZ ;  /* 0x0000002304057227 */ /* 0x000fc800078e00ff */
[--C-:B------:R-:W-:Y:S01]  /*1810*/  @!P4 IMAD.IADD R23, R23, 0x1, -R6.reuse ;  /* 0x000000011717c824 */ /* 0x100fe200078e0a06 */
[----:B------:R-:W-:Y:S01]  /*1820*/  ISETP.GE.AND P4, PT, R122, RZ, PT ;  /* 0x000000ff7a00720c */ /* 0x000fe20003f86270 */
[C---:B------:R-:W-:Y:S02]  /*1830*/  IMAD R33, R6.reuse, R10, R33 ;  /* 0x0000000a06217224 */ /* 0x040fe400078e0221 */
[----:B------:R-:W-:Y:S02]  /*1840*/  IMAD.MOV R5, RZ, RZ, -R5 ;  /* 0x000000ffff057224 */ /* 0x000fe400078e0a05 */
[----:B------:R-:W-:Y:S01]  /*1850*/  @!P2 IMAD.MOV R23, RZ, RZ, -R23 ;  /* 0x000000ffff17a224 */ /* 0x000fe200078e0a17 */
[C---:B------:R-:W-:Y:S01]  /*1860*/  ISETP.GT.U32.AND P2, PT, R6.reuse, R33, PT ;  /* 0x000000210600720c */ /* 0x040fe20003f44070 */
[----:B------:R-:W-:Y:S02]  /*1870*/  IMAD R35, R6, R5, R35 ;  /* 0x0000000506237224 */ /* 0x000fe400078e0223 */
[----:B------:R-:W-:-:S02]  /*1880*/  @!P5 IMAD.IADD R32, R32, 0x1, -R6 ;  /* 0x000000012020d824 */ /* 0x000fc400078e0a06 */
[----:B------:R-:W-:Y:S01]  /*1890*/  @!P6 IMAD.IADD R24, R24, 0x1, -R6 ;  /* 0x000000011818e824 */ /* 0x000fe200078e0a06 */
[----:B------:R-:W-:Y:S01]  /*18a0*/  ISETP.GT.U32.AND P5, PT, R6, R35, PT ;  /* 0x000000230600720c */ /* 0x000fe20003fa4070 */
[----:B------:R-:W-:Y:S01]  /*18b0*/  IMAD.HI.U32 R5, R4, R11, RZ ;  /* 0x0000000b04057227 */ /* 0x000fe200078e00ff */
[----:B------:R-:W-:-:S03]  /*18c0*/  ISETP.GT.U32.AND P6, PT, R6, R34, PT ;  /* 0x000000220600720c */ /* 0x000fc60003fc4070 */
[----:B------:R-:W-:Y:S02]  /*18d0*/  @!P0 IMAD.MOV R24, RZ, RZ, -R24 ;  /* 0x000000ffff188224 */ /* 0x000fe400078e0a18 */
[----:B------:R-:W-:Y:S01]  /*18e0*/  @!P2 IMAD.IADD R33, R33, 0x1, -R6 ;  /* 0x000000012121a824 */ /* 0x000fe200078e0a06 */
[----:B------:R-:W-:Y:S01]  /*18f0*/  ISETP.GT.U32.AND P2, PT, R6, R32, PT ;  /* 0x000000200600720c */ /* 0x000fe20003f44070 */
[----:B------:R-:W-:Y:S02]  /*1900*/  IMAD.MOV R5, RZ, RZ, -R5 ;  /* 0x000000ffff057224 */ /* 0x000fe400078e0a05 */
[----:B------:R-:W-:Y:S01]  /*1910*/  IMAD.HI.U32 R10, R4, R37, RZ ;  /* 0x00000025040a7227 */ /* 0x000fe200078e00ff */
[----:B------:R-:W-:-:S03]  /*1920*/  ISETP.GT.U32.AND P0, PT, R6, R33, PT ;  /* 0x000000210600720c */ /* 0x000fc60003f04070 */
[--C-:B------:R-:W-:Y:S02]  /*1930*/  @!P5 IMAD.IADD R35, R35, 0x1, -R6.reuse ;  /* 0x000000012323d824 */ /* 0x100fe400078e0a06 */
[----:B------:R-:W-:Y:S02]  /*1940*/  @!P6 IMAD.IADD R34, R34, 0x1, -R6 ;  /* 0x000000012222e824 */ /* 0x000fe400078e0a06 */
[C---:B------:R-:W-:Y:S01]  /*1950*/  IMAD R36, R6.reuse, R5, R11 ;  /* 0x0000000506247224 */ /* 0x040fe200078e020b */
[C---:B------:R-:W-:Y:S01]  /*1960*/  ISETP.GT.U32.AND P5, PT, R6.reuse, R35, PT ;  /* 0x000000230600720c */ /* 0x040fe20003fa4070 */
[----:B------:R-:W-:Y:S01]  /*1970*/  IMAD.MOV R10, RZ, RZ, -R10 ;  /* 0x000000ffff0a7224 */ /* 0x000fe200078e0a0a */
[----:B------:R-:W-:Y:S01]  /*1980*/  ISETP.GT.U32.AND P6, PT, R6, R34, PT ;  /* 0x000000220600720c */ /* 0x000fe20003fc4070 */
[----:B------:R-:W-:Y:S01]  /*1990*/  IMAD.HI.U32 R5, R4, R13, RZ ;  /* 0x0000000d04057227 */ /* 0x000fe200078e00ff */
[----:B------:R-:W-:Y:S02]  /*19a0*/  IABS R11, R116 ;  /* 0x00000074000b7213 */ /* 0x000fe40000000000 */
[----:B------:R-:W-:Y:S01]  /*19b0*/  @!P0 IADD3 R33, R33, -R6, RZ ;  /* 0x8000000621218210 */ /* 0x000fe20007ffe0ff */
[----:B------:R-:W-:-:S02]  /*19c0*/  IMAD R37, R6, R10, R37 ;  /* 0x0000000a06257224 */ /* 0x000fc400078e0225 */
[----:B------:R-:W-:Y:S02]  /*19d0*/  IMAD.MOV R5, RZ, RZ, -R5 ;  /* 0x000000ffff057224 */ /* 0x000fe400078e0a05 */
[----:B------:R-:W-:Y:S01]  /*19e0*/  IMAD.HI.U32 R10, R4, R41, RZ ;  /* 0x00000029040a7227 */ /* 0x000fe200078e00ff */
[----:B------:R-:W-:-:S03]  /*19f0*/  ISETP.GT.U32.AND P0, PT, R6, R37, PT ;  /* 0x000000250600720c */ /* 0x000fc60003f04070 */
[----:B------:R-:W-:Y:S01]  /*1a00*/  IMAD R38, R6, R5, R13 ;  /* 0x0000000506267224 */ /* 0x000fe200078e020d */
[----:B------:R-:W-:Y:S01]  /*1a10*/  IABS R13, R110 ;  /* 0x0000006e000d7213 */ /* 0x000fe20000000000 */
[--C-:B------:R-:W-:Y:S02]  /*1a20*/  @!P5 IMAD.IADD R35, R35, 0x1, -R6.reuse ;  /* 0x000000012323d824 */ /* 0x100fe400078e0a06 */
[----:B------:R-:W-:Y:S01]  /*1a30*/  @!P6 IMAD.IADD R34, R34, 0x1, -R6 ;  /* 0x000000012222e824 */ /* 0x000fe200078e0a06 */
[----:B------:R-:W-:Y:S01]  /*1a40*/  ISETP.GT.U32.AND P5, PT, R6, R38, PT ;  /* 0x000000260600720c */ /* 0x000fe20003fa4070 */
[----:B------:R-:W-:Y:S01]  /*1a50*/  IMAD.HI.U32 R5, R4, R39, RZ ;  /* 0x0000002704057227 */ /* 0x000fe200078e00ff */
[----:B------:R-:W-:-:S03]  /*1a60*/  ISETP.GE.AND P6, PT, R121, RZ, PT ;  /* 0x000000ff7900720c */ /* 0x000fc60003fc6270 */
[----:B------:R-:W-:Y:S02]  /*1a70*/  IMAD.MOV R5, RZ, RZ, -R5 ;  /* 0x000000ffff057224 */ /* 0x000fe400078e0a05 */
[----:B------:R-:W-:Y:S01]  /*1a80*/  @!P0 IMAD.IADD R37, R37, 0x1, -R6 ;  /* 0x0000000125258824 */ /* 0x000fe200078e0a06 */
[----:B------:R-:W-:Y:S01]  /*1a90*/  ISETP.GE.AND P0, PT, R119, RZ, PT ;  /* 0x000000ff7700720c */ /* 0x000fe20003f06270 */
[----:B------:R-:W-:Y:S02]  /*1aa0*/  IMAD R39, R6, R5, R39 ;  /* 0x0000000506277224 */ /* 0x000fe400078e0227 */
[----:B------:R-:W-:-:S04]  /*1ab0*/  IMAD.HI.U32 R5, R4, R11, RZ ;  /* 0x0000000b04057227 */ /* 0x000fc800078e00ff */
[----:B------:R-:W-:Y:S01]  /*1ac0*/  @!P5 IMAD.IADD R38, R38, 0x1, -R6 ;  /* 0x000000012626d824 */ /* 0x000fe200078e0a06 */
[C---:B------:R-:W-:Y:S01]  /*1ad0*/  ISETP.GT.U32.AND P5, PT, R6.reuse, R37, PT ;  /* 0x000000250600720c */ /* 0x040fe20003fa4070 */
[----:B------:R-:W-:Y:S01]  /*1ae0*/  @!P6 IMAD.MOV R35, RZ, RZ, -R35 ;  /* 0x000000ffff23e224 */ /* 0x000fe200078e0a23 */
[C---:B------:R-:W-:Y:S01]  /*1af0*/  ISETP.GT.U32.AND P6, PT, R6.reuse, R39, PT ;  /* 0x000000270600720c */ /* 0x040fe20003fc4070 */
[----:B------:R-:W-:Y:S02]  /*1b00*/  IMAD.MOV R5, RZ, RZ, -R5 ;  /* 0x000000ffff057224 */ /* 0x000fe400078e0a05 */
[----:B------:R-:W-:Y:S02]  /*1b10*/  IMAD.MOV R10, RZ, RZ, -R10 ;  /* 0x000000ffff0a7224 */ /* 0x000fe400078e0a0a */
[C---:B------:R-:W-:Y:S01]  /*1b20*/  IMAD R40, R6.reuse, R5, R11 ;  /* 0x0000000506287224 */ /* 0x040fe200078e020b */
[----:B------:R-:W-:Y:S01]  /*1b30*/  IABS R11, R112 ;  /* 0x00000070000b7213 */ /* 0x000fe20000000000 */
[----:B------:R-:W-:-:S02]  /*1b40*/  IMAD R41, R6, R10, R41 ;  /* 0x0000000a06297224 */ /* 0x000fc400078e0229 */
[----:B------:R-:W-:Y:S01]  /*1b50*/  @!P3 IMAD.MOV R17, RZ, RZ, -R17 ;  /* 0x000000ffff11b224 */ /* 0x000fe200078e0a11 */
[----:B------:R-:W-:Y:S01]  /*1b60*/  ISETP.GE.AND P3, PT, R128, RZ, PT ;  /* 0x000000ff8000720c */ /* 0x000fe20003f66270 */
[--C-:B------:R-:W-:Y:S01]  /*1b70*/  @!P5 IMAD.IADD R37, R37, 0x1, -R6.reuse ;  /* 0x000000012525d824 */ /* 0x100fe200078e0a06 */
[C---:B------:R-:W-:Y:S01]  /*1b80*/  ISETP.GT.U32.AND P5, PT, R6.reuse, R40, PT ;  /* 0x000000280600720c */ /* 0x040fe20003fa4070 */
[----:B------:R-:W-:Y:S01]  /*1b90*/  @!P6 IMAD.IADD R39, R39, 0x1, -R6 ;  /* 0x000000012727e824 */ /* 0x000fe200078e0a06 */
[----:B------:R-:W-:Y:S01]  /*1ba0*/  ISETP.GT.U32.AND P6, PT, R6, R41, PT ;  /* 0x000000290600720c */ /* 0x000fe20003fc4070 */
[----:B------:R-:W-:-:S04]  /*1bb0*/  IMAD.HI.U32 R10, R4, R43, RZ ;  /* 0x0000002b040a7227 */ /* 0x000fc800078e00ff */
[----:B------:R-:W-:Y:S02]  /*1bc0*/  IMAD.MOV R10, RZ, RZ, -R10 ;  /* 0x000000ffff0a7224 */ /* 0x000fe400078e0a0a */
[--C-:B------:R-:W-:Y:S01]  /*1bd0*/  @!P2 IMAD.IADD R32, R32, 0x1, -R6.reuse ;  /* 0x000000012020a824 */ /* 0x100fe200078e0a06 */
[C---:B------:R-:W-:Y:S01]  /*1be0*/  ISETP.GT.U32.AND P2, PT, R6.reuse, R36, PT ;  /* 0x000000240600720c */ /* 0x040fe20003f44070 */
[----:B------:R-:W-:Y:S02]  /*1bf0*/  IMAD R43, R6, R10, R43 ;  /* 0x0000000a062b7224 */ /* 0x000fe400078e022b */
[--C-:B------:R-:W-:Y:S01]  /*1c00*/  @!P5 IMAD.IADD R40, R40, 0x1, -R6.reuse ;  /* 0x000000012828d824 */ /* 0x100fe200078e0a06 */
[----:B------:R-:W-:Y:S01]  /*1c10*/  ISETP.GE.AND P5, PT, R113, RZ, PT ;  /* 0x000000ff7100720c */ /* 0x000fe20003fa6270 */
[----:B------:R-:W-:Y:S02]  /*1c20*/  @!P6 IMAD.IADD R41, R41, 0x1, -R6 ;  /* 0x000000012929e824 */ /* 0x000fe400078e0a06 */
[----:B------:R-:W-:Y:S01]  /*1c30*/  @!P3 IMAD.MOV R20, RZ, RZ, -R20 ;  /* 0x000000ffff14b224 */ /* 0x000fe200078e0a14 */
[----:B------:R-:W-:Y:S01]  /*1c40*/  ISETP.GT.U32.AND P6, PT, R6, R40, PT ;  /* 0x000000280600720c */ /* 0x000fe20003fc4070 */
[----:B------:R-:W-:Y:S01]  /*1c50*/  IMAD.HI.U32 R5, R4, R11, RZ ;  /* 0x0000000b04057227 */ /* 0x000fe200078e00ff */
[----:B------:R-:W-:-:S03]  /*1c60*/  ISETP.GE.AND P3, PT, R114, RZ, PT ;  /* 0x000000ff7200720c */ /* 0x000fc60003f66270 */
[----:B------:R-:W-:Y:S02]  /*1c70*/  IMAD.MOV R5, RZ, RZ, -R5 ;  /* 0x000000ffff057224 */ /* 0x000fe400078e0a05 */
[----:B------:R-:W-:Y:S01]  /*1c80*/  @!P0 IMAD.MOV R37, RZ, RZ, -R37 ;  /* 0x000000ffff258224 */ /* 0x000fe200078e0a25 */
[C---:B------:R-:W-:Y:S01]  /*1c90*/  ISETP.GT.U32.AND P0, PT, R6.reuse, R41, PT ;  /* 0x000000290600720c */ /* 0x040fe20003f04070 */
[----:B------:R-:W-:Y:S01]  /*1ca0*/  IMAD R42, R6, R5, R11 ;  /* 0x00000005062a7224 */ /* 0x000fe200078e020b */
[----:B------:R-:W-:Y:S01]  /*1cb0*/  IABS R11, R108 ;  /* 0x0000006c000b7213 */ /* 0x000fe20000000000 */
[----:B------:R-:W-:-:S04]  /*1cc0*/  IMAD.HI.U32 R5, R4, R13, RZ ;  /* 0x0000000d04057227 */ /* 0x000fc800078e00ff */
[--C-:B------:R-:W-:Y:S01]  /*1cd0*/  @!P6 IMAD.IADD R40, R40, 0x1, -R6.reuse ;  /* 0x000000012828e824 */ /* 0x100fe200078e0a06 */
[----:B------:R-:W-:Y:S01]  /*1ce0*/  ISETP.GT.U32.AND P6, PT, R6, R43, PT ;  /* 0x0000002b0600720c */ /* 0x000fe20003fc4070 */
[----:B------:R-:W-:Y:S01]  /*1cf0*/  @!P2 IMAD.IADD R36, R36, 0x1, -R6 ;  /* 0x000000012424a824 */ /* 0x000fe200078e0a06 */
[----:B------:R-:W-:Y:S01]  /*1d00*/  ISETP.GE.AND P2, PT, R120, RZ, PT ;  /* 0x000000ff7800720c */ /* 0x000fe20003f46270 */
[----:B------:R-:W-:Y:S02]  /*1d10*/  IMAD.MOV R5, RZ, RZ, -R5 ;  /* 0x000000ffff057224 */ /* 0x000fe400078e0a05 */
[----:B------:R-:W-:Y:S01]  /*1d20*/  @!P3 IMAD.MOV R32, RZ, RZ, -R32 ;  /* 0x000000ffff20b224 */ /* 0x000fe200078e0a20 */
[C---:B------:R-:W-:Y:S01]  /*1d30*/  ISETP.GT.U32.AND P3, PT, R6.reuse, R36, PT ;  /* 0x000000240600720c */ /* 0x040fe20003f64070 */
[----:B------:R-:W-:Y:S01]  /*1d40*/  IMAD R44, R6, R5, R13 ;  /* 0x00000005062c7224 */ /* 0x000fe200078e020d */
[----:B------:R-:W-:Y:S01]  /*1d50*/  IABS R13, R104 ;  /* 0x00000068000d7213 */ /* 0x000fe20000000000 */
[----:B------:R-:W-:-:S04]  /*1d60*/  IMAD.HI.U32 R5, R4, R45, RZ ;  /* 0x0000002d04057227 */ /* 0x000fc800078e00ff */
[--C-:B------:R-:W-:Y:S02]  /*1d70*/  @!P6 IMAD.IADD R43, R43, 0x1, -R6.reuse ;  /* 0x000000012b2be824 */ /* 0x100fe400078e0a06 */
[----:B------:R-:W-:Y:S01]  /*1d80*/  @!P0 IMAD.IADD R41, R41, 0x1, -R6 ;  /* 0x0000000129298824 */ /* 0x000fe200078e0a06 */
[C---:B------:R-:W-:Y:S01]  /*1d90*/  ISETP.GT.U32.AND P0, PT, R6.reuse, R44, PT ;  /* 0x0000002c0600720c */ /* 0x040fe20003f04070 */
[----:B------:R-:W-:Y:S01]  /*1da0*/  IMAD.MOV R10, RZ, RZ, -R5 ;  /* 0x000000ffff0a7224 */ /* 0x000fe200078e0a05 */
[----:B------:R-:W-:Y:S01]  /*1db0*/  ISETP.GT.U32.AND P6, PT, R6, R43, PT ;  /* 0x0000002b0600720c */ /* 0x000fe20003fc4070 */
[----:B------:R-:W-:-:S04]  /*1dc0*/  IMAD.HI.U32 R5, R4, R11, RZ ;  /* 0x0000000b04057227 */ /* 0x000fc800078e00ff */
[----:B------:R-:W-:Y:S02]  /*1dd0*/  IMAD R45, R6, R10, R45 ;  /* 0x0000000a062d7224 */ /* 0x000fe400078e022d */
[----:B------:R-:W-:Y:S01]  /*1de0*/  @!P3 IMAD.IADD R36, R36, 0x1, -R6 ;  /* 0x000000012424b824 */ /* 0x000fe200078e0a06 */
[----:B------:R-:W-:Y:S01]  /*1df0*/  ISETP.GE.AND P3, PT, R117, RZ, PT ;  /* 0x000000ff7500720c */ /* 0x000fe20003f66270 */
[----:B------:R-:W-:Y:S02]  /*1e00*/  IMAD.MOV R46, RZ, RZ, -R5 ;  /* 0x000000ffff2e7224 */ /* 0x000fe400078e0a05 */
[----:B------:R-:W-:Y:S01]  /*1e10*/  @!P2 IMAD.MOV R36, RZ, RZ, -R36 ;  /* 0x000000ffff24a224 */ /* 0x000fe200078e0a24 */
[C---:B------:R-:W-:Y:S01]  /*1e20*/  ISETP.GT.U32.AND P2, PT, R6.reuse, R39, PT ;  /* 0x000000270600720c */ /* 0x040fe20003f44070 */
[----:B------:R-:W-:Y:S01]  /*1e30*/  @!P6 IMAD.IADD R43, R43, 0x1, -R6 ;  /* 0x000000012b2be824 */ /* 0x000fe200078e0a06 */
[----:B------:R-:W-:Y:S01]  /*1e40*/  ISETP.GT.U32.AND P6, PT, R6, R45, PT ;  /* 0x0000002d0600720c */ /* 0x000fe20003fc4070 */
[----:B------:R-:W-:-:S04]  /*1e50*/  IMAD.HI.U32 R5, R4, R47, RZ ;  /* 0x0000002f04057227 */ /* 0x000fc800078e00ff */
[--C-:B------:R-:W-:Y:S02]  /*1e60*/  @!P0 IMAD.IADD R44, R44, 0x1, -R6.reuse ;  /* 0x000000012c2c8824 */ /* 0x100fe400078e0a06 */
[----:B------:R-:W-:Y:S02]  /*1e70*/  IMAD.MOV R5, RZ, RZ, -R5 ;  /* 0x000000ffff057224 */ /* 0x000fe400078e0a05 */
[----:B------:R-:W-:Y:S01]  /*1e80*/  @!P1 IMAD.MOV R33, RZ, RZ, -R33 ;  /* 0x000000ffff219224 */ /* 0x000fe200078e0a21 */
[C---:B------:R-:W-:Y:S01]  /*1e90*/  ISETP.GT.U32.AND P0, PT, R6.reuse, R44, PT ;  /* 0x0000002c0600720c */ /* 0x040fe20003f04070 */
[C---:B------:R-:W-:Y:S01]  /*1ea0*/  IMAD R47, R6.reuse, R5, R47 ;  /* 0x00000005062f7224 */ /* 0x040fe200078e022f */
[C---:B------:R-:W-:Y:S01]  /*1eb0*/  ISETP.GT.U32.AND P1, PT, R6.reuse, R38, PT ;  /* 0x000000260600720c */ /* 0x040fe20003f24070 */
[--C-:B------:R-:W-:Y:S02]  /*1ec0*/  @!P6 IMAD.IADD R45, R45, 0x1, -R6.reuse ;  /* 0x000000012d2de824 */ /* 0x100fe400078e0a06 */
[----:B------:R-:W-:Y:S01]  /*1ed0*/  @!P2 IMAD.IADD R39, R39, 0x1, -R6 ;  /* 0x000000012727a824 */ /* 0x000fe200078e0a06 */
[----:B------:R-:W-:Y:S01]  /*1ee0*/  ISETP.GT.U32.AND P6, PT, R6, R47, PT ;  /* 0x0000002f0600720c */ /* 0x000fe20003fc4070 */
[----:B------:R-:W-:Y:S01]  /*1ef0*/  IMAD.HI.U32 R5, R4, R49, RZ ;  /* 0x0000003104057227 */ /* 0x000fe200078e00ff */
[----:B------:R-:W-:-:S03]  /*1f00*/  ISETP.GT.U32.AND P2, PT, R6, R42, PT ;  /* 0x0000002a0600720c */ /* 0x000fc60003f44070 */
[----:B------:R-:W-:Y:S02]  /*1f10*/  IMAD R46, R6, R46, R11 ;  /* 0x0000002e062e7224 */ /* 0x000fe400078e020b */
[----:B------:R-:W-:Y:S02]  /*1f20*/  IMAD.MOV R5, RZ, RZ, -R5 ;  /* 0x000000ffff057224 */ /* 0x000fe400078e0a05 */
[----:B------:R-:W-:Y:S01]  /*1f30*/  @!P4 IMAD.MOV R34, RZ, RZ, -R34 ;  /* 0x000000ffff22c224 */ /* 0x000fe200078e0a22 */
[----:B------:R-:W-:Y:S01]  /*1f40*/  ISETP.GE.AND P4, PT, R118, RZ, PT ;  /* 0x000000ff7600720c */ /* 0x000fe20003f86270 */
[----:B------:R-:W-:Y:S01]  /*1f50*/  @!P0 IMAD.IADD R44, R44, 0x1, -R6 ;  /* 0x000000012c2c8824 */ /* 0x000fe200078e0a06 */
[C---:B------:R-:W-:Y:S01]  /*1f60*/  ISETP.GT.U32.AND P0, PT, R6.reuse, R46, PT ;  /* 0x0000002e0600720c */ /* 0x040fe20003f04070 */
[----:B------:R-:W-:Y:S02]  /*1f70*/  IMAD R49, R6, R5, R49 ;  /* 0x0000000506317224 */ /* 0x000fe400078e0231 */
[----:B------:R-:W-:-:S04]  /*1f80*/  IMAD.HI.U32 R10, R4, R13, RZ ;  /* 0x0000000d040a7227 */ /* 0x000fc800078e00ff */
[--C-:B------:R-:W-:Y:S01]  /*1f90*/  @!P1 IMAD.IADD R38, R38, 0x1, -R6.reuse ;  /* 0x0000000126269824 */ /* 0x100fe200078e0a06 */
[----:B------:R-:W-:Y:S01]  /*1fa0*/  ISETP.GE.AND P1, PT, R116, RZ, PT ;  /* 0x000000ff7400720c */ /* 0x000fe20003f26270 */
[--C-:B------:R-:W-:Y:S01]  /*1fb0*/  @!P6 IMAD.IADD R47, R47, 0x1, -R6.reuse ;  /* 0x000000012f2fe824 */ /* 0x100fe200078e0a06 */
[----:B------:R-:W-:Y:S01]  /*1fc0*/  ISETP.GT.U32.AND P6, PT, R6, R49, PT ;  /* 0x000000310600720c */ /* 0x000fe20003fc4070 */
[----:B------:R-:W-:Y:S02]  /*1fd0*/  @!P2 IMAD.IADD R42, R42, 0x1, -R6 ;  /* 0x000000012a2aa824 */ /* 0x000fe400078e0a06 */
[----:B------:R-:W-:Y:S02]  /*1fe0*/  IMAD.MOV R10, RZ, RZ, -R10 ;  /* 0x000000ffff0a7224 */ /* 0x000fe400078e0a0a */
[----:B------:R-:W-:Y:S01]  /*1ff0*/  @!P3 IMAD.MOV R39, RZ, RZ, -R39 ;  /* 0x000000ffff27b224 */ /* 0x000fe200078e0a27 */
[----:B------:R-:W-:Y:S01]  /*2000*/  ISETP.GE.AND P3, PT, R111, RZ, PT ;  /* 0x000000ff6f00720c */ /* 0x000fe20003f66270 */
[C---:B------:R-:W-:Y:S01]  /*2010*/  IMAD R48, R6.reuse, R10, R13 ;  /* 0x0000000a06307224 */ /* 0x040fe200078e020d */
[----:B------:R-:W-:Y:S01]  /*2020*/  ISETP.GT.U32.AND P2, PT, R6, R42, PT ;  /* 0x0000002a0600720c */ /* 0x000fe20003f44070 */
[----:B------:R-:W-:Y:S01]  /*2030*/  @!P4 IMAD.MOV R38, RZ, RZ, -R38 ;  /* 0x000000ffff26c224 */ /* 0x000fe200078e0a26 */
[----:B------:R-:W-:Y:S01]  /*2040*/  IABS R13, R106 ;  /* 0x0000006a000d7213 */ /* 0x000fe20000000000 */
[----:B------:R-:W-:Y:S01]  /*2050*/  @!P0 IMAD.IADD R46, R46, 0x1, -R6 ;  /* 0x000000012e2e8824 */ /* 0x000fe200078e0a06 */
[----:B------:R-:W-:Y:S01]  /*2060*/  ISETP.GE.AND P4, PT, R112, RZ, PT ;  /* 0x000000ff7000720c */ /* 0x000fe20003f86270 */
[----:B------:R-:W-:Y:S01]  /*2070*/  @!P1 IMAD.MOV R40, RZ, RZ, -R40 ;  /* 0x000000ffff289224 */ /* 0x000fe200078e0a28 */
[----:B------:R-:W-:Y:S01]  /*2080*/  ISETP.GT.U32.AND P0, PT, R6, R48, PT ;  /* 0x000000300600720c */ /* 0x000fe20003f04070 */
[----:B------:R-:W-:Y:S01]  /*2090*/  @!P6 IMAD.IADD R49, R49, 0x1, -R6 ;  /* 0x000000013131e824 */ /* 0x000fe200078e0a06 */
[----:B------:R-:W-:Y:S01]  /*20a0*/  ISETP.GE.AND P1, PT, R110, RZ, PT ;  /* 0x000000ff6e00720c */ /* 0x000fe20003f26270 */
[----:B------:R-:W-:Y:S01]  /*20b0*/  @!P5 IMAD.MOV R41, RZ, RZ, -R41 ;  /* 0x000000ffff29d224 */ /* 0x000fe200078e0a29 */
[----:B------:R-:W-:Y:S01]  /*20c0*/  ISETP.GT.U32.AND P6, PT, R6, R45, PT ;  /* 0x0000002d0600720c */ /* 0x000fe20003fc4070 */
[----:B------:R-:W-:Y:S01]  /*20d0*/  IMAD.HI.U32 R5, R4, R13, RZ ;  /* 0x0000000d04057227 */ /* 0x000fe200078e00ff */
[----:B------:R-:W-:-:S03]  /*20e0*/  ISETP.GT.U32.AND P5, PT, R6, R46, PT ;  /* 0x0000002e0600720c */ /* 0x000fc60003fa4070 */
[----:B------:R-:W-:-:S04]  /*20f0*/  IMAD.HI.U32 R10, R4, R51, RZ ;  /* 0x00000033040a7227 */ /* 0x000fc800078e00ff */
[----:B------:R-:W-:Y:S01]  /*2100*/  @!P3 IMAD.MOV R43, RZ, RZ, -R43 ;  /* 0x000000ffff2bb224 */ /* 0x000fe200078e0a2b */
[----:B------:R-:W-:Y:S01]  /*2110*/  ISETP.GT.U32.AND P3, PT, R6, R49, PT ;  /* 0x000000310600720c */ /* 0x000fe20003f64070 */
[----:B------:R-:W-:Y:S02]  /*2120*/  IMAD.MOV R50, RZ, RZ, -R5 ;  /* 0x000000ffff327224 */ /* 0x000fe400078e0a05 */
[----:B------:R-:W-:Y:S01]  /*2130*/  @!P2 IMAD.IADD R42, R42, 0x1, -R6 ;  /* 0x000000012a2aa824 */ /* 0x000fe200078e0a06 */
[----:B------:R-:W-:Y:S01]  /*2140*/  ISETP.GE.AND P2, PT, R109, RZ, PT ;  /* 0x000000ff6d00720c */ /* 0x000fe20003f46270 */
[----:B------:R-:W-:Y:S02]  /*2150*/  IMAD.MOV R10, RZ, RZ, -R10 ;  /* 0x000000ffff0a7224 */ /* 0x000fe400078e0a0a */
[----:B------:R-:W-:-:S04]  /*2160*/  IMAD.HI.U32 R5, R4, R53, RZ ;  /* 0x0000003504057227 */ /* 0x000fc800078e00ff */
[----:B------:R-:W-:Y:S01]  /*2170*/  @!P0 IMAD.IADD R48, R48, 0x1, -R6 ;  /* 0x0000000130308824 */ /* 0x000fe200078e0a06 */
[----:B------:R-:W-:Y:S01]  /*2180*/  ISETP.GE.AND P0, PT, R108, RZ, PT ;  /* 0x000000ff6c00720c */ /* 0x000fe20003f06270 */
[C---:B------:R-:W-:Y:S02]  /*2190*/  IMAD R50, R6.reuse, R50, R13 ;  /* 0x0000003206327224 */ /* 0x040fe400078e020d */
[C---:B------:R-:W-:Y:S02]  /*21a0*/  IMAD R51, R6.reuse, R10, R51 ;  /* 0x0000000a06337224 */ /* 0x040fe400078e0233 */
[----:B------:R-:W-:Y:S02]  /*21b0*/  IMAD.MOV R5, RZ, RZ, -R5 ;  /* 0x000000ffff057224 */ /* 0x000fe400078e0a05 */
[----:B------:R-:W-:Y:S01]  /*21c0*/  @!P4 IMAD.MOV R42, RZ, RZ, -R42 ;  /* 0x000000ffff2ac224 */ /* 0x000fe200078e0a2a */
[----:B------:R-:W-:Y:S01]  /*21d0*/  ISETP.GT.U32.AND P4, PT, R6, R47, PT ;  /* 0x0000002f0600720c */ /* 0x000fe20003f84070 */
[----:B------:R-:W-:-:S04]  /*21e0*/  IMAD.HI.U32 R11, R4, R15, RZ ;  /* 0x0000000f040b7227 */ /* 0x000fc800078e00ff */
[----:B------:R-:W-:Y:S01]  /*21f0*/  @!P1 IMAD.MOV R44, RZ, RZ, -R44 ;  /* 0x000000ffff2c9224 */ /* 0x000fe200078e0a2c */
[C---:B------:R-:W-:Y:S01]  /*2200*/  ISETP.GT.U32.AND P1, PT, R6.reuse, R48, PT ;  /* 0x000000300600720c */ /* 0x040fe20003f24070 */
[C---:B------:R-:W-:Y:S02]  /*2210*/  IMAD R53, R6.reuse, R5, R53 ;  /* 0x0000000506357224 */ /* 0x040fe400078e0235 */
[--C-:B------:R-:W-:Y:S01]  /*2220*/  @!P6 IMAD.IADD R45, R45, 0x1, -R6.reuse ;  /* 0x000000012d2de824 */ /* 0x100fe200078e0a06 */
[----:B------:R-:W-:Y:S01]  /*2230*/  ISETP.GT.U32.AND P6, PT, R6, R50, PT ;  /* 0x000000320600720c */ /* 0x000fe20003fc4070 */
[--C-:B------:R-:W-:Y:S01]  /*2240*/  @!P5 IMAD.IADD R46, R46, 0x1, -R6.reuse ;  /* 0x000000012e2ed824 */ /* 0x100fe200078e0a06 */
[C---:B------:R-:W-:Y:S01]  /*2250*/  ISETP.GT.U32.AND P5, PT, R6.reuse, R51, PT ;  /* 0x000000330600720c */ /* 0x040fe20003fa4070 */
[----:B------:R-:W-:Y:S02]  /*2260*/  IMAD.MOV R11, RZ, RZ, -R11 ;  /* 0x000000ffff0b7224 */ /* 0x000fe400078e0a0b */
[--C-:B------:R-:W-:Y:S01]  /*2270*/  @!P3 IMAD.IADD R49, R49, 0x1, -R6.reuse ;  /* 0x000000013131b824 */ /* 0x100fe200078e0a06 */
[C---:B------:R-:W-:Y:S01]  /*2280*/  ISETP.GT.U32.AND P3, PT, R6.reuse, R53, PT ;  /* 0x000000350600720c */ /* 0x040fe20003f64070 */
[----:B------:R-:W-:Y:S01]  /*2290*/  IMAD R52, R6, R11, R15 ;  /* 0x0000000b06347224 */ /* 0x000fe200078e020f */
[----:B------:R-:W-:Y:S01]  /*22a0*/  IABS R11, R101 ;  /* 0x00000065000b7213 */ /* 0x000fe20000000000 */
[----:B------:R-:W-:-:S02]  /*22b0*/  @!P4 IMAD.IADD R47, R47, 0x1, -R6 ;  /* 0x000000012f2fc824 */ /* 0x000fc400078e0a06 */
[--C-:B------:R-:W-:Y:S01]  /*22c0*/  @!P1 IMAD.IADD R48, R48, 0x1, -R6.reuse ;  /* 0x0000000130309824 */ /* 0x100fe200078e0a06 */
[----:B------:R-:W-:Y:S01]  /*22d0*/  ISETP.GT.U32.AND P4, PT, R6, R52, PT ;  /* 0x000000340600720c */ /* 0x000fe20003f84070 */
[--C-:B------:R-:W-:Y:S01]  /*22e0*/  @!P6 IMAD.IADD R50, R50, 0x1, -R6.reuse ;  /* 0x000000013232e824 */ /* 0x100fe200078e0a06 */
[----:B------:R-:W-:Y:S01]  /*22f0*/  ISETP.GE.AND P1, PT, R107, RZ, PT ;  /* 0x000000ff6b00720c */ /* 0x000fe20003f26270 */
[----:B------:R-:W-:Y:S01]  /*2300*/  @!P5 IMAD.IADD R51, R51, 0x1, -R6 ;  /* 0x000000013333d824 */ /* 0x000fe200078e0a06 */
[----:B------:R-:W-:Y:S01]  /*2310*/  ISETP.GE.AND P6, PT, R104, RZ, PT ;  /* 0x000000ff6800720c */ /* 0x000fe20003fc6270 */
[----:B------:R-:W-:Y:S01]  /*2320*/  IMAD.HI.U32 R5, R4, R11, RZ ;  /* 0x0000000b04057227 */ /* 0x000fe200078e00ff */
[----:B------:R-:W-:-:S03]  /*2330*/  ISETP.GE.AND P5, PT, R105, RZ, PT ;  /* 0x000000ff6900720c */ /* 0x000fc60003fa6270 */
[----:B------:R-:W-:Y:S01]  /*2340*/  @!P3 IMAD.IADD R53, R53, 0x1, -R6 ;  /* 0x000000013535b824 */ /* 0x000fe200078e0a06 */
[C---:B------:R-:W-:Y:S01]  /*2350*/  ISETP.GT.U32.AND P3, PT, R6.reuse, R50, PT ;  /* 0x000000320600720c */ /* 0x040fe20003f64070 */
[----:B------:R-:W-:Y:S01]  /*2360*/  @!P0 IMAD.MOV R46, RZ, RZ, -R46 ;  /* 0x000000ffff2e8224 */ /* 0x000fe200078e0a2e */
[----:B------:R-:W-:Y:S01]  /*2370*/  ISETP.GT.U32.AND P0, PT, R6, R51, PT ;  /* 0x000000330600720c */ /* 0x000fe20003f04070 */
[----:B------:R-:W-:-:S04]  /*2380*/  IMAD.HI.U32 R10, R4, R55, RZ ;  /* 0x00000037040a7227 */ /* 0x000fc800078e00ff */
[----:B------:R-:W-:Y:S02]  /*2390*/  IMAD.MOV R5, RZ, RZ, -R5 ;  /* 0x000000ffff057224 */ /* 0x000fe400078e0a05 */
[----:B------:R-:W-:Y:S02]  /*23a0*/  IMAD.MOV R10, RZ, RZ, -R10 ;  /* 0x000000ffff0a7224 */ /* 0x000fe400078e0a0a */
[----:B------:R-:W-:Y:S01]  /*23b0*/  @!P4 IMAD.IADD R52, R52, 0x1, -R6 ;  /* 0x000000013434c824 */ /* 0x000fe200078e0a06 */
[----:B------:R-:W-:Y:S01]  /*23c0*/  ISETP.GE.AND P4, PT, R106, RZ, PT ;  /* 0x000000ff6a00720c */ /* 0x000fe20003f86270 */
[C---:B------:R-:W-:Y:S01]  /*23d0*/  IMAD R54, R6.reuse, R5, R11 ;  /* 0x0000000506367224 */ /* 0x040fe200078e020b */
[----:B------:R-:W-:Y:S01]  /*23e0*/  IABS R11, R98 ;  /* 0x00000062000b7213 */ /* 0x000fe20000000000 */
[C---:B------:R-:W-:Y:S01]  /*23f0*/  IMAD R55, R6.reuse, R10, R55 ;  /* 0x0000000a06377224 */ /* 0x040fe200078e0237 */
[----:B------:R-:W-:Y:S01]  /*2400*/  IABS R10, R57 ;  /* 0x00000039000a7213 */ /* 0x000fe20000000000 */
[----:B------:R-:W-:Y:S01]  /*2410*/  @!P1 IMAD.MOV R47, RZ, RZ, -R47 ;  /* 0x000000ffff2f9224 */ /* 0x000fe200078e0a2f */
[C---:B------:R-:W-:Y:S01]  /*2420*/  ISETP.GT.U32.AND P1, PT, R6.reuse, R52, PT ;  /* 0x000000340600720c */ /* 0x040fe20003f24070 */
[----:B------:R-:W-:Y:S01]  /*2430*/  @!P6 IMAD.MOV R48, RZ, RZ, -R48 ;  /* 0x000000ffff30e224 */ /* 0x000fe200078e0a30 */
[----:B------:R-:W-:Y:S01]  /*2440*/  ISETP.GT.U32.AND P6, PT, R6, R54, PT ;  /* 0x000000360600720c */ /* 0x000fe20003fc4070 */
[--C-:B------:R-:W-:Y:S01]  /*2450*/  @!P3 IMAD.IADD R50, R50, 0x1, -R6.reuse ;  /* 0x000000013232b824 */ /* 0x100fe200078e0a06 */
[----:B------:R-:W-:Y:S01]  /*2460*/  ISETP.GT.U32.AND P3, PT, R6, R55, PT ;  /* 0x000000370600720c */ /* 0x000fe20003f64070 */
[----:B------:R-:W-:Y:S01]  /*2470*/  @!P0 IMAD.IADD R51, R51, 0x1, -R6 ;  /* 0x0000000133338824 */ /* 0x000fe200078e0a06 */
[----:B------:R-:W-:Y:S01]  /*2480*/  ISETP.GE.AND P0, PT, R99, RZ, PT ;  /* 0x000000ff6300720c */ /* 0x000fe20003f06270 */
[----:B------:R-:W-:-:S04]  /*2490*/  IMAD.HI.U32 R5, R4, R11, RZ ;  /* 0x0000000b04057227 */ /* 0x000fc800078e00ff */
[----:B------:R-:W-:Y:S01]  /*24a0*/  @!P2 IMAD.MOV R45, RZ, RZ, -R45 ;  /* 0x000000ffff2da224 */ /* 0x000fe200078e0a2d */
[----:B------:R-:W-:Y:S01]  /*24b0*/  ISETP.GT.U32.AND P2, PT, R6, R53, PT ;  /* 0x000000350600720c */ /* 0x000fe20003f44070 */
[----:B------:R-:W-:Y:S02]  /*24c0*/  IMAD.MOV R5, RZ, RZ, -R5 ;  /* 0x000000ffff057224 */ /* 0x000fe400078e0a05 */
[----:B------:R-:W-:Y:S01]  /*24d0*/  @!P5 IMAD.MOV R49, RZ, RZ, -R49 ;  /* 0x000000ffff31d224 */ /* 0x000fe200078e0a31 */
[----:B------:R-:W-:Y:S01]  /*24e0*/  ISETP.GE.AND P5, PT, R103, RZ, PT ;  /* 0x000000ff6700720c */ /* 0x000fe20003fa6270 */
[--C-:B------:R-:W-:Y:S01]  /*24f0*/  @!P1 IMAD.IADD R52, R52, 0x1, -R6.reuse ;  /* 0x0000000134349824 */ /* 0x100fe200078e0a06 */
[----:B------:R-:W-:Y:S01]  /*2500*/  ISETP.GE.AND P1, PT, R100, RZ, PT ;  /* 0x000000ff6400720c */ /* 0x000fe20003f26270 */
[----:B------:R-:W-:Y:S01]  /*2510*/  @!P6 IMAD.IADD R54, R54, 0x1, -R6 ;  /* 0x000000013636e824 */ /* 0x000fe200078e0a06 */
[----:B------:R-:W-:Y:S01]  /*2520*/  ISETP.GE.AND P6, PT, R102, RZ, PT ;  /* 0x000000ff6600720c */ /* 0x000fe20003fc6270 */
[----:B------:R-:W-:-:S02]  /*2530*/  IMAD R5, R6, R5, R11 ;  /* 0x0000000506057224 */ /* 0x000fc400078e020b */
[----:B------:R-:W-:Y:S01]  /*2540*/  @!P3 IMAD.IADD R55, R55, 0x1, -R6 ;  /* 0x000000013737b824 */ /* 0x000fe200078e0a06 */
[C---:B------:R-:W-:Y:S01]  /*2550*/  ISETP.GT.U32.AND P3, PT, R6.reuse, R54, PT ;  /* 0x000000360600720c */ /* 0x040fe20003f64070 */
[----:B------:R-:W-:Y:S01]  /*2560*/  @!P0 IMAD.MOV R52, RZ, RZ, -R52 ;  /* 0x000000ffff348224 */ /* 0x000fe200078e0a34 */
[C---:B------:R-:W-:Y:S01]  /*2570*/  ISETP.GT.U32.AND P0, PT, R6.reuse, R5, PT ;  /* 0x000000050600720c */ /* 0x040fe20003f04070 */
[----:B------:R-:W-:Y:S01]  /*2580*/  @!P2 IMAD.IADD R53, R53, 0x1, -R6 ;  /* 0x000000013535a824 */ /* 0x000fe200078e0a06 */
[----:B------:R-:W-:Y:S01]  /*2590*/  ISETP.GE.AND P2, PT, R101, RZ, PT ;  /* 0x000000ff6500720c */ /* 0x000fe20003f46270 */
[----:B------:R-:W-:Y:S02]  /*25a0*/  IMAD.MOV.U32 R11, RZ, RZ, R10 ;  /* 0x000000ffff0b7224 */ /* 0x000fe400078e000a */
[----:B------:R-:W-:Y:S01]  /*25b0*/  @!P5 IMAD.MOV R51, RZ, RZ, -R51 ;  /* 0x000000ffff33d224 */ /* 0x000fe200078e0a33 */
[----:B------:R-:W-:Y:S01]  /*25c0*/  ISETP.GT.U32.AND P5, PT, R6, R55, PT ;  /* 0x000000370600720c */ /* 0x000fe20003fa4070 */
[----:B------:R-:W-:-:S04]  /*25d0*/  IMAD.HI.U32 R10, R4, R11, RZ ;  /* 0x0000000b040a7227 */ /* 0x000fc800078e00ff */
[----:B------:R-:W-:Y:S01]  /*25e0*/  @!P1 IMAD.MOV R53, RZ, RZ, -R53 ;  /* 0x000000ffff359224 */ /* 0x000fe200078e0a35 */
[----:B------:R-:W-:Y:S01]  /*25f0*/  ISETP.GE.AND P1, PT, R57, RZ, PT ;  /* 0x000000ff3900720c */ /* 0x000fe20003f26270 */
[--C-:B------:R-:W-:Y:S01]  /*2600*/  @!P3 IMAD.IADD R54, R54, 0x1, -R6.reuse ;  /* 0x000000013636b824 */ /* 0x100fe200078e0a06 */
[----:B------:R-:W-:Y:S01]  /*2610*/  IABS R57, R58 ;  /* 0x0000003a00397213 */ /* 0x000fe20000000000 */
[----:B------:R-:W-:Y:S01]  /*2620*/  @!P0 IMAD.IADD R5, R5, 0x1, -R6 ;  /* 0x0000000105058824 */ /* 0x000fe200078e0a06 */
[----:B------:R-:W-:Y:S01]  /*2630*/  ISETP.GE.AND P0, PT, R31, RZ, PT ;  /* 0x000000ff1f00720c */ /* 0x000fe20003f06270 */
[----:B------:R-:W-:Y:S01]  /*2640*/  IMAD.MOV R10, RZ, RZ, -R10 ;  /* 0x000000ffff0a7224 */ /* 0x000fe200078e0a0a */
[----:B------:R-:W-:Y:S01]  /*2650*/  ISETP.GE.AND P3, PT, R58, RZ, PT ;  /* 0x000000ff3a00720c */ /* 0x000fe20003f66270 */
[----:B------:R-:W-:Y:S01]  /*2660*/  @!P2 IMAD.MOV R54, RZ, RZ, -R54 ;  /* 0x000000ffff36a224 */ /* 0x000fe200078e0a36 */
[C---:B------:R-:W-:Y:S01]  /*2670*/  ISETP.GT.U32.AND P2, PT, R6.reuse, R5, PT ;  /* 0x000000050600720c */ /* 0x040fe20003f44070 */
[----:B------:R-:W-:Y:S01]  /*2680*/  IMAD R11, R6, R10, R11 ;  /* 0x0000000a060b7224 */ /* 0x000fe200078e020b */
[----:B------:R-:W-:Y:S01]  /*2690*/  @!P5 IADD3 R55, R55, -R6, RZ ;  /* 0x800000063737d210 */ /* 0x000fe20007ffe0ff */
[----:B------:R-:W-:Y:S01]  /*26a0*/  IMAD.HI.U32 R10, R4, R57, RZ ;  /* 0x00000039040a7227 */ /* 0x000fe200078e00ff */
[----:B------:R-:W-:-:S02]  /*26b0*/  ISETP.GE.AND P5, PT, R56, RZ, PT ;  /* 0x000000ff3800720c */ /* 0x000fc40003fa6270 */
[----:B------:R-:W-:Y:S01]  /*26c0*/  IABS R56, R56 ;  /* 0x0000003800387213 */ /* 0x000fe20000000000 */
[----:B------:R-:W-:Y:S02]  /*26d0*/  IMAD.MOV R10, RZ, RZ, -R10 ;  /* 0x000000ffff0a7224 */ /* 0x000fe400078e0a0a */
[----:B------:R-:W-:Y:S01]  /*26e0*/  @!P6 IMAD.MOV R55, RZ, RZ, -R55 ;  /* 0x000000ffff37e224 */ /* 0x000fe200078e0a37 */
[C---:B------:R-:W-:Y:S01]  /*26f0*/  ISETP.GT.U32.AND P6, PT, R6.reuse, R11, PT ;  /* 0x0000000b0600720c */ /* 0x040fe20003fc4070 */
[C---:B------:R-:W-:Y:S02]  /*2700*/  IMAD R57, R6.reuse, R10, R57 ;  /* 0x0000000a06397224 */ /* 0x040fe400078e0239 */
[----:B------:R-:W-:Y:S02]  /*2710*/  @!P2 IMAD.IADD R5, R5, 0x1, -R6 ;  /* 0x000000010505a824 */ /* 0x000fe400078e0a06 */
[----:B------:R-:W-:Y:S01]  /*2720*/  IMAD.MOV.U32 R31, RZ, RZ, R56 ;  /* 0x000000ffff1f7224 */ /* 0x000fe200078e0038 */
[----:B------:R-:W-:Y:S01]  /*2730*/  ISETP.GT.U32.AND P2, PT, R6, R57, PT ;  /* 0x000000390600720c */ /* 0x000fe20003f44070 */
[----:B------:R-:W-:Y:S01]  /*2740*/  @!P4 IMAD.MOV R50, RZ, RZ, -R50 ;  /* 0x000000ffff32c224 */ /* 0x000fe200078e0a32 */
[----:B------:R-:W-:Y:S01]  /*2750*/  ISETP.GE.AND P4, PT, R98, RZ, PT ;  /* 0x000000ff6200720c */ /* 0x000fe20003f86270 */
[----:B------:R-:W-:-:S04]  /*2760*/  IMAD.HI.U32 R10, R4, R31, RZ ;  /* 0x0000001f040a7227 */ /* 0x000fc800078e00ff */
[----:B------:R-:W-:Y:S02]  /*2770*/  @!P6 IMAD.IADD R11, R11, 0x1, -R6 ;  /* 0x000000010b0be824 */ /* 0x000fe400078e0a06 */
[----:B------:R-:W-:Y:S02]  /*2780*/  IMAD.MOV R10, RZ, RZ, -R10 ;  /* 0x000000ffff0a7224 */ /* 0x000fe400078e0a0a */
[----:B------:R-:W-:Y:S01]  /*2790*/  IMAD.HI.U32 R13, R4, R61, RZ ;  /* 0x0000003d040d7227 */ /* 0x000fe200078e00ff */
[----:B------:R-:W-:-:S03]  /*27a0*/  ISETP.GT.U32.AND P6, PT, R6, R11, PT ;  /* 0x0000000b0600720c */ /* 0x000fc60003fc4070 */
[----:B------:R-:W-:Y:S02]  /*27b0*/  @!P2 IMAD.IADD R57, R57, 0x1, -R6 ;  /* 0x000000013939a824 */ /* 0x000fe400078e0a06 */
[----:B------:R-:W-:Y:S02]  /*27c0*/  IMAD R58, R6, R10, R31 ;  /* 0x0000000a063a7224 */ /* 0x000fe400078e021f */
[----:B------:R-:W-:Y:S01]  /*27d0*/  IMAD.HI.U32 R10, R4, R65, RZ ;  /* 0x00000041040a7227 */ /* 0x000fe200078e00ff */
[----:B------:R-:W-:-:S03]  /*27e0*/  ISETP.GT.U32.AND P2, PT, R6, R57, PT ;  /* 0x000000390600720c */ /* 0x000fc60003f44070 */
[----:B------:R-:W-:-:S04]  /*27f0*/  IMAD.HI.U32 R15, R4, R63, RZ ;  /* 0x0000003f040f7227 */ /* 0x000fc800078e00ff */
[----:B------:R-:W-:Y:S02]  /*2800*/  IMAD.MOV R13, RZ, RZ, -R13 ;  /* 0x000000ffff0d7224 */ /* 0x000fe400078e0a0d */
[----:B------:R-:W-:Y:S02]  /*2810*/  IMAD.MOV.U32 R31, RZ, RZ, R5 ;  /* 0x000000ffff1f7224 */ /* 0x000fe400078e0005 */
[----:B------:R-:W-:Y:S02]  /*2820*/  IMAD.MOV R5, RZ, RZ, -R10 ;  /* 0x000000ffff057224 */ /* 0x000fe400078e0a0a */
[----:B------:R-:W-:Y:S02]  /*2830*/  IMAD.MOV R15, RZ, RZ, -R15 ;  /* 0x000000ffff0f7224 */ /* 0x000fe400078e0a0f */
[C---:B------:R-:W-:Y:S01]  /*2840*/  IMAD R13, R6.reuse, R13, R61 ;  /* 0x0000000d060d7224 */ /* 0x040fe200078e023d */
[----:B------:R-:W-:Y:S01]  /*2850*/  IABS R61, R96 ;  /* 0x00000060003d7213 */ /* 0x000fe20000000000 */
[----:B------:R-:W-:Y:S01]  /*2860*/  @!P4 IMAD.MOV R31, RZ, RZ, -R31 ;  /* 0x000000ffff1fc224 */ /* 0x000fe200078e0a1f */
[C---:B------:R-:W-:Y:S01]  /*2870*/  ISETP.GT.U32.AND P4, PT, R6.reuse, R58, PT ;  /* 0x0000003a0600720c */ /* 0x040fe20003f84070 */
[----:B------:R-:W-:Y:S01]  /*2880*/  @!P6 IMAD.IADD R11, R11, 0x1, -R6 ;  /* 0x000000010b0be824 */ /* 0x000fe200078e0a06 */
[C---:B------:R-:W-:Y:S01]  /*2890*/  ISETP.GT.U32.AND P6, PT, R6.reuse, R13, PT ;  /* 0x0000000d0600720c */ /* 0x040fe20003fc4070 */
[C---:B------:R-:W-:Y:S01]  /*28a0*/  IMAD R5, R6.reuse, R5, R65 ;  /* 0x0000000506057224 */ /* 0x040fe200078e0241 */
[----:B------:R-:W-:Y:S01]  /*28b0*/  IABS R65, R95 ;  /* 0x0000005f00417213 */ /* 0x000fe20000000000 */
[----:B------:R-:W-:Y:S01]  /*28c0*/  IMAD R15, R6, R15, R63 ;  /* 0x0000000f060f7224 */ /* 0x000fe200078e023f */
[----:B------:R-:W-:Y:S01]  /*28d0*/  IABS R63, R84 ;  /* 0x00000054003f7213 */ /* 0x000fe20000000000 */
[----:B------:R-:W-:-:S02]  /*28e0*/  IMAD.MOV.U32 R56, RZ, RZ, R11 ;  /* 0x000000ffff387224 */ /* 0x000fc400078e000b */
[----:B------:R-:W-:Y:S01]  /*28f0*/  @!P2 IMAD.IADD R57, R57, 0x1, -R6 ;  /* 0x000000013939a824 */ /* 0x000fe200078e0a06 */
[C---:B------:R-:W-:Y:S01]  /*2900*/  ISETP.GT.U32.AND P2, PT, R6.reuse, R5, PT ;  /* 0x000000050600720c */ /* 0x040fe20003f44070 */
[----:B------:R-:W-:Y:S01]  /*2910*/  @!P1 IMAD.MOV R56, RZ, RZ, -R56 ;  /* 0x000000ffff389224 */ /* 0x000fe200078e0a38 */
[----:B------:R-:W-:Y:S01]  /*2920*/  ISETP.GT.U32.AND P1, PT, R6, R15, PT ;  /* 0x0000000f0600720c */ /* 0x000fe20003f24070 */
[----:B------:R-:W-:-:S04]  /*2930*/  IMAD.HI.U32 R10, R4, R61, RZ ;  /* 0x0000003d040a7227 */ /* 0x000fc800078e00ff */
[----:B------:R-:W-:Y:S01]  /*2940*/  @!P4 IMAD.IADD R58, R58, 0x1, -R6 ;  /* 0x000000013a3ac824 */ /* 0x000fe200078e0a06 */
[----:B------:R-:W-:Y:S01]  /*2950*/  ISETP.GE.AND P4, PT, R59, RZ, PT ;  /* 0x000000ff3b00720c */ /* 0x000fe20003f86270 */
[----:B------:R-:W-:Y:S01]  /*2960*/  IMAD.MOV R11, RZ, RZ, -R10 ;  /* 0x000000ffff0b7224 */ /* 0x000fe200078e0a0a */
[----:B------:R-:W-:Y:S01]  /*2970*/  IABS R59, R86 ;  /* 0x00000056003b7213 */ /* 0x000fe20000000000 */
[----:B------:R-:W-:-:S04]  /*2980*/  IMAD.HI.U32 R10, R4, R63, RZ ;  /* 0x0000003f040a7227 */ /* 0x000fc800078e00ff */
[--C-:B------:R-:W-:Y:S01]  /*2990*/  @!P6 IMAD.IADD R13, R13, 0x1, -R6.reuse ;  /* 0x000000010d0de824 */ /* 0x100fe200078e0a06 */
[C---:B------:R-:W-:Y:S01]  /*29a0*/  ISETP.GT.U32.AND P6, PT, R6.reuse, R58, PT ;  /* 0x0000003a0600720c */ /* 0x040fe20003fc4070 */
[----:B------:R-:W-:Y:S02]  /*29b0*/  @!P2 IMAD.IADD R5, R5, 0x1, -R6 ;  /* 0x000000010505a824 */ /* 0x000fe400078e0a06 */
[C---:B------:R-:W-:Y:S02]  /*29c0*/  IMAD R11, R6.reuse, R11, R61 ;  /* 0x0000000b060b7224 */ /* 0x040fe400078e023d */
[----:B------:R-:W-:Y:S01]  /*29d0*/  IMAD.MOV R10, RZ, RZ, -R10 ;  /* 0x000000ffff0a7224 */ /* 0x000fe200078e0a0a */
[C---:B------:R-:W-:Y:S01]  /*29e0*/  ISETP.GT.U32.AND P2, PT, R6.reuse, R5, PT ;  /* 0x000000050600720c */ /* 0x040fe20003f44070 */
[----:B------:R-:W-:Y:S02]  /*29f0*/  IMAD.MOV.U32 R61, RZ, RZ, R59 ;  /* 0x000000ffff3d7224 */ /* 0x000fe400078e003b */
[----:B------:R-:W-:Y:S01]  /*2a00*/  @!P1 IMAD.IADD R15, R15, 0x1, -R6 ;  /* 0x000000010f0f9824 */ /* 0x000fe200078e0a06 */
[C---:B------:R-:W-:Y:S01]  /*2a10*/  ISETP.GT.U32.AND P1, PT, R6.reuse, R13, PT ;  /* 0x0000000d0600720c */ /* 0x040fe20003f24070 */
[----:B------:R-:W-:Y:S01]  /*2a20*/  IMAD R59, R6, R10, R63 ;  /* 0x0000000a063b7224 */ /* 0x000fe200078e023f */
[----:B------:R-:W-:Y:S01]  /*2a30*/  IABS R63, R88 ;  /* 0x00000058003f7213 */ /* 0x000fe20000000000 */
[----:B------:R-:W-:-:S04]  /*2a40*/  IMAD.HI.U32 R10, R4, R61, RZ ;  /* 0x0000003d040a7227 */ /* 0x000fc800078e00ff */
[----:B------:R-:W-:Y:S01]  /*2a50*/  @!P3 IMAD.MOV R57, RZ, RZ, -R57 ;  /* 0x000000ffff39b224 */ /* 0x000fe200078e0a39 */
[----:B------:R-:W-:Y:S01]  /*2a60*/  ISETP.GT.U32.AND P3, PT, R6, R15, PT ;  /* 0x0000000f0600720c */ /* 0x000fe20003f64070 */
[----:B------:R-:W-:Y:S02]  /*2a70*/  IMAD.MOV R10, RZ, RZ, -R10 ;  /* 0x000000ffff0a7224 */ /* 0x000fe400078e0a0a */
[--C-:B------:R-:W-:Y:S01]  /*2a80*/  @!P6 IMAD.IADD R58, R58, 0x1, -R6.reuse ;  /* 0x000000013a3ae824 */ /* 0x100fe200078e0a06 */
[C---:B------:R-:W-:Y:S01]  /*2a90*/  ISETP.GT.U32.AND P6, PT, R6.reuse, R11, PT ;  /* 0x0000000b0600720c */ /* 0x040fe20003fc4070 */
[C---:B------:R-:W-:Y:S02]  /*2aa0*/  IMAD R61, R6.reuse, R10, R61 ;  /* 0x0000000a063d7224 */ /* 0x040fe400078e023d */
[--C-:B------:R-:W-:Y:S01]  /*2ab0*/  @!P1 IMAD.IADD R13, R13, 0x1, -R6.reuse ;  /* 0x000000010d0d9824 */ /* 0x100fe200078e0a06 */
[C---:B------:R-:W-:Y:S01]  /*2ac0*/  ISETP.GT.U32.AND P1, PT, R6.reuse, R59, PT ;  /* 0x0000003b0600720c */ /* 0x040fe20003f24070 */
[----:B------:R-:W-:Y:S01]  /*2ad0*/  @!P2 IMAD.IADD R5, R5, 0x1, -R6 ;  /* 0x000000010505a824 */ /* 0x000fe200078e0a06 */
[----:B------:R-:W-:Y:S01]  /*2ae0*/  ISETP.GT.U32.AND P2, PT, R6, R61, PT ;  /* 0x0000003d0600720c */ /* 0x000fe20003f44070 */
[----:B------:R-:W-:-:S04]  /*2af0*/  IMAD.HI.U32 R10, R4, R63, RZ ;  /* 0x0000003f040a7227 */ /* 0x000fc800078e00ff */
[----:B------:R-:W-:Y:S01]  /*2b00*/  @!P3 IMAD.IADD R15, R15, 0x1, -R6 ;  /* 0x000000010f0fb824 */ /* 0x000fe200078e0a06 */
[----:B------:R-:W-:Y:S01]  /*2b10*/  ISETP.GE.AND P3, PT, R97, RZ, PT ;  /* 0x000000ff6100720c */ /* 0x000fe20003f66270 */
[----:B------:R-:W-:Y:S02]  /*2b20*/  IMAD.MOV R60, RZ, RZ, -R10 ;  /* 0x000000ffff3c7224 */ /* 0x000fe400078e0a0a */
[--C-:B------:R-:W-:Y:S01]  /*2b30*/  @!P6 IMAD.IADD R11, R11, 0x1, -R6.reuse ;  /* 0x000000010b0be824 */ /* 0x100fe200078e0a06 */
[----:B------:R-:W-:Y:S01]  /*2b40*/  ISETP.GE.AND P6, PT, R96, RZ, PT ;  /* 0x000000ff6000720c */ /* 0x000fe20003fc6270 */
[----:B------:R-:W-:Y:S01]  /*2b50*/  IMAD R63, R6, R60, R63 ;  /* 0x0000003c063f7224 */ /* 0x000fe200078e023f */
[----:B------:R-:W-:Y:S01]  /*2b60*/  IABS R60, R70 ;  /* 0x00000046003c7213 */ /* 0x000fe20000000000 */
[----:B------:R-:W-:Y:S01]  /*2b70*/  IMAD.MOV.U32 R82, RZ, RZ, R15 ;  /* 0x000000ffff527224 */ /* 0x000fe200078e000f */
[----:B------:R-:W-:Y:S01]  /*2b80*/  IABS R15, R69 ;  /* 0x00000045000f7213 */ /* 0x000fe20000000000 */
[--C-:B------:R-:W-:Y:S01]  /*2b90*/  @!P1 IMAD.IADD R59, R59, 0x1, -R6.reuse ;  /* 0x000000013b3b9824 */ /* 0x100fe200078e0a06 */
[----:B------:R-:W-:Y:S01]  /*2ba0*/  ISETP.GE.AND P1, PT, R84, RZ, PT ;  /* 0x000000ff5400720c */ /* 0x000fe20003f26270 */
[----:B------:R-:W-:Y:S01]  /*2bb0*/  @!P2 IMAD.IADD R61, R61, 0x1, -R6 ;  /* 0x000000013d3da824 */ /* 0x000fe200078e0a06 */
[C---:B------:R-:W-:Y:S01]  /*2bc0*/  ISETP.GT.U32.AND P2, PT, R6.reuse, R11, PT ;  /* 0x0000000b0600720c */ /* 0x040fe20003f44070 */
[----:B------:R-:W-:Y:S01]  /*2bd0*/  @!P4 IMAD.MOV R82, RZ, RZ, -R82 ;  /* 0x000000ffff52c224 */ /* 0x000fe200078e0a52 */
[----:B------:R-:W-:Y:S01]  /*2be0*/  ISETP.GT.U32.AND P4, PT, R6, R63, PT ;  /* 0x0000003f0600720c */ /* 0x000fe20003f84070 */
[----:B------:R-:W-:-:S02]  /*2bf0*/  IMAD.MOV.U32 R84, RZ, RZ, R5 ;  /* 0x000000ffff547224 */ /* 0x000fc400078e0005 */
[----:B------:R-:W-:-:S04]  /*2c00*/  IMAD.HI.U32 R10, R4, R65, RZ ;  /* 0x00000041040a7227 */ /* 0x000fc800078e00ff */
[----:B------:R-:W-:-:S04]  /*2c10*/  IMAD.HI.U32 R5, R4, R67, RZ ;  /* 0x0000004304057227 */ /* 0x000fc800078e00ff */
[----:B------:R-:W-:Y:S02]  /*2c20*/  IMAD.MOV R10, RZ, RZ, -R10 ;  /* 0x000000ffff0a7224 */ /* 0x000fe400078e0a0a */
[----:B------:R-:W-:Y:S02]  /*2c30*/  IMAD.MOV R5, RZ, RZ, -R5 ;  /* 0x000000ffff057224 */ /* 0x000fe400078e0a05 */
[----:B------:R-:W-:Y:S02]  /*2c40*/  IMAD.MOV.U32 R80, RZ, RZ, R13 ;  /* 0x000000ffff507224 */ /* 0x000fe400078e000d */
[----:B------:R-:W-:Y:S01]  /*2c50*/  @!P5 IMAD.MOV R58, RZ, RZ, -R58 ;  /* 0x000000ffff3ad224 */ /* 0x000fe200078e0a3a */
[C---:B------:R-:W-:Y:S01]  /*2c60*/  ISETP.GT.U32.AND P5, PT, R6.reuse, R61, PT ;  /* 0x0000003d0600720c */ /* 0x040fe20003fa4070 */
[C---:B------:R-:W-:Y:S01]  /*2c70*/  IMAD R13, R6.reuse, R10, R65 ;  /* 0x0000000a060d7224 */ /* 0x040fe200078e0241 */
[----:B------:R-:W-:Y:S01]  /*2c80*/  IABS R65, R85 ;  /* 0x0000005500417213 */ /* 0x000fe20000000000 */
[C---:B------:R-:W-:Y:S01]  /*2c90*/  IMAD R5, R6.reuse, R5, R67 ;  /* 0x0000000506057224 */ /* 0x040fe200078e0243 */
[----:B------:R-:W-:Y:S01]  /*2ca0*/  IABS R67, R93 ;  /* 0x0000005d00437213 */ /* 0x000fe20000000000 */
[----:B------:R-:W-:Y:S01]  /*2cb0*/  @!P0 IMAD.MOV R80, RZ, RZ, -R80 ;  /* 0x000000ffff508224 */ /* 0x000fe200078e0a50 */
[C---:B------:R-:W-:Y:S01]  /*2cc0*/  ISETP.GT.U32.AND P0, PT, R6.reuse, R59, PT ;  /* 0x0000003b0600720c */ /* 0x040fe20003f04070 */
[--C-:B------:R-:W-:Y:S01]  /*2cd0*/  @!P2 IMAD.IADD R11, R11, 0x1, -R6.reuse ;  /* 0x000000010b0ba824 */ /* 0x100fe200078e0a06 */
[C---:B------:R-:W-:Y:S01]  /*2ce0*/  ISETP.GT.U32.AND P2, PT, R6.reuse, R13, PT ;  /* 0x0000000d0600720c */ /* 0x040fe20003f44070 */
[----:B------:R-:W-:Y:S01]  /*2cf0*/  @!P4 IMAD.IADD R63, R63, 0x1, -R6 ;  /* 0x000000013f3fc824 */ /* 0x000fe200078e0a06 */
[----:B------:R-:W-:Y:S01]  /*2d00*/  ISETP.GT.U32.AND P4, PT, R6, R5, PT ;  /* 0x000000050600720c */ /* 0x000fe20003f84070 */
[----:B------:R-:W-:Y:S01]  /*2d10*/  @!P3 IMAD.MOV R84, RZ, RZ, -R84 ;  /* 0x000000ffff54b224 */ /* 0x000fe200078e0a54 */
[----:B------:R-:W-:Y:S01]  /*2d20*/  ISETP.GE.AND P3, PT, R86, RZ, PT ;  /* 0x000000ff5600720c */ /* 0x000fe20003f66270 */
[----:B------:R-:W-:-:S02]  /*2d30*/  IMAD.MOV.U32 R86, RZ, RZ, R11 ;  /* 0x000000ffff567224 */ /* 0x000fc400078e000b */
[----:B------:R-:W-:Y:S01]  /*2d40*/  @!P5 IMAD.IADD R61, R61, 0x1, -R6 ;  /* 0x000000013d3dd824 */ /* 0x000fe200078e0a06 */
[----:B------:R-:W-:Y:S01]  /*2d50*/  ISETP.GE.AND P5, PT, R95, RZ, PT ;  /* 0x000000ff5f00720c */ /* 0x000fe20003fa6270 */
[----:B------:R-:W-:-:S04]  /*2d60*/  IMAD.HI.U32 R10, R4, R15, RZ ;  /* 0x0000000f040a7227 */ /* 0x000fc800078e00ff */
[----:B------:R-:W-:Y:S01]  /*2d70*/  @!P0 IMAD.IADD R59, R59, 0x1, -R6 ;  /* 0x000000013b3b8824 */ /* 0x000fe200078e0a06 */
[----:B------:R-:W-:Y:S01]  /*2d80*/  ISETP.GE.AND P0, PT, R88, RZ, PT ;  /* 0x000000ff5800720c */ /* 0x000fe20003f06270 */
[----:B------:R-:W-:Y:S01]  /*2d90*/  @!P6 IMAD.MOV R86, RZ, RZ, -R86 ;  /* 0x000000ffff56e224 */ /* 0x000fe200078e0a56 */
[----:B------:R-:W-:Y:S01]  /*2da0*/  ISETP.GE.AND P6, PT, R90, RZ, PT ;  /* 0x000000ff5a00720c */ /* 0x000fe20003fc6270 */
[--C-:B------:R-:W-:Y:S01]  /*2db0*/  @!P2 IMAD.IADD R13, R13, 0x1, -R6.reuse ;  /* 0x000000010d0da824 */ /* 0x100fe200078e0a06 */
[----:B------:R-:W-:Y:S01]  /*2dc0*/  ISETP.GT.U32.AND P2, PT, R6, R63, PT ;  /* 0x0000003f0600720c */ /* 0x000fe20003f44070 */
[----:B------:R-:W-:Y:S01]  /*2dd0*/  IMAD.MOV.U32 R90, RZ, RZ, R61 ;  /* 0x000000ffff5a7224 */ /* 0x000fe200078e003d */
[----:B------:R-:W-:Y:S01]  /*2de0*/  IABS R61, R30 ;  /* 0x0000001e003d7213 */ /* 0x000fe20000000000 */
[----:B------:R-:W-:Y:S01]  /*2df0*/  @!P4 IMAD.IADD R5, R5, 0x1, -R6 ;  /* 0x000000010505c824 */ /* 0x000fe200078e0a06 */
[----:B------:R-:W-:Y:S01]  /*2e00*/  ISETP.GE.AND P4, PT, R69, RZ, PT ;  /* 0x000000ff4500720c */ /* 0x000fe20003f86270 */
[----:B------:R-:W-:Y:S01]  /*2e10*/  IMAD.MOV.U32 R88, RZ, RZ, R59 ;  /* 0x000000ffff587224 */ /* 0x000fe200078e003b */
[----:B------:R-:W-:Y:S01]  /*2e20*/  IABS R69, R94 ;  /* 0x0000005e00457213 */ /* 0x000fe20000000000 */
[----:B------:R-:W-:-:S02]  /*2e30*/  IMAD.MOV R10, RZ, RZ, -R10 ;  /* 0x000000ffff0a7224 */ /* 0x000fc400078e0a0a */
[----:B------:R-:W-:Y:S02]  /*2e40*/  IMAD.MOV.U32 R59, RZ, RZ, R60 ;  /* 0x000000ffff3b7224 */ /* 0x000fe400078e003c */
[----:B------:R-:W-:Y:S01]  /*2e50*/  @!P3 IMAD.MOV R90, RZ, RZ, -R90 ;  /* 0x000000ffff5ab224 */ /* 0x000fe200078e0a5a */
[C---:B------:R-:W-:Y:S01]  /*2e60*/  ISETP.GT.U32.AND P3, PT, R6.reuse, R5, PT ;  /* 0x000000050600720c */ /* 0x040fe20003f64070 */
[C---:B------:R-:W-:Y:S02]  /*2e70*/  IMAD R11, R6.reuse, R10, R15 ;  /* 0x0000000a060b7224 */ /* 0x040fe400078e020f */
[----:B------:R-:W-:Y:S01]  /*2e80*/  @!P1 IMAD.MOV R88, RZ, RZ, -R88 ;  /* 0x000000ffff589224 */ /* 0x000fe200078e0a58 */
[----:B------:R-:W-:Y:S01]  /*2e90*/  ISETP.GT.U32.AND P1, PT, R6, R13, PT ;  /* 0x0000000d0600720c */ /* 0x000fe20003f24070 */
[----:B------:R-:W-:-:S04]  /*2ea0*/  IMAD.HI.U32 R10, R4, R59, RZ ;  /* 0x0000003b040a7227 */ /* 0x000fc800078e00ff */
[----:B------:R-:W-:Y:S02]  /*2eb0*/  IMAD.MOV R10, RZ, RZ, -R10 ;  /* 0x000000ffff0a7224 */ /* 0x000fe400078e0a0a */
[--C-:B------:R-:W-:Y:S01]  /*2ec0*/  @!P2 IMAD.IADD R63, R63, 0x1, -R6.reuse ;  /* 0x000000013f3fa824 */ /* 0x100fe200078e0a06 */
[C---:B------:R-:W-:Y:S01]  /*2ed0*/  ISETP.GT.U32.AND P2, PT, R6.reuse, R11, PT ;  /* 0x0000000b0600720c */ /* 0x040fe20003f44070 */
[C---:B------:R-:W-:Y:S01]  /*2ee0*/  IMAD R15, R6.reuse, R10, R59 ;  /* 0x0000000a060f7224 */ /* 0x040fe200078e023b */
[----:B------:R-:W-:Y:S01]  /*2ef0*/  IABS R59, R29 ;  /* 0x0000001d003b7213 */ /* 0x000fe20000000000 */
[--C-:B------:R-:W-:Y:S02]  /*2f00*/  @!P3 IMAD.IADD R5, R5, 0x1, -R6.reuse ;  /* 0x000000010505b824 */ /* 0x100fe400078e0a06 */
[----:B------:R-:W-:Y:S01]  /*2f10*/  IMAD.MOV.U32 R96, RZ, RZ, R63 ;  /* 0x000000ffff607224 */ /* 0x000fe200078e003f */
[----:B------:R-:W-:Y:S01]  /*2f20*/  ISETP.GT.U32.AND P3, PT, R6, R15, PT ;  /* 0x0000000f0600720c */ /* 0x000fe20003f64070 */
[----:B------:R-:W-:Y:S01]  /*2f30*/  @!P1 IMAD.IADD R13, R13, 0x1, -R6 ;  /* 0x000000010d0d9824 */ /* 0x000fe200078e0a06 */
[----:B------:R-:W-:Y:S01]  /*2f40*/  IABS R63, R71 ;  /* 0x00000047003f7213 */ /* 0x000fe20000000000 */
[----:B------:R-:W-:Y:S01]  /*2f50*/  @!P0 IMAD.MOV R96, RZ, RZ, -R96 ;  /* 0x000000ffff608224 */ /* 0x000fe200078e0a60 */
[----:B------:R-:W-:Y:S01]  /*2f60*/  ISETP.GE.AND P0, PT, R28, RZ, PT ;  /* 0x000000ff1c00720c */ /* 0x000fe20003f06270 */
[----:B------:R-:W-:Y:S01]  /*2f70*/  IMAD.MOV.U32 R98, RZ, RZ, R13 ;  /* 0x000000ffff627224 */ /* 0x000fe200078e000d */
[----:B------:R-:W-:Y:S01]  /*2f80*/  IABS R28, R28 ;  /* 0x0000001c001c7213 */ /* 0x000fe20000000000 */
[----:B------:R-:W-:Y:S01]  /*2f90*/  @!P2 IMAD.IADD R11, R11, 0x1, -R6 ;  /* 0x000000010b0ba824 */ /* 0x000fe200078e0a06 */
[----:B------:R-:W-:Y:S01]  /*2fa0*/  ISETP.GE.AND P2, PT, R30, RZ, PT ;  /* 0x000000ff1e00720c */ /* 0x000fe20003f46270 */
[----:B------:R-:W-:Y:S01]  /*2fb0*/  @!P5 IMAD.MOV R98, RZ, RZ, -R98 ;  /* 0x000000ffff62d224 */ /* 0x000fe200078e0a62 */
[----:B------:R-:W-:Y:S01]  /*2fc0*/  ISETP.GE.AND P5, PT, R29, RZ, PT ;  /* 0x000000ff1d00720c */ /* 0x000fe20003fa6270 */
[----:B------:R-:W-:Y:S01]  /*2fd0*/  IMAD.MOV.U32 R29, RZ, RZ, R28 ;  /* 0x000000ffff1d7224 */ /* 0x000fe200078e001c */
[----:B------:R-:W-:Y:S01]  /*2fe0*/  ISETP.GE.AND P1, PT, R70, RZ, PT ;  /* 0x000000ff4600720c */ /* 0x000fe20003f26270 */
[----:B------:R-:W-:Y:S01]  /*2ff0*/  @!P3 IMAD.IADD R15, R15, 0x1, -R6 ;  /* 0x000000010f0fb824 */ /* 0x000fe200078e0a06 */
[----:B------:R-:W-:Y:S01]  /*3000*/  ISETP.GT.U32.AND P3, PT, R6, R11, PT ;  /* 0x0000000b0600720c */ /* 0x000fe20003f64070 */
[----:B------:R-:W-:-:S02]  /*3010*/  IMAD.MOV.U32 R100, RZ, RZ, R5 ;  /* 0x000000ffff647224 */ /* 0x000fc400078e0005 */
[----:B------:R-:W-:-:S04]  /*3020*/  IMAD.HI.U32 R5, R4, R29, RZ ;  /* 0x0000001d04057227 */ /* 0x000fc800078e00ff */
[----:B------:R-:W-:Y:S02]  /*3030*/  IMAD.MOV R5, RZ, RZ, -R5 ;  /* 0x000000ffff057224 */ /* 0x000fe400078e0a05 */
[----:B------:R-:W-:Y:S01]  /*3040*/  @!P6 IMAD.MOV R100, RZ, RZ, -R100 ;  /* 0x000000ffff64e224 */ /* 0x000fe200078e0a64 */
[----:B------:R-:W-:Y:S01]  /*3050*/  ISETP.GT.U32.AND P6, PT, R6, R15, PT ;  /* 0x0000000f0600720c */ /* 0x000fe20003fc4070 */
[----:B------:R-:W-:-:S04]  /*3060*/  IMAD.HI.U32 R10, R4, R59, RZ ;  /* 0x0000003b040a7227 */ /* 0x000fc800078e00ff */
[----:B------:R-:W-:Y:S02]  /*3070*/  IMAD R5, R6, R5, R29 ;  /* 0x0000000506057224 */ /* 0x000fe400078e021d */
[----:B------:R-:W-:-:S04]  /*3080*/  IMAD.HI.U32 R13, R4, R61, RZ ;  /* 0x0000003d040d7227 */ /* 0x000fc800078e00ff */
[----:B------:R-:W-:Y:S02]  /*3090*/  IMAD.MOV R28, RZ, RZ, -R10 ;  /* 0x000000ffff1c7224 */ /* 0x000fe400078e0a0a */
[--C-:B------:R-:W-:Y:S01]  /*30a0*/  @!P3 IMAD.IADD R11, R11, 0x1, -R6.reuse ;  /* 0x000000010b0bb824 */ /* 0x100fe200078e0a06 */
[C---:B------:R-:W-:Y:S01]  /*30b0*/  ISETP.GT.U32.AND P3, PT, R6.reuse, R5, PT ;  /* 0x000000050600720c */ /* 0x040fe20003f64070 */
[----:B------:R-:W-:Y:S02]  /*30c0*/  IMAD.MOV R30, RZ, RZ, -R13 ;  /* 0x000000ffff1e7224 */ /* 0x000fe400078e0a0d */
[----:B------:R-:W-:Y:S01]  /*30d0*/  IMAD R13, R6, R28, R59 ;  /* 0x0000001c060d7224 */ /* 0x000fe200078e023b */
[----:B------:R-:W-:Y:S01]  /*30e0*/  IABS R59, R87 ;  /* 0x00000057003b7213 */ /* 0x000fe20000000000 */
[----:B------:R-:W-:Y:S02]  /*30f0*/  @!P6 IMAD.IADD R15, R15, 0x1, -R6 ;  /* 0x000000010f0fe824 */ /* 0x000fe400078e0a06 */
[----:B------:R-:W-:Y:S01]  /*3100*/  IMAD.HI.U32 R10, R4, R63, RZ ;  /* 0x0000003f040a7227 */ /* 0x000fe200078e00ff */
[----:B------:R-:W-:-:S03]  /*3110*/  ISETP.GT.U32.AND P6, PT, R6, R13, PT ;  /* 0x0000000d0600720c */ /* 0x000fc60003fc4070 */
[----:B------:R-:W-:Y:S02]  /*3120*/  IMAD.MOV R10, RZ, RZ, -R10 ;  /* 0x000000ffff0a7224 */ /* 0x000fe400078e0a0a */
[----:B------:R-:W-:Y:S01]  /*3130*/  @!P3 IADD3 R5, R5, -R6, RZ ;  /* 0x800000060505b210 */ /* 0x000fe20007ffe0ff */
[----:B------:R-:W-:Y:S02]  /*3140*/  IMAD.MOV.U32 R102, RZ, RZ, R11 ;  /* 0x000000ffff667224 */ /* 0x000fe400078e000b */
[C---:B------:R-:W-:Y:S01]  /*3150*/  IMAD R11, R6.reuse, R10, R63 ;  /* 0x0000000a060b7224 */ /* 0x040fe200078e023f */
[----:B------:R-:W-:Y:S01]  /*3160*/  ISETP.GT.U32.AND P3, PT, R6, R5, PT ;  /* 0x000000050600720c */ /* 0x000fe20003f64070 */
[----:B------:R-:W-:Y:S01]  /*3170*/  IMAD.HI.U32 R28, R4, R65, RZ ;  /* 0x00000041041c7227 */ /* 0x000fe200078e00ff */
[----:B------:R-:W-:-:S03]  /*3180*/  IABS R63, R91 ;  /* 0x0000005b003f7213 */ /* 0x000fc60000000000 */
[----:B------:R-:W-:Y:S02]  /*3190*/  @!P6 IMAD.IADD R13, R13, 0x1, -R6 ;  /* 0x000000010d0de824 */ /* 0x000fe400078e0a06 */
[----:B------:R-:W-:Y:S02]  /*31a0*/  IMAD.MOV R28, RZ, RZ, -R28 ;  /* 0x000000ffff1c7224 */ /* 0x000fe400078e0a1c */
[----:B------:R-:W-:Y:S01]  /*31b0*/  IMAD.MOV.U32 R104, RZ, RZ, R15 ;  /* 0x000000ffff687224 */ /* 0x000fe200078e000f */
[C---:B------:R-:W-:Y:S01]  /*31c0*/  ISETP.GT.U32.AND P6, PT, R6.reuse, R13, PT ;  /* 0x0000000d0600720c */ /* 0x040fe20003fc4070 */
[C---:B------:R-:W-:Y:S01]  /*31d0*/  IMAD R29, R6.reuse, R30, R61 ;  /* 0x0000001e061d7224 */ /* 0x040fe200078e023d */
[----:B------:R-:W-:Y:S01]  /*31e0*/  IABS R61, R89 ;  /* 0x00000059003d7213 */ /* 0x000fe20000000000 */
[----:B------:R-:W-:Y:S01]  /*31f0*/  @!P3 IMAD.IADD R5, R5, 0x1, -R6 ;  /* 0x000000010505b824 */ /* 0x000fe200078e0a06 */
[C---:B------:R-:W-:Y:S01]  /*3200*/  ISETP.GT.U32.AND P3, PT, R6.reuse, R11, PT ;  /* 0x0000000b0600720c */ /* 0x040fe20003f64070 */
[----:B------:R-:W-:Y:S01]  /*3210*/  IMAD R15, R6, R28, R65 ;  /* 0x0000001c060f7224 */ /* 0x000fe200078e0241 */
[----:B------:R-:W-:Y:S01]  /*3220*/  IABS R65, R92 ;  /* 0x0000005c00417213 */ /* 0x000fe20000000000 */
[----:B------:R-:W-:-:S04]  /*3230*/  IMAD.HI.U32 R28, R4, R61, RZ ;  /* 0x0000003d041c7227 */ /* 0x000fc800078e00ff */
[----:B------:R-:W-:Y:S01]  /*3240*/  @!P1 IMAD.MOV R104, RZ, RZ, -R104 ;  /* 0x000000ffff689224 */ /* 0x000fe200078e0a68 */
[C---:B------:R-:W-:Y:S01]  /*3250*/  ISETP.GT.U32.AND P1, PT, R6.reuse, R29, PT ;  /* 0x0000001d0600720c */ /* 0x040fe20003f24070 */
[----:B------:R-:W-:Y:S01]  /*3260*/  @!P6 IMAD.IADD R13, R13, 0x1, -R6 ;  /* 0x000000010d0de824 */ /* 0x000fe200078e0a06 */
[----:B------:R-:W-:Y:S01]  /*3270*/  ISETP.GT.U32.AND P6, PT, R6, R15, PT ;  /* 0x0000000f0600720c */ /* 0x000fe20003fc4070 */
[----:B------:R-:W-:-:S04]  /*3280*/  IMAD.HI.U32 R10, R4, R59, RZ ;  /* 0x0000003b040a7227 */ /* 0x000fc800078e00ff */
[----:B------:R-:W-:Y:S02]  /*3290*/  @!P3 IMAD.IADD R11, R11, 0x1, -R6 ;  /* 0x000000010b0bb824 */ /* 0x000fe400078e0a06 */
[----:B------:R-:W-:Y:S02]  /*32a0*/  IMAD.MOV R28, RZ, RZ, -R28 ;  /* 0x000000ffff1c7224 */ /* 0x000fe400078e0a1c */
[----:B------:R-:W-:Y:S01]  /*32b0*/  IMAD.MOV R30, RZ, RZ, -R10 ;  /* 0x000000ffff1e7224 */ /* 0x000fe200078e0a0a */
[C---:B------:R-:W-:Y:S01]  /*32c0*/  ISETP.GT.U32.AND P3, PT, R6.reuse, R11, PT ;  /* 0x0000000b0600720c */ /* 0x040fe20003f64070 */
[----:B------:R-:W-:Y:S01]  /*32d0*/  IMAD R61, R6, R28, R61 ;  /* 0x0000001c063d7224 */ /* 0x000fe200078e023d */
[----:B------:R-:W-:Y:S01]  /*32e0*/  IABS R28, R0 ;  /* 0x00000000001c7213 */ /* 0x000fe20000000000 */
[----:B------:R-:W-:-:S04]  /*32f0*/  IMAD.HI.U32 R10, R4, R63, RZ ;  /* 0x0000003f040a7227 */ /* 0x000fc800078e00ff */
[----:B------:R-:W-:Y:S01]  /*3300*/  @!P6 IMAD.IADD R15, R15, 0x1, -R6 ;  /* 0x000000010f0fe824 */ /* 0x000fe200078e0a06 */
[C---:B------:R-:W-:Y:S01]  /*3310*/  ISETP.GT.U32.AND P6, PT, R6.reuse, R61, PT ;  /* 0x0000003d0600720c */ /* 0x040fe20003fc4070 */
[----:B------:R-:W-:Y:S02]  /*3320*/  IMAD.MOV R10, RZ, RZ, -R10 ;  /* 0x000000ffff0a7224 */ /* 0x000fe400078e0a0a */
[--C-:B------:R-:W-:Y:S02]  /*3330*/  @!P1 IMAD.IADD R29, R29, 0x1, -R6.reuse ;  /* 0x000000011d1d9824 */ /* 0x100fe400078e0a06 */
[C---:B------:R-:W-:Y:S02]  /*3340*/  IMAD R63, R6.reuse, R10, R63 ;  /* 0x0000000a063f7224 */ /* 0x040fe400078e023f */
[----:B------:R-:W-:Y:S01]  /*3350*/  IMAD.MOV.U32 R106, RZ, RZ, R5 ;  /* 0x000000ffff6a7224 */ /* 0x000fe200078e0005 */
[C---:B------:R-:W-:Y:S01]  /*3360*/  ISETP.GT.U32.AND P1, PT, R6.reuse, R29, PT ;  /* 0x0000001d0600720c */ /* 0x040fe20003f24070 */
[----:B------:R-:W-:Y:S01]  /*3370*/  @!P3 IMAD.IADD R11, R11, 0x1, -R6 ;  /* 0x000000010b0bb824 */ /* 0x000fe200078e0a06 */
[C---:B------:R-:W-:Y:S01]  /*3380*/  ISETP.GT.U32.AND P3, PT, R6.reuse, R63, PT ;  /* 0x0000003f0600720c */ /* 0x040fe20003f64070 */
[----:B------:R-:W-:Y:S01]  /*3390*/  @!P0 IMAD.MOV R106, RZ, RZ, -R106 ;  /* 0x000000ffff6a8224 */ /* 0x000fe200078e0a6a */
[C---:B------:R-:W-:Y:S01]  /*33a0*/  ISETP.GT.U32.AND P0, PT, R6.reuse, R15, PT ;  /* 0x0000000f0600720c */ /* 0x040fe20003f04070 */
[----:B------:R-:W-:-:S02]  /*33b0*/  IMAD R59, R6, R30, R59 ;  /* 0x0000001e063b7224 */ /* 0x000fc400078e023b */
[----:B------:R-:W-:-:S04]  /*33c0*/  IMAD.HI.U32 R30, R4, R65, RZ ;  /* 0x00000041041e7227 */ /* 0x000fc800078e00ff */
[----:B------:R-:W-:Y:S02]  /*33d0*/  @!P6 IMAD.IADD R61, R61, 0x1, -R6 ;  /* 0x000000013d3de824 */ /* 0x000fe400078e0a06 */
[----:B------:R-:W-:-:S03]  /*33e0*/  IMAD.HI.U32 R5, R4, R67, RZ ;  /* 0x0000004304057227 */ /* 0x000fc600078e00ff */
[----:B------:R-:W-:Y:S01]  /*33f0*/  ISETP.GT.U32.AND P6, PT, R6, R61, PT ;  /* 0x0000003d0600720c */ /* 0x000fe20003fc4070 */
[----:B------:R-:W-:Y:S02]  /*3400*/  IMAD.MOV R30, RZ, RZ, -R30 ;  /* 0x000000ffff1e7224 */ /* 0x000fe400078e0a1e */
[----:B------:R-:W-:Y:S02]  /*3410*/  IMAD.MOV R10, RZ, RZ, -R5 ;  /* 0x000000ffff0a7224 */ /* 0x000fe400078e0a05 */
[----:B------:R-:W-:-:S04]  /*3420*/  IMAD.HI.U32 R5, R4, R69, RZ ;  /* 0x0000004504057227 */ /* 0x000fc800078e00ff */
[C---:B------:R-:W-:Y:S02]  /*3430*/  IMAD R65, R6.reuse, R30, R65 ;  /* 0x0000001e06417224 */ /* 0x040fe400078e0241 */
[----:B------:R-:W-:Y:S01]  /*3440*/  @!P4 IMAD.MOV R102, RZ, RZ, -R102 ;  /* 0x000000ffff66c224 */ /* 0x000fe200078e0a66 */
[----:B------:R-:W-:Y:S01]  /*3450*/  ISETP.GE.AND P4, PT, R71, RZ, PT ;  /* 0x000000ff4700720c */ /* 0x000fe20003f86270 */
[--C-:B------:R-:W-:Y:S01]  /*3460*/  @!P1 IMAD.IADD R29, R29, 0x1, -R6.reuse ;  /* 0x000000011d1d9824 */ /* 0x100fe200078e0a06 */
[C---:B------:R-:W-:Y:S01]  /*3470*/  ISETP.GT.U32.AND P1, PT, R6.reuse, R59, PT ;  /* 0x0000003b0600720c */ /* 0x040fe20003f24070 */
[--C-:B------:R-:W-:Y:S01]  /*3480*/  @!P3 IMAD.IADD R63, R63, 0x1, -R6.reuse ;  /* 0x000000013f3fb824 */ /* 0x100fe200078e0a06 */
[----:B------:R-:W-:Y:S01]  /*3490*/  IABS R71, R68 ;  /* 0x0000004400477213 */ /* 0x000fe20000000000 */
[----:B------:R-:W-:Y:S01]  /*34a0*/  IMAD.MOV R5, RZ, RZ, -R5 ;  /* 0x000000ffff057224 */ /* 0x000fe200078e0a05 */
[----:B------:R-:W1:Y:S01]  /*34b0*/  LDC R30, c[0x0][0x234] ;  /* 0x00008d00ff1e7b82 */ /* 0x000e620000000800 */
[----:B------:R-:W-:Y:S01]  /*34c0*/  @!P0 IMAD.IADD R15, R15, 0x1, -R6 ;  /* 0x000000010f0f8824 */ /* 0x000fe200078e0a06 */
[C---:B------:R-:W-:Y:S01]  /*34d0*/  ISETP.GT.U32.AND P0, PT, R6.reuse, R65, PT ;  /* 0x000000410600720c */ /* 0x040fe20003f04070 */
[C---:B------:R-:W-:Y:S01]  /*34e0*/  IMAD R67, R6.reuse, R10, R67 ;  /* 0x0000000a06437224 */ /* 0x040fe200078e0243 */
[C---:B------:R-:W-:Y:S01]  /*34f0*/  ISETP.GT.U32.AND P3, PT, R6.reuse, R63, PT ;  /* 0x0000003f0600720c */ /* 0x040fe20003f64070 */
[----:B------:R-:W-:-:S02]  /*3500*/  IMAD R69, R6, R5, R69 ;  /* 0x0000000506457224 */ /* 0x000fc400078e0245 */
[----:B------:R-:W-:-:S04]  /*3510*/  IMAD.HI.U32 R10, R4, R71, RZ ;  /* 0x00000047040a7227 */ /* 0x000fc800078e00ff */
[----:B------:R-:W-:Y:S01]  /*3520*/  @!P6 IMAD.IADD R61, R61, 0x1, -R6 ;  /* 0x000000013d3de824 */ /* 0x000fe200078e0a06 */
[C---:B------:R-:W-:Y:S01]  /*3530*/  ISETP.GT.U32.AND P6, PT, R6.reuse, R69, PT ;  /* 0x000000450600720c */ /* 0x040fe20003fc4070 */
[----:B------:R-:W-:Y:S02]  /*3540*/  IMAD.MOV R10, RZ, RZ, -R10 ;  /* 0x000000ffff0a7224 */ /* 0x000fe400078e0a0a */
[----:B------:R-:W-:Y:S02]  /*3550*/  IMAD.MOV.U32 R110, RZ, RZ, R29 ;  /* 0x000000ffff6e7224 */ /* 0x000fe400078e001d */
[--C-:B------:R-:W-:Y:S02]  /*3560*/  @!P1 IMAD.IADD R59, R59, 0x1, -R6.reuse ;  /* 0x000000013b3b9824 */ /* 0x100fe400078e0a06 */
[C---:B------:R-:W-:Y:S02]  /*3570*/  IMAD R29, R6.reuse, R10, R71 ;  /* 0x0000000a061d7224 */ /* 0x040fe400078e0247 */
[--C-:B------:R-:W-:Y:S01]  /*3580*/  @!P0 IMAD.IADD R65, R65, 0x1, -R6.reuse ;  /* 0x0000000141418824 */ /* 0x100fe200078e0a06 */
[C---:B------:R-:W-:Y:S01]  /*3590*/  ISETP.GT.U32.AND P1, PT, R6.reuse, R59, PT ;  /* 0x0000003b0600720c */ /* 0x040fe20003f24070 */
[----:B------:R-:W-:Y:S01]  /*35a0*/  @!P3 IMAD.IADD R63, R63, 0x1, -R6 ;  /* 0x000000013f3fb824 */ /* 0x000fe200078e0a06 */
[C---:B------:R-:W-:Y:S01]  /*35b0*/  ISETP.GT.U32.AND P3, PT, R6.reuse, R29, PT ;  /* 0x0000001d0600720c */ /* 0x040fe20003f64070 */
[----:B------:R-:W-:Y:S01]  /*35c0*/  @!P2 IMAD.MOV R110, RZ, RZ, -R110 ;  /* 0x000000ffff6ea224 */ /* 0x000fe200078e0a6e */
[C---:B------:R-:W-:Y:S01]  /*35d0*/  ISETP.GT.U32.AND P2, PT, R6.reuse, R65, PT ;  /* 0x000000410600720c */ /* 0x040fe20003f44070 */
[----:B------:R-:W-:Y:S01]  /*35e0*/  @!P6 IMAD.IADD R69, R69, 0x1, -R6 ;  /* 0x000000014545e824 */ /* 0x000fe200078e0a06 */
[----:B------:R-:W-:Y:S01]  /*35f0*/  ISETP.GE.AND P0, PT, R87, RZ, PT ;  /* 0x000000ff5700720c */ /* 0x000fe20003f06270 */
[----:B------:R-:W-:Y:S01]  /*3600*/  IMAD.MOV.U32 R5, RZ, RZ, R28 ;  /* 0x000000ffff057224 */ /* 0x000fe200078e001c */
[----:B------:R-:W-:Y:S01]  /*3610*/  LOP3.LUT R28, R27, 0x40, RZ, 0xc0, !PT ;  /* 0x000000401b1c7812 */ /* 0x000fe200078ec0ff */
[----:B------:R-:W-:Y:S01]  /*3620*/  IMAD.MOV.U32 R108, RZ, RZ, R13 ;  /* 0x000000ffff6c7224 */ /* 0x000fe200078e000d */
[----:B------:R-:W-:Y:S01]  /*3630*/  ISETP.GT.U32.AND P6, PT, R6, R69, PT ;  /* 0x000000450600720c */ /* 0x000fe20003fc4070 */
[----:B------:R-:W-:Y:S01]  /*3640*/  IMAD.HI.U32 R4, R4, R5, RZ ;  /* 0x0000000504047227 */ /* 0x000fe200078e00ff */
[----:B------:R-:W-:-:S03]  /*3650*/  SHF.R.S32.HI R13, RZ, 0x1f, R26 ;  /* 0x0000001fff0d7819 */ /* 0x000fc6000001141a */
[--C-:B------:R-:W-:Y:S01]  /*3660*/  @!P1 IMAD.IADD R59, R59, 0x1, -R6.reuse ;  /* 0x000000013b3b9824 */ /* 0x100fe200078e0a06 */
[----:B------:R-:W-:Y:S01]  /*3670*/  ISETP.GT.U32.AND P1, PT, R6, R67, PT ;  /* 0x000000430600720c */ /* 0x000fe20003f24070 */
[----:B------:R-:W-:Y:S01]  /*3680*/  @!P3 IMAD.IADD R29, R29, 0x1, -R6 ;  /* 0x000000011d1db824 */ /* 0x000fe200078e0a06 */
[----:B------:R-:W-:Y:S01]  /*3690*/  LEA.HI R13, R13, R26, RZ, 0x7 ;  /* 0x0000001a0d0d7211 */ /* 0x000fe200078f38ff */
[----:B------:R-:W-:Y:S02]  /*36a0*/  IMAD.MOV R4, RZ, RZ, -R4 ;  /* 0x000000ffff047224 */ /* 0x000fe400078e0a04 */
[----:B------:R-:W-:Y:S01]  /*36b0*/  @!P2 IMAD.IADD R65, R65, 0x1, -R6 ;  /* 0x000000014141a824 */ /* 0x000fe200078e0a06 */
[----:B------:R-:W-:Y:S01]  /*36c0*/  ISETP.GE.AND P2, PT, R92, RZ, PT ;  /* 0x000000ff5c00720c */ /* 0x000fe20003f46270 */
[----:B------:R-:W-:Y:S01]  /*36d0*/  IMAD.MOV.U32 R92, RZ, RZ, R59 ;  /* 0x000000ffff5c7224 */ /* 0x000fe200078e003b */
[C---:B------:R-:W-:Y:S01]  /*36e0*/  ISETP.GT.U32.AND P3, PT, R6.reuse, R29, PT ;  /* 0x0000001d0600720c */ /* 0x040fe20003f64070 */
[----:B------:R-:W-:-:S02]  /*36f0*/  IMAD R59, R6, R4, R5 ;  /* 0x00000004063b7224 */ /* 0x000fc400078e0205 */
[----:B------:R-:W-:Y:S02]  /*3700*/  VIADD R4, R152, 0x10000 ;  /* 0x0001000098047836 */ /* 0x000fe40000000000 */
[----:B------:R-:W-:Y:S01]  /*3710*/  @!P6 IMAD.IADD R69, R69, 0x1, -R6 ;  /* 0x000000014545e824 */ /* 0x000fe200078e0a06 */
[----:B------:R-:W-:Y:S01]  /*3720*/  ISETP.GT.U32.AND P6, PT, R6, R59, PT ;  /* 0x0000003b0600720c */ /* 0x000fe20003fc4070 */
[----:B------:R-:W-:Y:S01]  /*3730*/  IMAD.SHL.U32 R10, R27, 0x2, RZ ;  /* 0x000000021b0a7824 */ /* 0x000fe200078e00ff */
[----:B------:R-:W-:Y:S01]  /*3740*/  SHF.R.U32.HI R27, RZ, 0x4, R4 ;  /* 0x00000004ff1b7819 */ /* 0x000fe20000011604 */
[----:B------:R-:W-:Y:S01]  /*3750*/  @!P5 IMAD.MOV R108, RZ, RZ, -R108 ;  /* 0x000000ffff6cd224 */ /* 0x000fe200078e0a6c */
[----:B------:R-:W-:Y:S01]  /*3760*/  ISETP.GE.AND P5, PT, R85, RZ, PT ;  /* 0x000000ff5500720c */ /* 0x000fe20003fa6270 */
[----:B------:R-:W-:Y:S01]  /*3770*/  IMAD.MOV.U32 R114, RZ, RZ, R15 ;  /* 0x000000ffff727224 */ /* 0x000fe200078e000f */
[----:B------:R-:W-:Y:S01]  /*3780*/  SGXT.U32 R27, R27, 0xe ;  /* 0x0000000e1b1b781a */ /* 0x000fe20000000000 */
[----:B------:R-:W-:Y:S01]  /*3790*/  IMAD.MOV.U32 R5, RZ, RZ, RZ ;  /* 0x000000ffff057224 */ /* 0x000fe200078e00ff */
[----:B------:R-:W-:Y:S01]  /*37a0*/  SHF.R.U32.HI R4, RZ, 0x4, R152 ;  /* 0x00000004ff047819 */ /* 0x000fe20000011698 */
[--C-:B------:R-:W-:Y:S01]  /*37b0*/  @!P3 IMAD.IADD R29, R29, 0x1, -R6.reuse ;  /* 0x000000011d1db824 */ /* 0x100fe200078e0a06 */
[----:B------:R-:W3:Y:S01]  /*37c0*/  LDC R15, c[0x0][0x23c] ;  /* 0x00008f00ff0f7b82 */ /* 0x000ee20000000800 */
[--C-:B------:R-:W-:Y:S01]  /*37d0*/  @!P1 IMAD.IADD R67, R67, 0x1, -R6.reuse ;  /* 0x0000000143439824 */ /* 0x100fe200078e0a06 */
[----:B------:R-:W-:Y:S01]  /*37e0*/  IADD3 R66, P3, R27, 0x2, RZ ;  /* 0x000000021b427810 */ /* 0x000fe20007f7e0ff */
[----:B------:R-:W-:Y:S01]  /*37f0*/  @!P6 IMAD.IADD R59, R59, 0x1, -R6 ;  /* 0x000000013b3be824 */ /* 0x000fe200078e0a06 */
[----:B------:R-:W-:Y:S01]  /*3800*/  SGXT.U32 R154, R4, 0xe ;  /* 0x0000000e049a781a */ /* 0x000fe20000000000 */
[----:B------:R-:W-:Y:S01]  /*3810*/  IMAD.MOV.U32 R112, RZ, RZ, R11 ;  /* 0x000000ffff707224 */ /* 0x000fe200078e000b */
[----:B------:R-:W-:Y:S01]  /*3820*/  IADD3.X R62, R5, 0x40000040, RZ, P3, !PT ;  /* 0x40000040053e7810 */ /* 0x000fe20001ffe4ff */
[----:B------:R-:W-:Y:S01]  /*3830*/  @!P5 IMAD.MOV R114, RZ, RZ, -R114 ;  /* 0x000000ffff72d224 */ /* 0x000fe200078e0a72 */
[C---:B------:R-:W-:Y:S01]  /*3840*/  ISETP.GT.U32.AND P1, PT, R6.reuse, R67, PT ;  /* 0x000000430600720c */ /* 0x040fe20003f24070 */
[----:B------:R-:W4:Y:S01]  /*3850*/  LDC.64 R4, c[0x0][0x218] ;  /* 0x00008600ff047b82 */ /* 0x000f220000000a00 */
[----:B------:R-:W-:Y:S01]  /*3860*/  ISETP.GT.U32.AND P3, PT, R6, R59, PT ;  /* 0x0000003b0600720c */ /* 0x000fe20003f64070 */
[----:B------:R-:W-:Y:S01]  /*3870*/  @!P0 IMAD.MOV R92, RZ, RZ, -R92 ;  /* 0x000000ffff5c8224 */ /* 0x000fe200078e0a5c */
[----:B------:R-:W-:Y:S01]  /*3880*/  ISETP.GE.AND P5, PT, R91, RZ, PT ;  /* 0x000000ff5b00720c */ /* 0x000fe20003fa6270 */
[----:B------:R-:W-:Y:S01]  /*3890*/  @!P4 IMAD.MOV R112, RZ, RZ, -R112 ;  /* 0x000000ffff70c224 */ /* 0x000fe200078e0a70 */
[----:B------:R-:W-:Y:S01]  /*38a0*/  ISETP.GE.AND P0, PT, R94, RZ, PT ;  /* 0x000000ff5e00720c */ /* 0x000fe20003f06270 */
[----:B------:R-:W-:Y:S01]  /*38b0*/  IMAD.MOV.U32 R60, RZ, RZ, RZ ;  /* 0x000000ffff3c7224 */ /* 0x000fe200078e00ff */
[----:B------:R-:W-:Y:S01]  /*38c0*/  ISETP.GE.AND P4, PT, R89, RZ, PT ;  /* 0x000000ff5900720c */ /* 0x000fe20003f86270 */
[----:B------:R-:W-:Y:S01]  /*38d0*/  IMAD.MOV.U32 R116, RZ, RZ, R63 ;  /* 0x000000ffff747224 */ /* 0x000fe200078e003f */
[----:B------:R-:W-:Y:S01]  /*38e0*/  IADD3 R64, P6, R154, 0x80, RZ ;  /* 0x000000809a407810 */ /* 0x000fe20007fde0ff */
[-C--:B-1----:R-:W-:Y:S01]  /*38f0*/  IMAD R8, R8, R30.reuse, RZ ;  /* 0x0000001e08087224 */ /* 0x082fe200078e02ff */
[----:B------:R-:W-:Y:S01]  /*3900*/  LOP3.LUT R11, R10, 0x7e, RZ, 0xc0, !PT ;  /* 0x0000007e0a0b7812 */ /* 0x000fe200078ec0ff */
[--C-:B------:R-:W-:Y:S01]  /*3910*/  @!P1 IMAD.IADD R67, R67, 0x1, -R6.reuse ;  /* 0x0000000143439824 */ /* 0x100fe200078e0a06 */
[----:B------:R-:W-:Y:S01]  /*3920*/  ISETP.GE.AND P1, PT, R93, RZ, PT ;  /* 0x000000ff5d00720c */ /* 0x000fe20003f26270 */
[----:B------:R-:W-:Y:S01]  /*3930*/  @!P3 IMAD.IADD R59, R59, 0x1, -R6 ;  /* 0x000000013b3bb824 */ /* 0x000fe200078e0a06 */
[----:B------:R-:W-:Y:S01]  /*3940*/  IADD3.X R60, R60, 0x40000040, RZ, P6, !PT ;  /* 0x400000403c3c7810 */ /* 0x000fe200037fe4ff */
[----:B------:R-:W-:Y:S01]  /*3950*/  @!P5 IMAD.MOV R116, RZ, RZ, -R116 ;  /* 0x000000ffff74d224 */ /* 0x000fe200078e0a74 */
[----:B------:R-:W-:Y:S01]  /*3960*/  ISETP.NE.AND P3, PT, R25, RZ, PT ;  /* 0x000000ff1900720c */ /* 0x000fe20003f65270 */
[----:B------:R-:W-:Y:S01]  /*3970*/  IMAD.MOV.U32 R94, RZ, RZ, R61 ;  /* 0x000000ffff5e7224 */ /* 0x000fe200078e003d */
[----:B------:R-:W-:Y:S01]  /*3980*/  ISETP.GE.AND P6, PT, R68, RZ, PT ;  /* 0x000000ff4400720c */ /* 0x000fe20003fc6270 */
[----:B---3--:R-:W-:Y:S01]  /*3990*/  IMAD R6, R153, R15, RZ ;  /* 0x0000000f99067224 */ /* 0x008fe200078e02ff */
[----:B------:R-:W-:Y:S01]  /*39a0*/  LOP3.LUT R25, RZ, R25, RZ, 0x33, !PT ;  /* 0x00000019ff197212 */ /* 0x000fe200078e33ff */
[----:B------:R-:W-:Y:S01]  /*39b0*/  @!P0 IMAD.MOV R69, RZ, RZ, -R69 ;  /* 0x000000ffff458224 */ /* 0x000fe200078e0a45 */
[----:B------:R-:W-:Y:S01]  /*39c0*/  ISETP.GE.AND P5, PT, R0, RZ, PT ;  /* 0x000000ff0000720c */ /* 0x000fe20003fa6270 */
[----:B------:R-:W-:Y:S01]  /*39d0*/  IMAD R9, R9, R30, RZ ;  /* 0x0000001e09097224 */ /* 0x000fe200078e02ff */
[C---:B------:R-:W-:Y:S01]  /*39e0*/  SEL R7, R25.reuse, R7, !P3 ;  /* 0x0000000719077207 */ /* 0x040fe20005800000 */
[----:B------:R-:W-:Y:S01]  /*39f0*/  @!P4 IMAD.MOV R94, RZ, RZ, -R94 ;  /* 0x000000ffff5ec224 */ /* 0x000fe200078e0a5e */
[----:B0-----:R-:W-:Y:S01]  /*3a00*/  LEA R188, P0, R8, R190, 0x1 ;  /* 0x000000be08bc7211 */ /* 0x001fe200078008ff */
[----:B------:R-:W-:Y:S01]  /*3a10*/  @!P1 IMAD.MOV R67, RZ, RZ, -R67 ;  /* 0x000000ffff439224 */ /* 0x000fe200078e0a43 */
[----:B----4-:R-:W-:Y:S01]  /*3a20*/  LEA R4, P4, R6, R4, 0x1 ;  /* 0x0000000406047211 */ /* 0x010fe200078808ff */
[----:B------:R-:W-:Y:S01]  /*3a30*/  IMAD.MOV.U32 R118, RZ, RZ, R65 ;  /* 0x000000ffff767224 */ /* 0x000fe200078e0041 */
[C---:B------:R-:W-:Y:S01]  /*3a40*/  SEL R26, R25.reuse, R12, !P3 ;  /* 0x0000000c191a7207 */ /* 0x040fe20005800000 */
[----:B------:R-:W-:Y:S01]  /*3a50*/  IMAD.MOV.U32 R124, RZ, RZ, R29 ;  /* 0x000000ffff7c7224 */ /* 0x000fe200078e001d */
[----:B------:R-:W-:Y:S01]  /*3a60*/  SEL R16, R25, R16, !P3 ;  /* 0x0000001019107207 */ /* 0x000fe20005800000 */
[----:B------:R-:W-:Y:S01]  /*3a70*/  IMAD.MOV.U32 R126, RZ, RZ, R59 ;  /* 0x000000ffff7e7224 */ /* 0x000fe200078e003b */
[----:B------:R-:W-:Y:S01]  /*3a80*/  LEA.HI.X.SX32 R189, R8, R191, 0x1, P0 ;  /* 0x000000bf08bd7211 */ /* 0x000fe200000f0eff */
[----:B--2---:R-:W-:Y:S01]  /*3a90*/  IMAD R7, R7, R137, RZ ;  /* 0x0000008907077224 */ /* 0x004fe200078e02ff */
[----:B------:R-:W-:Y:S01]  /*3aa0*/  SEL R14, R25, R14, !P3 ;  /* 0x0000000e190e7207 */ /* 0x000fe20005800000 */
[----:B------:R-:W-:Y:S01]  /*3ab0*/  @!P2 IMAD.MOV R118, RZ, RZ, -R118 ;  /* 0x000000ffff76a224 */ /* 0x000fe200078e0a76 */
[----:B------:R-:W-:Y:S01]  /*3ac0*/  LEA R190, P1, R9, R190, 0x1 ;  /* 0x000000be09be7211 */ /* 0x000fe200078208ff */
[----:B------:R-:W-:Y:S01]  /*3ad0*/  @!P6 IMAD.MOV R124, RZ, RZ, -R124 ;  /* 0x000000ffff7ce224 */ /* 0x000fe200078e0a7c */
[----:B------:R-:W-:Y:S01]  /*3ae0*/  LEA.HI.X.SX32 R8, R6, R5, 0x1, P4 ;  /* 0x0000000506087211 */ /* 0x000fe200020f0eff */
[----:B------:R-:W-:Y:S01]  /*3af0*/  IMAD R5, R26, R137, RZ ;  /* 0x000000891a057224 */ /* 0x000fe200078e02ff */
[----:B------:R-:W-:Y:S01]  /*3b00*/  R2UR UR34, R27 ;  /* 0x000000001b2272ca */ /* 0x000fe200000e0000 */
[----:B------:R-:W-:Y:S01]  /*3b10*/  @!P5 IMAD.MOV R126, RZ, RZ, -R126 ;  /* 0x000000ffff7ed224 */ /* 0x000fe200078e0a7e */
[----:B------:R-:W-:Y:S01]  /*3b20*/  SEL R27, R25, R17, !P3 ;  /* 0x00000011191b7207 */ /* 0x000fe20005800000 */
[----:B------:R-:W-:Y:S01]  /*3b30*/  IMAD R17, R16, R137, RZ ;  /* 0x0000008910117224 */ /* 0x000fe200078e02ff */
[----:B------:R-:W-:Y:S01]  /*3b40*/  LEA.HI.X.SX32 R191, R9, R191, 0x1, P1 ;  /* 0x000000bf09bf7211 */ /* 0x000fe200008f0eff */
[--C-:B------:R-:W-:Y:S01]  /*3b50*/  IMAD R10, R28, 0x100, R11.reuse ;  /* 0x000001001c0a7824 */ /* 0x100fe200078e020b */
[----:B------:R-:W-:Y:S01]  /*3b60*/  LEA R16, P6, R7, R4, 0x1 ;  /* 0x0000000407107211 */ /* 0x000fe200078c08ff */
[-C--:B------:R-:W-:Y:S01]  /*3b70*/  IMAD R9, R14, R137.reuse, RZ ;  /* 0x000000890e097224 */ /* 0x080fe200078e02ff */
[----:B------:R-:W-:Y:S01]  /*3b80*/  SEL R18, R25, R18, !P3 ;  /* 0x0000001219127207 */ /* 0x000fe20005800000 */
[----:B------:R-:W-:Y:S01]  /*3b90*/  IMAD R11, R28, 0x80, R11 ;  /* 0x000000801c0b7824 */ /* 0x000fe200078e020b */
[----:B------:R-:W-:Y:S01]  /*3ba0*/  LEA R6, P5, R5, R4, 0x1 ;  /* 0x0000000405067211 */ /* 0x000fe200078a08ff */
[----:B------:R-:W-:Y:S01]  /*3bb0*/  IMAD R27, R27, R137, RZ ;  /* 0x000000891b1b7224 */ /* 0x000fe200078e02ff */
[----:B------:R-:W-:Y:S01]  /*3bc0*/  SEL R28, R25, R19, !P3 ;  /* 0x00000013191c7207 */ /* 0x000fe20005800000 */
[----:B------:R0:W-:Y:S01]  /*3bd0*/  STL [R1+0x1e8], R16 ;  /* 0x0001e81001007387 */ /* 0x0001e20000100800 */
[----:B------:R-:W-:Y:S01]  /*3be0*/  R2UR UR4, R64 ;  /* 0x00000000400472ca */ /* 0x000fe200000e0000 */
[----:B------:R-:W-:Y:S01]  /*3bf0*/  IMAD R19, R18, R137, RZ ;  /* 0x0000008912137224 */ /* 0x000fe200078e02ff */
[----:B------:R-:W-:Y:S01]  /*3c00*/  R2UR UR6, R66 ;  /* 0x00000000420672ca */ /* 0x000fe200000e0000 */
[----:B------:R1:W-:Y:S01]  /*3c10*/  STL [R1+0x1f0], R6 ;  /* 0x0001f00601007387 */ /* 0x0003e20000100800 */
[----:B------:R-:W-:Y:S01]  /*3c20*/  R2UR UR5, R60 ;  /* 0x000000003c0572ca */ /* 0x000fe200000e0000 */
[----:B------:R-:W2:Y:S01]  /*3c30*/  LDC R12, c[0x0][0x238] ;  /* 0x00008e00ff0c7b82 */ /* 0x000ea20000000800 */
[----:B------:R-:W-:-:S02]  /*3c40*/  R2UR UR7, R62 ;  /* 0x000000003e0772ca */ /* 0x000fc400000e0000 */
[C---:B------:R-:W-:Y:S02]  /*3c50*/  SEL R20, R25.reuse, R20, !P3 ;  /* 0x0000001419147207 */ /* 0x040fe40005800000 */
[C---:B------:R-:W-:Y:S01]  /*3c60*/  SEL R29, R25.reuse, R21, !P3 ;  /* 0x00000015191d7207 */ /* 0x040fe20005800000 */
[----:B------:R-:W-:Y:S01]  /*3c70*/  IMAD R21, R28, R137, RZ ;  /* 0x000000891c157224 */ /* 0x000fe200078e02ff */
[C---:B------:R-:W-:Y:S02]  /*3c80*/  SEL R22, R25.reuse, R22, !P3 ;  /* 0x0000001619167207 */ /* 0x040fe40005800000 */
[C---:B------:R-:W-:Y:S01]  /*3c90*/  SEL R30, R25.reuse, R23, !P3 ;  /* 0x00000017191e7207 */ /* 0x040fe20005800000 */
[-C--:B------:R-:W-:Y:S01]  /*3ca0*/  IMAD R23, R20, R137.reuse, RZ ;  /* 0x0000008914177224 */ /* 0x080fe200078e02ff */
[----:B------:R-:W-:Y:S01]  /*3cb0*/  SEL R24, R25, R24, !P3 ;  /* 0x0000001819187207 */ /* 0x000fe20005800000 */
[----:B------:R-:W-:Y:S01]  /*3cc0*/  IMAD R29, R29, R137, RZ ;  /* 0x000000891d1d7224 */ /* 0x000fe200078e02ff */
[C---:B------:R-:W-:Y:S01]  /*3cd0*/  SEL R32, R25.reuse, R32, !P3 ;  /* 0x0000002019207207 */ /* 0x040fe20005800000 */
[----:B------:R-:W-:Y:S01]  /*3ce0*/  UIADD3.64 UR14, UR4, 0x380, URZ ;  /* 0x00000380040e7897 */ /* 0x000fe2000fffe03f */
[C---:B------:R-:W-:Y:S01]  /*3cf0*/  SEL R59, R25.reuse, R33, !P3 ;  /* 0x00000021193b7207 */ /* 0x040fe20005800000 */
[----:B------:R-:W-:Y:S01]  /*3d00*/  IMAD R33, R24, R137, RZ ;  /* 0x0000008918217224 */ /* 0x000fe200078e02ff */
[C---:B------:R-:W-:Y:S01]  /*3d10*/  SEL R34, R25.reuse, R34, !P3 ;  /* 0x0000002219227207 */ /* 0x040fe20005800000 */
[----:B------:R-:W-:Y:S01]  /*3d20*/  UIADD3.64 UR10, UR4, 0x400, URZ ;  /* 0x00000400040a7897 */ /* 0x000fe2000fffe03f */
[C---:B------:R-:W-:Y:S01]  /*3d30*/  SEL R60, R25.reuse, R35, !P3 ;  /* 0x00000023193c7207 */ /* 0x040fe20005800000 */
[-C--:B------:R-:W-:Y:S01]  /*3d40*/  IMAD R35, R32, R137.reuse, RZ ;  /* 0x0000008920237224 */ /* 0x080fe200078e02ff */
[----:B------:R-:W-:Y:S01]  /*3d50*/  SEL R36, R25, R36, !P3 ;  /* 0x0000002419247207 */ /* 0x000fe20005800000 */
[----:B------:R-:W-:Y:S01]  /*3d60*/  IMAD R59, R59, R137, RZ ;  /* 0x000000893b3b7224 */ /* 0x000fe200078e02ff */
[C---:B------:R-:W-:Y:S01]  /*3d70*/  SEL R61, R25.reuse, R37, !P3 ;  /* 0x00000025193d7207 */ /* 0x040fe20005800000 */
[----:B------:R-:W-:Y:S01]  /*3d80*/  IMAD R37, R34, R137, RZ ;  /* 0x0000008922257224 */ /* 0x000fe200078e02ff */
[C---:B------:R-:W-:Y:S01]  /*3d90*/  SEL R38, R25.reuse, R38, !P3 ;  /* 0x0000002619267207 */ /* 0x040fe20005800000 */
[----:B--2---:R-:W-:Y:S01]  /*3da0*/  IMAD R139, R12, 0x7f, RZ ;  /* 0x0000007f0c8b7824 */ /* 0x004fe200078e02ff */
[C---:B------:R-:W-:Y:S01]  /*3db0*/  SEL R62, R25.reuse, R39, !P3 ;  /* 0x00000027193e7207 */ /* 0x040fe20005800000 */
[-C--:B------:R-:W-:Y:S01]  /*3dc0*/  IMAD R39, R60, R137.reuse, RZ ;  /* 0x000000893c277224 */ /* 0x080fe200078e02ff */
[----:B------:R-:W-:Y:S01]  /*3dd0*/  SEL R40, R25, R40, !P3 ;  /* 0x0000002819287207 */ /* 0x000fe20005800000 */
[----:B------:R-:W-:Y:S01]  /*3de0*/  IMAD R61, R61, R137, RZ ;  /* 0x000000893d3d7224 */ /* 0x000fe200078e02ff */
[C---:B------:R-:W-:Y:S01]  /*3df0*/  SEL R63, R25.reuse, R41, !P3 ;  /* 0x00000029193f7207 */ /* 0x040fe20005800000 */
[----:B------:R-:W-:Y:S01]  /*3e00*/  IMAD R41, R36, R137, RZ ;  /* 0x0000008924297224 */ /* 0x000fe200078e02ff */
[C---:B------:R-:W-:Y:S01]  /*3e10*/  SEL R42, R25.reuse, R42, !P3 ;  /* 0x0000002a192a7207 */ /* 0x040fe20005800000 */
[----:B------:R-:W-:Y:S01]  /*3e20*/  IMAD R141, R12, 0x7e, RZ ;  /* 0x0000007e0c8d7824 */ /* 0x000fe200078e02ff */
[C---:B------:R-:W-:Y:S01]  /*3e30*/  SEL R64, R25.reuse, R43, !P3 ;  /* 0x0000002b19407207 */ /* 0x040fe20005800000 */
[-C--:B------:R-:W-:Y:S01]  /*3e40*/  IMAD R43, R38, R137.reuse, RZ ;  /* 0x00000089262b7224 */ /* 0x080fe200078e02ff */
[----:B------:R-:W-:Y:S01]  /*3e50*/  SEL R44, R25, R44, !P3 ;  /* 0x0000002c192c7207 */ /* 0x000fe20005800000 */
[----:B------:R-:W-:Y:S01]  /*3e60*/  IMAD R63, R63, R137, RZ ;  /* 0x000000893f3f7224 */ /* 0x000fe200078e02ff */
        /* <DEDUP_REMOVED lines=14> */
[C---:B------:R-:W-:Y:S01]  /*3f50*/  SEL R52, R25.reuse, R52, !P3 ;  /* 0x0000003419347207 */ /* 0x040fe20005800000 */
[----:B------:R-:W-:Y:S01]  /*3f60*/  IMAD R71, R50, R137, RZ ;  /* 0x0000008932477224 */ /* 0x000fe200078e02ff */
[C---:B------:R-:W-:Y:S01]  /*3f70*/  SEL R72, R25.reuse, R53, !P3 ;  /* 0x0000003519487207 */ /* 0x040fe20005800000 */
[-C--:B------:R-:W-:Y:S01]  /*3f80*/  IMAD R53, R44, R137.reuse, RZ ;  /* 0x000000892c357224 */ /* 0x080fe200078e02ff */
[C---:B------:R-:W-:Y:S01]  /*3f90*/  SEL R54, R25.reuse, R54, !P3 ;  /* 0x0000003619367207 */ /* 0x040fe20005800000 */
[----:B------:R-:W-:Y:S01]  /*3fa0*/  IMAD R73, R70, R137, RZ ;  /* 0x0000008946497224 */ /* 0x000fe200078e02ff */
[C---:B------:R-:W-:Y:S01]  /*3fb0*/  SEL R74, R25.reuse, R55, !P3 ;  /* 0x00000037194a7207 */ /* 0x040fe20005800000 */
[----:B------:R-:W-:Y:S01]  /*3fc0*/  IMAD R55, R46, R137, RZ ;  /* 0x000000892e377224 */ /* 0x000fe200078e02ff */
[C---:B------:R-:W-:Y:S01]  /*3fd0*/  SEL R76, R25.reuse, R31, !P3 ;  /* 0x0000001f194c7207 */ /* 0x040fe20005800000 */
[-C--:B------:R-:W-:Y:S01]  /*3fe0*/  IMAD R31, R30, R137.reuse, RZ ;  /* 0x000000891e1f7224 */ /* 0x080fe200078e02ff */
[C---:B------:R-:W-:Y:S01]  /*3ff0*/  SEL R56, R25.reuse, R56, !P3 ;  /* 0x0000003819387207 */ /* 0x040fe20005800000 */
[----:B------:R-:W-:Y:S01]  /*4000*/  IMAD R75, R52, R137, RZ ;  /* 0x00000089344b7224 */ /* 0x000fe200078e02ff */
[C---:B------:R-:W-:Y:S01]  /*4010*/  SEL R78, R25.reuse, R57, !P3 ;  /* 0x00000039194e7207 */ /* 0x040fe20005800000 */
[-C--:B------:R-:W-:Y:S01]  /*4020*/  IMAD R57, R66, R137.reuse, RZ ;  /* 0x0000008942397224 */ /* 0x080fe200078e02ff */
        /* <DEDUP_REMOVED lines=47> */
[-C--:B------:R-:W-:Y:S01]  /*4320*/  IMAD R119, R112, R137.reuse, RZ ;  /* 0x0000008970777224 */ /* 0x080fe200078e02ff */
[----:B------:R-:W-:Y:S01]  /*4330*/  SEL R126, R25, R126, !P3 ;  /* 0x0000007e197e7207 */ /* 0x000fe20005800000 */
[-C--:B------:R-:W-:Y:S01]  /*4340*/  IMAD R25, R22, R137.reuse, RZ ;  /* 0x0000008916197224 */ /* 0x080fe200078e02ff */
[-C--:B------:R-:W-:Y:S01]  /*4350*/  LEA R14, P3, R9, R4.reuse, 0x1 ;  /* 0x00000004090e7211 */ /* 0x080fe200078608ff */
[-C--:B------:R-:W-:Y:S01]  /*4360*/  IMAD R121, R114, R137.reuse, RZ ;  /* 0x0000008972797224 */ /* 0x080fe200078e02ff */
[-C--:B0-----:R-:W-:Y:S01]  /*4370*/  LEA R16, P2, R17, R4.reuse, 0x1 ;  /* 0x0000000411107211 */ /* 0x081fe200078408ff */
[-C--:B------:R-:W-:Y:S01]  /*4380*/  IMAD R123, R92, R137.reuse, RZ ;  /* 0x000000895c7b7224 */ /* 0x080fe200078e02ff */
[-C--:B-1----:R-:W-:Y:S01]  /*4390*/  LEA R6, P1, R27, R4.reuse, 0x1 ;  /* 0x000000041b067211 */ /* 0x082fe200078208ff */
[----:B------:R0:W-:Y:S01]  /*43a0*/  STL [R1+0x1f8], R14 ;  /* 0x0001f80e01007387 */ /* 0x0001e20000100800 */
[-C--:B------:R-:W-:Y:S01]  /*43b0*/  IMAD R125, R94, R137.reuse, RZ ;  /* 0x000000895e7d7224 */ /* 0x080fe200078e02ff */
[----:B------:R-:W-:Y:S01]  /*43c0*/  LOP3.LUT R20, R10, 0x10, RZ, 0x3c, !PT ;  /* 0x000000100a147812 */ /* 0x000fe200078e3cff */
[-C--:B------:R-:W-:Y:S01]  /*43d0*/  IMAD R127, R116, R137.reuse, RZ ;  /* 0x00000089747f7224 */ /* 0x080fe200078e02ff */
[----:B------:R1:W-:Y:S01]  /*43e0*/  STL [R1+0x200], R16 ;  /* 0x0002001001007387 */ /* 0x0003e20000100800 */
[-C--:B------:R-:W-:Y:S01]  /*43f0*/  IMAD R129, R118, R137.reuse, RZ ;  /* 0x0000008976817224 */ /* 0x080fe200078e02ff */
[----:B------:R-:W-:Y:S01]  /*4400*/  LOP3.LUT R18, R10, 0x30, RZ, 0x3c, !PT ;  /* 0x000000300a127812 */ /* 0x000fe200078e3cff */
[-C--:B------:R-:W-:Y:S01]  /*4410*/  IMAD R131, R120, R137.reuse, RZ ;  /* 0x0000008978837224 */ /* 0x080fe200078e02ff */
[----:B------:R2:W-:Y:S01]  /*4420*/  STL [R1+0x208], R6 ;  /* 0x0002080601007387 */ /* 0x0005e20000100800 */
[-C--:B------:R-:W-:Y:S01]  /*4430*/  IMAD R133, R122, R137.reuse, RZ ;  /* 0x000000897a857224 */ /* 0x080fe200078e02ff */
[-C--:B0-----:R-:W-:Y:S01]  /*4440*/  LEA R14, P0, R19, R4.reuse, 0x1 ;  /* 0x00000004130e7211 */ /* 0x081fe200078008ff */
[-C--:B------:R-:W-:Y:S01]  /*4450*/  IMAD R135, R124, R137.reuse, RZ ;  /* 0x000000897c877224 */ /* 0x080fe200078e02ff */
[----:B------:R-:W-:Y:S01]  /*4460*/  LOP3.LUT R24, R11, 0x70, RZ, 0x3c, !PT ;  /* 0x000000700b187812 */ /* 0x000fe200078e3cff */
[----:B------:R-:W-:Y:S01]  /*4470*/  IMAD R137, R126, R137, RZ ;  /* 0x000000897e897224 */ /* 0x000fe200078e02ff */
[----:B-1----:R-:W-:Y:S01]  /*4480*/  LEA R16, P4, R21, R4, 0x1 ;  /* 0x0000000415107211 */ /* 0x002fe200078808ff */
[----:B------:R0:W-:Y:S01]  /*4490*/  STL [R1+0x210], R14 ;  /* 0x0002100e01007387 */ /* 0x0001e20000100800 */
[C---:B------:R-:W-:Y:S01]  /*44a0*/  IMAD.IADD R22, R152.reuse, 0x1, R10 ;  /* 0x0000000198167824 */ /* 0x040fe200078e020a */
[----:B------:R-:W-:Y:S01]  /*44b0*/  UIADD3.64 UR14, UR4, 0x580, URZ ;  /* 0x00000580040e7897 */ /* 0x000fe2000fffe03f */
[-C--:B--2---:R-:W-:Y:S01]  /*44c0*/  LEA.HI.X.SX32 R6, R7, R8.reuse, 0x1, P6 ;  /* 0x0000000807067211 */ /* 0x084fe200030f0eff */
[----:B------:R1:W-:Y:S01]  /*44d0*/  STL [R1+0x218], R16 ;  /* 0x0002181001007387 */ /* 0x0003e20000100800 */
[-C--:B------:R-:W-:Y:S01]  /*44e0*/  LEA.HI.X.SX32 R7, R5, R8.reuse, 0x1, P5 ;  /* 0x0000000805077211 */ /* 0x080fe200028f0eff */
[----:B------:R-:W-:Y:S01]  /*44f0*/  UIADD3.64 UR10, UR4, 0x600, URZ ;  /* 0x00000600040a7897 */ /* 0x000fe2000fffe03f */
[----:B------:R-:W-:Y:S01]  /*4500*/  LEA.HI.X.SX32 R5, R9, R8, 0x1, P3 ;  /* 0x0000000809057211 */ /* 0x000fe200018f0eff */
[----:B------:R2:W-:Y:S01]  /*4510*/  STL [R1+0x1e0], R6 ;  /* 0x0001e00601007387 */ /* 0x0005e20000100800 */
[----:B------:R-:W-:Y:S01]  /*4520*/  UIADD3.64 UR14, UR4, 0x680, URZ ;  /* 0x00000680040e7897 */ /* 0x000fe2000fffe03f */
[-C--:B0-----:R-:W-:Y:S01]  /*4530*/  LEA R14, P6, R23, R4.reuse, 0x1 ;  /* 0x00000004170e7211 */ /* 0x081fe200078c08ff */
[----:B------:R-:W-:Y:S01]  /*4540*/  UIADD3.64 UR10, UR4, 0x700, URZ ;  /* 0x00000700040a7897 */ /* 0x000fe2000fffe03f */
[----:B------:R-:W-:Y:S01]  /*4550*/  IMAD.IADD R20, R152, 0x1, R20 ;  /* 0x0000000198147824 */ /* 0x000fe200078e0214 */
[----:B------:R-:W-:Y:S01]  /*4560*/  UIADD3.64 UR14, UR4, 0x780, URZ ;  /* 0x00000780040e7897 */ /* 0x000fe2000fffe03f */
[----:B-1----:R-:W-:Y:S01]  /*4570*/  LOP3.LUT R16, R10, 0x50, RZ, 0x3c, !PT ;  /* 0x000000500a107812 */ /* 0x002fe200078e3cff */
[----:B------:R0:W-:Y:S01]  /*4580*/  STL [R1+0x224], R14 ;  /* 0x0002240e01007387 */ /* 0x0001e20000100800 */
[----:B------:R-:W-:Y:S01]  /*4590*/  UIADD3.64 UR10, UR4, 0x800, URZ ;  /* 0x00000800040a7897 */ /* 0x000fe2000fffe03f */
[C---:B------:R-:W-:Y:S01]  /*45a0*/  IMAD.IADD R18, R152.reuse, 0x1, R18 ;  /* 0x0000000198127824 */ /* 0x040fe200078e0212 */
[-C--:B--2---:R-:W-:Y:S01]  /*45b0*/  LEA R6, P5, R29, R4.reuse, 0x1 ;  /* 0x000000041d067211 */ /* 0x084fe200078a08ff */
[----:B------:R1:W-:Y:S01]  /*45c0*/  STL [R1+0x1ec], R7 ;  /* 0x0001ec0701007387 */ /* 0x0003e20000100800 */
[----:B------:R-:W-:Y:S01]  /*45d0*/  UIADD3.64 UR14, UR4, 0x880, URZ ;  /* 0x00000880040e7897 */ /* 0x000fe2000fffe03f */
[----:B------:R-:W-:Y:S01]  /*45e0*/  IMAD.IADD R16, R152, 0x1, R16 ;  /* 0x0000000198107824 */ /* 0x000fe200078e0210 */
[----:B------:R-:W-:Y:S01]  /*45f0*/  UIADD3.64 UR10, UR4, 0x900, URZ ;  /* 0x00000900040a7897 */ /* 0x000fe2000fffe03f */
[----:B------:R2:W-:Y:S01]  /*4600*/  STL [R1+0x230], R6 ;  /* 0x0002300601007387 */ /* 0x0005e20000100800 */
[----:B------:R-:W-:Y:S01]  /*4610*/  UIADD3.64 UR14, UR4, 0x980, URZ ;  /* 0x00000980040e7897 */ /* 0x000fe2000fffe03f */
[----:B0-----:R-:W-:Y:S01]  /*4620*/  IMAD R14, R12, 0x66, RZ ;  /* 0x000000660c0e7824 */ /* 0x001fe200078e02ff */
[----:B------:R-:W-:Y:S01]  /*4630*/  UIADD3.64 UR10, UR4, 0xa00, URZ ;  /* 0x00000a00040a7897 */ /* 0x000fe2000fffe03f */
[----:B------:R0:W-:Y:S01]  /*4640*/  STL [R1+0x1f4], R5 ;  /* 0x0001f40501007387 */ /* 0x0001e20000100800 */
[----:B------:R-:W-:Y:S01]  /*4650*/  UIADD3.64 UR14, UR4, 0xa80, URZ ;  /* 0x00000a80040e7897 */ /* 0x000fe2000fffe03f */
[----:B-1----:R-:W-:Y:S01]  /*4660*/  LEA R7, P3, R25, R4, 0x1 ;  /* 0x0000000419077211 */ /* 0x002fe200078608ff */
[----:B------:R-:W-:-:S02]  /*4670*/  UIADD3.64 UR10, UR4, 0xb00, URZ ;  /* 0x00000b00040a7897 */ /* 0x000fc4000fffe03f */
[----:B------:R-:W-:Y:S01]  /*4680*/  UIADD3.64 UR14, UR4, 0xb80, URZ ;  /* 0x00000b80040e7897 */ /* 0x000fe2000fffe03f */
[----:B--2---:R-:W-:Y:S01]  /*4690*/  LEA.HI.X.SX32 R6, R17, R8, 0x1, P2 ;  /* 0x0000000811067211 */ /* 0x004fe200010f0eff */
[----:B------:R1:W-:Y:S01]  /*46a0*/  STL [R1+0x238], R7 ;  /* 0x0002380701007387 */ /* 0x0003e20000100800 */
[----:B------:R-:W-:Y:S01]  /*46b0*/  IMAD R17, R12, 0x7c, RZ ;  /* 0x0000007c0c117824 */ /* 0x000fe200078e02ff */
[----:B------:R-:W-:Y:S01]  /*46c0*/  UIADD3.64 UR10, UR4, 0xc00, URZ ;  /* 0x00000c00040a7897 */ /* 0x000fe2000fffe03f */
[----:B0-----:R-:W-:Y:S01]  /*46d0*/  LEA R5, P2, R31, R4, 0x1 ;  /* 0x000000041f057211 */ /* 0x001fe200078408ff */
[----:B------:R0:W-:Y:S01]  /*46e0*/  STL [R1+0x1fc], R6 ;  /* 0x0001fc0601007387 */ /* 0x0001e20000100800 */
[----:B------:R-:W-:Y:S02]  /*46f0*/  UIADD3.64 UR8, UR4, 0x80, URZ ;  /* 0x0000008004087897 */ /* 0x000fe4000fffe03f */
[----:B------:R-:W-:Y:S01]  /*4700*/  UIADD3.64 UR12, UR4, 0x100, URZ ;  /* 0x00000100040c7897 */ /* 0x000fe2000fffe03f */
[----:B------:R2:W-:Y:S01]  /*4710*/  STL [R1+0x240], R5 ;  /* 0x0002400501007387 */ /* 0x0005e20000100800 */
[----:B------:R-:W-:Y:S01]  /*4720*/  UIADD3.64 UR16, UR4, 0x180, URZ ;  /* 0x0000018004107897 */ /* 0x000fe2000fffe03f */
[----:B-1----:R-:W-:-:S02]  /*4730*/  LEA.HI.X.SX32 R7, R27, R8, 0x1, P1 ;  /* 0x000000081b077211 */ /* 0x002fc400008f0eff */
[----:B------:R-:W-:Y:S01]  /*4740*/  CS2R R26, SRZ ;  /* 0x00000000001a7805 */ /* 0x000fe2000001ff00 */
[----:B------:R-:W-:Y:S01]  /*4750*/  UIADD3.64 UR20, UR4, 0x200, URZ ;  /* 0x0000020004147897 */ /* 0x000fe2000fffe03f */
[----:B0-----:R-:W-:Y:S01]  /*4760*/  LEA R6, P1, R33, R4, 0x1 ;  /* 0x0000000421067211 */ /* 0x001fe200078208ff */
[----:B------:R0:W-:Y:S01]  /*4770*/  STL [R1+0x204], R7 ;  /* 0x0002040701007387 */ /* 0x0001e20000100800 */
[----:B------:R-:W-:Y:S01]  /*4780*/  UIADD3.64 UR24, UR4, 0x280, URZ ;  /* 0x0000028004187897 */ /* 0x000fe2000fffe03f */
[----:B--2---:R-:W-:Y:S02]  /*4790*/  LEA.HI.X.SX32 R5, R19, R8, 0x1, P0 ;  /* 0x0000000813057211 */ /* 0x004fe400000f0eff */
[----:B------:R1:W-:Y:S01]  /*47a0*/  STL [R1+0x248], R6 ;  /* 0x0002480601007387 */ /* 0x0003e20000100800 */
[----:B------:R-:W-:Y:S01]  /*47b0*/  LOP3.LUT R19, R10, 0x20, RZ, 0x3c, !PT ;  /* 0x000000200a137812 */ /* 0x000fe200078e3cff */
[----:B------:R-:W-:Y:S02]  /*47c0*/  UIADD3.64 UR28, UR4, 0x300, URZ ;  /* 0x00000300041c7897 */ /* 0x000fe4000fffe03f */
[----:B------:R2:W-:Y:S01]  /*47d0*/  STL [R1+0x20c], R5 ;  /* 0x00020c0501007387 */ /* 0x0005e20000100800 */
[----:B------:R-:W-:Y:S01]  /*47e0*/  UIADD3.64 UR36, UR4, 0xc80, URZ ;  /* 0x00000c8004247897 */ /* 0x000fe2000fffe03f */
[----:B0-----:R-:W-:Y:S01]  /*47f0*/  LEA R7, P0, R35, R4, 0x1 ;  /* 0x0000000423077211 */ /* 0x001fe200078008ff */
[----:B------:R-:W-:Y:S01]  /*4800*/  IMAD.IADD R19, R152, 0x1, R19 ;  /* 0x0000000198137824 */ /* 0x000fe200078e0213 */
[----:B------:R-:W-:Y:S01]  /*4810*/  UIADD3.64 UR40, UR4, 0xd00, URZ ;  /* 0x00000d0004287897 */ /* 0x000fe2000fffe03f */
[----:B-1----:R-:W-:-:S02]  /*4820*/  LEA.HI.X.SX32 R6, R21, R8, 0x1, P4 ;  /* 0x0000000815067211 */ /* 0x002fc400020f0eff */
[----:B------:R0:W-:Y:S01]  /*4830*/  STL [R1+0x250], R7 ;  /* 0x0002500701007387 */ /* 0x0001e20000100800 */
[----:B------:R-:W-:Y:S01]  /*4840*/  IMAD.IADD R21, R152, 0x1, R11 ;  /* 0x0000000198157824 */ /* 0x000fe200078e020b */
[----:B------:R-:W-:Y:S01]  /*4850*/  UIADD3.64 UR44, UR4, 0xd80, URZ ;  /* 0x00000d80042c7897 */ /* 0x000fe2000fffe03f */
[----:B--2---:R-:W-:Y:S01]  /*4860*/  LEA R5, P4, R59, R4, 0x1 ;  /* 0x000000043b057211 */ /* 0x004fe200078808ff */
[----:B------:R1:W-:Y:S01]  /*4870*/  STL [R1+0x214], R6 ;  /* 0x0002140601007387 */ /* 0x0003e20000100800 */
[----:B------:R-:W-:Y:S02]  /*4880*/  UIADD3.64 UR48, UR4, 0xe00, URZ ;  /* 0x00000e0004307897 */ /* 0x000fe4000fffe03f */
[----:B------:R-:W-:Y:S01]  /*4890*/  UIADD3.64 UR52, UR4, 0xe80, URZ ;  /* 0x00000e8004347897 */ /* 0x000fe2000fffe03f */
[----:B------:R2:W-:Y:S01]  /*48a0*/  STL [R1+0x258], R5 ;  /* 0x0002580501007387 */ /* 0x0005e20000100800 */
[----:B------:R-:W-:Y:S01]  /*48b0*/  UIADD3.64 UR56, UR4, 0xf00, URZ ;  /* 0x00000f0004387897 */ /* 0x000fe2000fffe03f */
[----:B0-----:R-:W-:Y:S01]  /*48c0*/  LEA.HI.X.SX32 R7, R23, R8, 0x1, P6 ;  /* 0x0000000817077211 */ /* 0x001fe200030f0eff */
[----:B------:R-:W-:-:S02]  /*48d0*/  UIADD3.64 UR10, UR6, 0x2, URZ ;  /* 0x00000002060a7897 */ /* 0x000fc4000fffe03f */
[----:B------:R-:W-:Y:S01]  /*48e0*/  UIADD3.64 UR14, UR6, 0x4, URZ ;  /* 0x00000004060e7897 */ /* 0x000fe2000fffe03f */
[----:B-1----:R-:W-:Y:S01]  /*48f0*/  LEA R6, P6, R37, R4, 0x1 ;  /* 0x0000000425067211 */ /* 0x002fe200078c08ff */
[----:B------:R0:W-:Y:S01]  /*4900*/  STL [R1+0x21c], R7 ;  /* 0x00021c0701007387 */ /* 0x0001e20000100800 */
[----:B------:R-:W-:Y:S01]  /*4910*/  UIADD3.64 UR18, UR6, 0x1fe, URZ ;  /* 0x000001fe06127897 */ /* 0x000fe2000fffe03f */
[----:B--2---:R-:W-:Y:S02]  /*4920*/  LEA.HI.X.SX32 R5, R29, R8, 0x1, P5 ;  /* 0x000000081d057211 */ /* 0x004fe400028f0eff */
[----:B------:R1:W-:Y:S01]  /*4930*/  STL [R1+0x260], R6 ;  /* 0x0002600601007387 */ /* 0x0003e20000100800 */
[----:B------:R-:W-:Y:S01]  /*4940*/  CS2R R28, SRZ ;  /* 0x00000000001c7805 */ /* 0x000fe2000001ff00 */
[----:B------:R-:W-:Y:S02]  /*4950*/  UIADD3.64 UR22, UR6, 0x200, URZ ;  /* 0x0000020006167897 */ /* 0x000fe4000fffe03f */
[----:B------:R2:W-:Y:S01]  /*4960*/  STL [R1+0x22c], R5 ;  /* 0x00022c0501007387 */ /* 0x0005e20000100800 */
[----:B------:R-:W-:Y:S01]  /*4970*/  UIADD3.64 UR26, UR6, 0x202, URZ ;  /* 0x00000202061a7897 */ /* 0x000fe2000fffe03f */
[----:B0-----:R-:W-:Y:S01]  /*4980*/  LEA R7, P5, R39, R4, 0x1 ;  /* 0x0000000427077211 */ /* 0x001fe200078a08ff */
[----:B------:R-:W-:Y:S01]  /*4990*/  UIADD3.64 UR30, UR6, 0x204, URZ ;  /* 0x00000204061e7897 */ /* 0x000fe2000fffe03f */
[----:B-1----:R-:W-:-:S03]  /*49a0*/  LEA.HI.X.SX32 R6, R25, R8, 0x1, P3 ;  /* 0x0000000819067211 */ /* 0x002fc600018f0eff */
[----:B------:R0:W-:Y:S01]  /*49b0*/  STL [R1+0x268], R7 ;  /* 0x0002680701007387 */ /* 0x0001e20000100800 */
[----:B--2---:R-:W-:-:S03]  /*49c0*/  LEA R5, P3, R41, R4, 0x1 ;  /* 0x0000000429057211 */ /* 0x004fc600078608ff */
[----:B------:R1:W-:Y:S04]  /*49d0*/  STL [R1+0x234], R6 ;  /* 0x0002340601007387 */ /* 0x0003e80000100800 */
[----:B------:R2:W-:Y:S01]  /*49e0*/  STL [R1+0x270], R5 ;  /* 0x0002700501007387 */ /* 0x0005e20000100800 */
[----:B0-----:R-:W-:Y:S02]  /*49f0*/  LEA.HI.X.SX32 R7, R31, R8, 0x1, P2 ;  /* 0x000000081f077211 */ /* 0x001fe400010f0eff */
[----:B------:R-:W-:Y:S02]  /*4a00*/  CS2R R30, SRZ ;  /* 0x00000000001e7805 */ /* 0x000fe4000001ff00 */
[----:B-1----:R-:W-:Y:S01]  /*4a10*/  LEA R6, P2, R61, R4, 0x1 ;  /* 0x000000043d067211 */ /* 0x002fe200078408ff */
[----:B------:R0:W-:Y:S01]  /*4a20*/  STL [R1+0x23c], R7 ;  /* 0x00023c0701007387 */ /* 0x0001e20000100800 */
[----:B--2---:R-:W-:-:S03]  /*4a30*/  LEA.HI.X.SX32 R5, R33, R8, 0x1, P1 ;  /* 0x0000000821057211 */ /* 0x004fc600008f0eff */
[----:B------:R1:W-:Y:S01]  /*4a40*/  STL [R1+0x278], R6 ;  /* 0x0002780601007387 */ /* 0x0003e20000100800 */
[----:B------:R-:W-:-:S03]  /*4a50*/  CS2R R32, SRZ ;  /* 0x0000000000207805 */ /* 0x000fc6000001ff00 */
[----:B------:R2:W-:Y:S01]  /*4a60*/  STL [R1+0x244], R5 ;  /* 0x0002440501007387 */ /* 0x0005e20000100800 */
[----:B0-----:R-:W-:Y:S02]  /*4a70*/  LEA R7, P1, R43, R4, 0x1 ;  /* 0x000000042b077211 */ /* 0x001fe400078208ff */
[----:B-1----:R-:W-:-:S03]  /*4a80*/  LEA.HI.X.SX32 R6, R35, R8, 0x1, P0 ;  /* 0x0000000823067211 */ /* 0x002fc600000f0eff */
[----:B------:R0:W-:Y:S01]  /*4a90*/  STL [R1+0x280], R7 ;  /* 0x0002800701007387 */ /* 0x0001e20000100800 */
[----:B------:R-:W-:Y:S02]  /*4aa0*/  CS2R R34, SRZ ;  /* 0x0000000000227805 */ /* 0x000fe4000001ff00 */
[----:B--2---:R-:W-:Y:S01]  /*4ab0*/  LEA R5, P0, R45, R4, 0x1 ;  /* 0x000000042d057211 */ /* 0x004fe200078008ff */
[----:B------:R1:W-:Y:S04]  /*4ac0*/  STL [R1+0x24c], R6 ;  /* 0x00024c0601007387 */ /* 0x0003e80000100800 */
[----:B------:R2:W-:Y:S01]  /*4ad0*/  STL [R1+0x288], R5 ;  /* 0x0002880501007387 */ /* 0x0005e20000100800 */
[----:B0-----:R-:W-:Y:S02]  /*4ae0*/  LEA.HI.X.SX32 R7, R59, R8, 0x1, P4 ;  /* 0x000000083b077211 */ /* 0x001fe400020f0eff */
[----:B------:R-:W-:-:S02]  /*4af0*/  CS2R R58, SRZ ;  /* 0x00000000003a7805 */ /* 0x000fc4000001ff00 */
        /* <DEDUP_REMOVED lines=214> */
[----:B------:R-:W-:Y:S02]  /*5860*/  LEA R4, P6, R137, R4, 0x1 ;  /* 0x0000000489047211 */ /* 0x000fe400078c08ff */
[----:B------:R-:W-:Y:S02]  /*5870*/  CS2R R122, SRZ ;  /* 0x00000000007a7805 */ /* 0x000fe4000001ff00 */
[-C--:B------:R-:W-:Y:S01]  /*5880*/  LEA.HI.X.SX32 R9, R135, R8.reuse, 0x1, P4 ;  /* 0x0000000887097211 */ /* 0x080fe200020f0eff */
[----:B------:R2:W-:Y:S01]  /*5890*/  STL [R1+0x3b4], R5 ;  /* 0x0003b40501007387 */ /* 0x0005e20000100800 */
[----:B------:R-:W-:Y:S02]  /*58a0*/  CS2R R134, SRZ ;  /* 0x0000000000867805 */ /* 0x000fe4000001ff00 */
[-C--:B0-----:R-:W-:Y:S02]  /*58b0*/  LEA.HI.X.SX32 R7, R131, R8.reuse, 0x1, P1 ;  /* 0x0000000883077211 */ /* 0x081fe400008f0eff */
[----:B------:R-:W-:Y:S01]  /*58c0*/  CS2R R130, SRZ ;  /* 0x0000000000827805 */ /* 0x000fe2000001ff00 */
[----:B------:R0:W-:Y:S01]  /*58d0*/  STL [R1+0x3f0], R4 ;  /* 0x0003f00401007387 */ /* 0x0001e20000100800 */
[----:B-1----:R-:W-:-:S02]  /*58e0*/  LEA.HI.X.SX32 R6, R125, R8, 0x1, P5 ;  /* 0x000000087d067211 */ /* 0x002fc400028f0eff */
[----:B------:R-:W-:Y:S02]  /*58f0*/  CS2R R124, SRZ ;  /* 0x00000000007c7805 */ /* 0x000fe4000001ff00 */
[-C--:B--2---:R-:W-:Y:S01]  /*5900*/  LEA.HI.X.SX32 R5, R127, R8.reuse, 0x1, P3 ;  /* 0x000000087f057211 */ /* 0x084fe200018f0eff */
[----:B------:R1:W-:Y:S01]  /*5910*/  STL [R1+0x3bc], R6 ;  /* 0x0003bc0601007387 */ /* 0x0003e20000100800 */
[----:B------:R-:W-:Y:S02]  /*5920*/  CS2R R126, SRZ ;  /* 0x00000000007e7805 */ /* 0x000fe4000001ff00 */
[----:B0-----:R-:W-:Y:S01]  /*5930*/  LEA.HI.X.SX32 R4, R129, R8, 0x1, P2 ;  /* 0x0000000881047211 */ /* 0x001fe200010f0eff */
[----:B------:R-:W-:Y:S01]  /*5940*/  STL [R1+0x3c4], R5 ;  /* 0x0003c40501007387 */ /* 0x000fe20000100800 */
[----:B------:R-:W-:-:S03]  /*5950*/  CS2R R128, SRZ ;  /* 0x0000000000807805 */ /* 0x000fc6000001ff00 */
[----:B------:R0:W-:Y:S01]  /*5960*/  STL [R1+0x3cc], R4 ;  /* 0x0003cc0401007387 */ /* 0x0001e20000100800 */
[-C--:B-1----:R-:W-:Y:S02]  /*5970*/  LEA.HI.X.SX32 R6, R133, R8.reuse, 0x1, P0 ;  /* 0x0000000885067211 */ /* 0x082fe400000f0eff */
[----:B------:R-:W-:Y:S02]  /*5980*/  CS2R R132, SRZ ;  /* 0x0000000000847805 */ /* 0x000fe4000001ff00 */
[----:B------:R-:W-:Y:S01]  /*5990*/  LEA.HI.X.SX32 R8, R137, R8, 0x1, P6 ;  /* 0x0000000889087211 */ /* 0x000fe200030f0eff */
[----:B------:R-:W-:Y:S01]  /*59a0*/  STL [R1+0x3d4], R7 ;  /* 0x0003d40701007387 */ /* 0x000fe20000100800 */
[----:B------:R-:W-:-:S03]  /*59b0*/  CS2R R136, SRZ ;  /* 0x0000000000887805 */ /* 0x000fc6000001ff00 */
[----:B------:R1:W-:Y:S01]  /*59c0*/  STL [R1+0x3dc], R6 ;  /* 0x0003dc0601007387 */ /* 0x0003e20000100800 */
[----:B0-----:R-:W-:-:S03]  /*59d0*/  IMAD.WIDE R4, R139, 0x2, R190 ;  /* 0x000000028b047825 */ /* 0x001fc600078e02be */
[----:B------:R0:W-:Y:S04]  /*59e0*/  STL [R1+0x3e4], R9 ;  /* 0x0003e40901007387 */ /* 0x0001e80000100800 */
[----:B------:R-:W-:Y:S01]  /*59f0*/  STL [R1+0x3f8], R4 ;  /* 0x0003f80401007387 */ /* 0x000fe20000100800 */
[----:B-1----:R-:W-:Y:S01]  /*5a00*/  IMAD.WIDE R6, R139, 0x2, R188 ;  /* 0x000000028b067825 */ /* 0x002fe200078e02bc */
[----:B------:R-:W-:Y:S02]  /*5a10*/  CS2R R138, SRZ ;  /* 0x00000000008a7805 */ /* 0x000fe4000001ff00 */
[----:B------:R-:W-:Y:S01]  /*5a20*/  STL [R1+0x3ec], R8 ;  /* 0x0003ec0801007387 */ /* 0x000fe20000100800 */
[----:B0-----:R-:W-:-:S03]  /*5a30*/  IMAD R9, R12, 0x7d, RZ ;  /* 0x0000007d0c097824 */ /* 0x001fc600078e02ff */
[----:B------:R0:W-:Y:S04]  /*5a40*/  STL [R1+0x3f4], R5 ;  /* 0x0003f40501007387 */ /* 0x0001e80000100800 */
[----:B------:R-:W-:Y:S04]  /*5a50*/  STL [R1+0x400], R6 ;  /* 0x0004000601007387 */ /* 0x000fe80000100800 */
[----:B------:R1:W-:Y:S01]  /*5a60*/  STL [R1+0x3fc], R7 ;  /* 0x0003fc0701007387 */ /* 0x0003e20000100800 */
[----:B0-----:R-:W-:-:S05]  /*5a70*/  IMAD.WIDE R4, R141, 0x2, R190 ;  /* 0x000000028d047825 */ /* 0x001fca00078e02be */
[----:B------:R-:W-:Y:S01]  /*5a80*/  STL [R1+0x408], R4 ;  /* 0x0004080401007387 */ /* 0x000fe20000100800 */
[----:B-1----:R-:W-:-:S03]  /*5a90*/  IMAD.WIDE R6, R141, 0x2, R188 ;  /* 0x000000028d067825 */ /* 0x002fc600078e02bc */
[----:B------:R0:W-:Y:S01]  /*5aa0*/  STL [R1+0x404], R5 ;  /* 0x0004040501007387 */ /* 0x0001e20000100800 */
[----:B------:R-:W-:-:S03]  /*5ab0*/  CS2R R140, SRZ ;  /* 0x00000000008c7805 */ /* 0x000fc6000001ff00 */
[----:B------:R-:W-:Y:S04]  /*5ac0*/  STL [R1+0x410], R6 ;  /* 0x0004100601007387 */ /* 0x000fe80000100800 */
[----:B------:R1:W-:Y:S01]  /*5ad0*/  STL [R1+0x40c], R7 ;  /* 0x00040c0701007387 */ /* 0x0003e20000100800 */
[----:B0-----:R-:W-:-:S04]  /*5ae0*/  IMAD.WIDE R4, R9, 0x2, R190 ;  /* 0x0000000209047825 */ /* 0x001fc800078e02be */
[--C-:B------:R-:W-:Y:S01]  /*5af0*/  IMAD.WIDE R8, R9, 0x2, R188.reuse ;  /* 0x0000000209087825 */ /* 0x100fe200078e02bc */
[----:B------:R-:W-:Y:S03]  /*5b00*/  STL [R1+0x418], R4 ;  /* 0x0004180401007387 */ /* 0x000fe60000100800 */
[C---:B-1----:R-:W-:Y:S01]  /*5b10*/  IMAD.WIDE R6, R17.reuse, 0x2, R188 ;  /* 0x0000000211067825 */ /* 0x042fe200078e02bc */
[----:B------:R0:W-:Y:S04]  /*5b20*/  STL [R1+0x414], R5 ;  /* 0x0004140501007387 */ /* 0x0001e80000100800 */
[----:B------:R-:W-:Y:S04]  /*5b30*/  STL [R1+0x420], R8 ;  /* 0x0004200801007387 */ /* 0x000fe80000100800 */
[----:B------:R1:W-:Y:S01]  /*5b40*/  STL [R1+0x41c], R9 ;  /* 0x00041c0901007387 */ /* 0x0003e20000100800 */
[----:B0-----:R-:W-:-:S04]  /*5b50*/  IMAD.WIDE R4, R17, 0x2, R190 ;  /* 0x0000000211047825 */ /* 0x001fc800078e02be */
[C---:B------:R-:W-:Y:S01]  /*5b60*/  IMAD R17, R12.reuse, 0x7a, RZ ;  /* 0x0000007a0c117824 */ /* 0x040fe200078e02ff */
[----:B------:R-:W-:Y:S01]  /*5b70*/  STL [R1+0x428], R4 ;  /* 0x0004280401007387 */ /* 0x000fe20000100800 */
[----:B-1----:R-:W-:-:S03]  /*5b80*/  IMAD R9, R12, 0x7b, RZ ;  /* 0x0000007b0c097824 */ /* 0x002fc600078e02ff */
[----:B------:R0:W-:Y:S04]  /*5b90*/  STL [R1+0x424], R5 ;  /* 0x0004240501007387 */ /* 0x0001e80000100800 */
        /* <DEDUP_REMOVED lines=135> */
[----:B0-----:R-:W-:Y:S01]  /*6410*/  IMAD.WIDE R4, R17, 0x2, R190 ;  /* 0x0000000211047825 */ /* 0x001fe200078e02be */
[----:B------:R-:W-:-:S04]  /*6420*/  LOP3.LUT R17, R10, 0x40, RZ, 0x3c, !PT ;  /* 0x000000400a117812 */ /* 0x000fc800078e3cff */
[----:B------:R-:W-:Y:S01]  /*6430*/  STL [R1+0x568], R4 ;  /* 0x0005680401007387 */ /* 0x000fe20000100800 */
[----:B------:R-:W-:Y:S02]  /*6440*/  IMAD.IADD R17, R152, 0x1, R17 ;  /* 0x0000000198117824 */ /* 0x000fe400078e0211 */
[----:B-1----:R-:W-:Y:S01]  /*6450*/  IMAD R9, R12, 0x67, RZ ;  /* 0x000000670c097824 */ /* 0x002fe200078e02ff */
        /* <DEDUP_REMOVED lines=8> */
[----:B------:R1:W-:Y:S04]  /*64e0*/  STL [R1+0x580], R8 ;  /* 0x0005800801007387 */ /* 0x0003e80000100800 */
[----:B------:R-:W-:Y:S01]  /*64f0*/  STL [R1+0x57c], R9 ;  /* 0x00057c0901007387 */ /* 0x000fe20000100800 */
        /* <DEDUP_REMOVED lines=253> */
[C---:B------:R-:W-:Y:S01]  /*74d0*/  IMAD.SHL.U32 R14, R12.reuse, 0x40, RZ ;  /* 0x000000400c0e7824 */ /* 0x040fe200078e00ff */
        /* <DEDUP_REMOVED lines=450> */
[C---:B-1----:R-:W-:Y:S01]  /*9100*/  IMAD.WIDE R8, R12.reuse, 0x2, R190 ;  /* 0x000000020c087825 */ /* 0x042fe200078e02be */
[----:B------:R0:W-:Y:S04]  /*9110*/  STL [R1+0xbc4], R5 ;  /* 0x000bc40501007387 */ /* 0x0001e80000100800 */
[----:B------:R-:W-:Y:S04]  /*9120*/  STL [R1+0xbd0], R6 ;  /* 0x000bd00601007387 */ /* 0x000fe80000100800 */
[----:B------:R1:W-:Y:S01]  /*9130*/  STL [R1+0xbcc], R7 ;  /* 0x000bcc0701007387 */ /* 0x0003e20000100800 */
[----:B0-----:R-:W-:-:S03]  /*9140*/  IMAD.WIDE R4, R12, 0x2, R188 ;  /* 0x000000020c047825 */ /* 0x001fc600078e02bc */
[----:B------:R0:W-:Y:S01]  /*9150*/  STL [R1+0xbd8], R8 ;  /* 0x000bd80801007387 */ /* 0x0001e20000100800 */
[----:B------:R-:W-:-:S03]  /*9160*/  IMAD.SHL.U32 R12, R12, 0x80, RZ ;  /* 0x000000800c0c7824 */ /* 0x000fc600078e00ff */
[----:B------:R2:W-:Y:S01]  /*9170*/  STL [R1+0xbd4], R9 ;  /* 0x000bd40901007387 */ /* 0x0005e20000100800 */
[----:B------:R-:W-:Y:S01]  /*9180*/  IMAD.SHL.U32 R23, R12, 0x2, RZ ;  /* 0x000000020c177824 */ /* 0x000fe200078e00ff */
[----:B-1----:R-:W-:Y:S02]  /*9190*/  SHF.R.S32.HI R7, RZ, 0x1f, R12 ;  /* 0x0000001fff077819 */ /* 0x002fe4000001140c */
[----:B------:R1:W-:Y:S04]  /*91a0*/  STL [R1+0xbe0], R4 ;  /* 0x000be00401007387 */ /* 0x0003e80000100800 */
[----:B------:R3:W-:Y:S01]  /*91b0*/  STL [R1+0xbdc], R5 ;  /* 0x000bdc0501007387 */ /* 0x0007e20000100800 */
[C---:B0-----:R-:W-:Y:S02]  /*91c0*/  LOP3.LUT R8, R11.reuse, 0x60, RZ, 0x3c, !PT ;  /* 0x000000600b087812 */ /* 0x041fe400078e3cff */
[----:B--2---:R-:W-:-:S03]  /*91d0*/  LOP3.LUT R9, R11, 0x50, RZ, 0x3c, !PT ;  /* 0x000000500b097812 */ /* 0x004fc600078e3cff */
[C---:B------:R-:W-:Y:S01]  /*91e0*/  IMAD.IADD R8, R152.reuse, 0x1, R8 ;  /* 0x0000000198087824 */ /* 0x040fe200078e0208 */
[----:B-1----:R-:W-:Y:S01]  /*91f0*/  SHF.R.S32.HI R4, RZ, 0x7, R13 ;  /* 0x00000007ff047819 */ /* 0x002fe2000001140d */
[----:B------:R-:W-:Y:S01]  /*9200*/  IMAD.IADD R9, R152, 0x1, R9 ;  /* 0x0000000198097824 */ /* 0x000fe200078e0209 */
[----:B------:R-:W-:Y:S01]  /*9210*/  LOP3.LUT R13, R11, 0x10, RZ, 0x3c, !PT ;  /* 0x000000100b0d7812 */ /* 0x000fe200078e3cff */
[----:B---3--:R-:W-:Y:S01]  /*9220*/  IMAD.SHL.U32 R5, R15, 0x80, RZ ;  /* 0x000000800f057824 */ /* 0x008fe200078e00ff */
[----:B------:R-:W-:Y:S01]  /*9230*/  LOP3.LUT R15, R10, 0x60, RZ, 0x3c, !PT ;  /* 0x000000600a0f7812 */ /* 0x000fe200078e3cff */
[----:B------:R0:W-:Y:S01]  /*9240*/  STL [R1+0xc08], R4 ;  /* 0x000c080401007387 */ /* 0x0001e20000100800 */
[----:B------:R-:W-:Y:S01]  /*9250*/  LOP3.LUT R10, R11, 0x40, RZ, 0x3c, !PT ;  /* 0x000000400b0a7812 */ /* 0x000fe200078e3cff */
[C---:B------:R-:W-:Y:S01]  /*9260*/  IMAD.IADD R13, R152.reuse, 0x1, R13 ;  /* 0x00000001980d7824 */ /* 0x040fe200078e020d */
[----:B------:R-:W-:Y:S02]  /*9270*/  SHF.R.S32.HI R6, RZ, 0x1f, R5 ;  /* 0x0000001fff067819 */ /* 0x000fe40000011405 */
[C---:B------:R-:W-:Y:S01]  /*9280*/  IADD3 R15, R152.reuse, R15, RZ ;  /* 0x0000000f980f7210 */ /* 0x040fe20007ffe0ff */
[----:B------:R-:W-:Y:S01]  /*9290*/  IMAD.IADD R10, R152, 0x1, R10 ;  /* 0x00000001980a7824 */ /* 0x000fe200078e020a */
[C---:B------:R-:W-:Y:S01]  /*92a0*/  SHF.L.U64.HI R6, R5.reuse, 0x1, R6 ;  /* 0x0000000105067819 */ /* 0x040fe20000010206 */
[----:B------:R-:W-:Y:S01]  /*92b0*/  IMAD.SHL.U32 R5, R5, 0x2, RZ ;  /* 0x0000000205057824 */ /* 0x000fe200078e00ff */
[----:B0-----:R-:W-:-:S02]  /*92c0*/  SHF.L.U64.HI R4, R12, 0x1, R7 ;  /* 0x000000010c047819 */ /* 0x001fc40000010207 */
[C---:B------:R-:W-:Y:S02]  /*92d0*/  LOP3.LUT R7, R11.reuse, 0x30, RZ, 0x3c, !PT ;  /* 0x000000300b077812 */ /* 0x040fe400078e3cff */
[----:B------:R-:W-:-:S03]  /*92e0*/  LOP3.LUT R12, R11, 0x20, RZ, 0x3c, !PT ;  /* 0x000000200b0c7812 */ /* 0x000fc600078e3cff */
[C---:B------:R-:W-:Y:S02]  /*92f0*/  IMAD.IADD R11, R152.reuse, 0x1, R7 ;  /* 0x00000001980b7824 */ /* 0x040fe400078e0207 */
[C---:B------:R-:W-:Y:S01]  /*9300*/  IMAD.IADD R7, R152.reuse, 0x1, R24 ;  /* 0x0000000198077824 */ /* 0x040fe200078e0218 */
[----:B------:R-:W-:Y:S01]  /*9310*/  CS2R R24, SRZ ;  /* 0x0000000000187805 */ /* 0x000fe2000001ff00 */
[----:B------:R-:W-:-:S07]  /*9320*/  IMAD.IADD R12, R152, 0x1, R12 ;  /* 0x00000001980c7824 */ /* 0x000fce00078e020c */
.L_x_1:
[----:B------:R-:W-:Y:S04]  /*9330*/  STL [R1+0xef8], R184 ;  /* 0x000ef8b801007387 */ /* 0x000fe80000100800 */
        /* <DEDUP_REMOVED lines=89> */
[----:B-----5:R-:W-:Y:S04]  /*98d0*/  STL [R1+0xd90], R22 ;  /* 0x000d901601007387 */ /* 0x020fe80000100800 */
        /* <DEDUP_REMOVED lines=13> */
[----:B------:R-:W-:Y:S01]  /*99b0*/  STL [R1+0xcd4], R8 ;  /* 0x000cd40801007387 */ /* 0x000fe20000100800 */
[----:B------:R-:W-:-:S03]  /*99c0*/  MOV R23, UR49 ;  /* 0x0000003100177c02 */ /* 0x000fc60008000f00 */
[----:B------:R-:W-:Y:S04]  /*99d0*/  STL [R1+0xcd0], R7 ;  /* 0x000cd00701007387 */ /* 0x000fe80000100800 */
[----:B0-----:R0:W-:Y:S01]  /*99e0*/  STL [R1+0xccc], R4 ;  /* 0x000ccc0401007387 */ /* 0x0011e20000100800 */
[----:B------:R-:W-:-:S03]  /*99f0*/  MOV R152, UR53 ;  /* 0x0000003500987c02 */ /* 0x000fc60008000f00 */
[----:B------:R-:W2:Y:S04]  /*9a00*/  LDL.LU R5, [R1+0x41c] ;  /* 0x00041c0001057983 */ /* 0x000ea80000300800 */
[----:B------:R1:W-:Y:S01]  /*9a10*/  STL [R1+0xcc0], R6 ;  /* 0x000cc00601007387 */ /* 0x0003e20000100800 */
[----:B0-----:R-:W-:-:S03]  /*9a20*/  MOV R4, UR48 ;  /* 0x0000003000047c02 */ /* 0x001fc60008000f00 */
[----:B-1----:R-:W3:Y:S01]  /*9a30*/  LDL.LU R6, [R1+0x3fc] ;  /* 0x0003fc0001067983 */ /* 0x002ee20000300800 */
[----:B------:R-:W-:Y:S02]  /*9a40*/  PRMT R184, RZ, 0x7610, R184 ;  /* 0x00007610ffb87816 */ /* 0x000fe400000000b8 */
[----:B------:R-:W-:Y:S01]  /*9a50*/  PRMT R159, RZ, 0x7610, R159 ;  /* 0x00007610ff9f7816 */ /* 0x000fe2000000009f */
[----:B------:R-:W-:Y:S04]  /*9a60*/  STL [R1+0xc18], R3 ;  /* 0x000c180301007387 */ /* 0x000fe80000100800 */
[----:B------:R-:W-:Y:S04]  /*9a70*/  STL [R1+0xc14], R2 ;  /* 0x000c140201007387 */ /* 0x000fe80000100800 */
[----:B------:R-:W-:Y:S04]  /*9a80*/  STL [R1+0xc10], R0 ;  /* 0x000c100001007387 */ /* 0x000fe80000100800 */
[----:B------:R0:W-:Y:S04]  /*9a90*/  STL [R1+0xc00], R23 ;  /* 0x000c001701007387 */ /* 0x0001e80000100800 */
[----:B------:R1:W-:Y:S04]  /*9aa0*/  STL [R1+0xbfc], R4 ;  /* 0x000bfc0401007387 */ /* 0x0003e80000100800 */
[----:B------:R4:W-:Y:S01]  /*9ab0*/  STL [R1+0xbf8], R152 ;  /* 0x000bf89801007387 */ /* 0x0009e20000100800 */
[----:B0-----:R-:W-:-:S02]  /*9ac0*/  MOV R23, UR52 ;  /* 0x0000003400177c02 */ /* 0x001fc40008000f00 */
[----:B-1----:R-:W-:Y:S01]  /*9ad0*/  MOV R4, UR57 ;  /* 0x0000003900047c02 */ /* 0x002fe20008000f00 */
[----:B----4-:R-:W0:Y:S04]  /*9ae0*/  LDC R152, c[0x0][0x230] ;  /* 0x00008c00ff987b82 */ /* 0x010e280000000800 */
[----:B------:R-:W-:Y:S04]  /*9af0*/  STL [R1+0xcf0], R4 ;  /* 0x000cf00401007387 */ /* 0x000fe80000100800 */
[----:B------:R1:W-:Y:S02]  /*9b00*/  STL [R1+0xbf4], R23 ;  /* 0x000bf41701007387 */ /* 0x0003e40000100800 */
[----:B-1----:R-:W-:-:S05]  /*9b10*/  MOV R23, UR56 ;  /* 0x0000003800177c02 */ /* 0x002fca0008000f00 */
[----:B------:R-:W-:Y:S01]  /*9b20*/  STL [R1+0xcf4], R23 ;  /* 0x000cf41701007387 */ /* 0x000fe20000100800 */
[----:B0-----:R-:W-:-:S03]  /*9b30*/  IMAD R152, R195, -0x80, R152 ;  /* 0xffffff80c3987824 */ /* 0x001fc600078e0298 */
[----:B------:R-:W-:Y:S02]  /*9b40*/  STL [R1+0xcf8], R195 ;  /* 0x000cf8c301007387 */ /* 0x000fe40000100800 */
[C---:B------:R-:W-:Y:S02]  /*9b50*/  ISETP.GT.AND P0, PT, R152.reuse, RZ, PT ;  /* 0x000000ff9800720c */ /* 0x040fe40003f04270 */
[----:B------:R-:W-:Y:S01]  /*9b60*/  STL [R1+0xd00], R188 ;  /* 0x000d00bc01007387 */ /* 0x000fe20000100800 */
[----:B------:R-:W-:-:S03]  /*9b70*/  ISETP.GT.AND P1, PT, R152, 0x1, PT ;  /* 0x000000019800780c */ /* 0x000fc60003f24270 */
[----:B------:R-:W-:Y:S07]  /*9b80*/  STL [R1+0xcfc], R189 ;  /* 0x000cfcbd01007387 */ /* 0x000fee0000100800 */
[----:B------:R-:W-:Y:S02]  /*9b90*/  @P0 IMAD.MOV.U32 R154, RZ, RZ, R188 ;  /* 0x000000ffff9a0224 */ /* 0x000fe400078e00bc */
[----:B------:R-:W-:-:S05]  /*9ba0*/  @P0 IMAD.MOV.U32 R155, RZ, RZ, R189 ;  /* 0x000000ffff9b0224 */ /* 0x000fca00078e00bd */
[----:B------:R0:W4:Y:S02]  /*9bb0*/  @P0 LDG.E.U16 R184, desc[UR60][R154.64] ;  /* 0x0000003c9ab80981 */ /* 0x000124000c1e1500 */
[----:B0-----:R-:W-:Y:S02]  /*9bc0*/  @P0 IMAD.MOV.U32 R154, RZ, RZ, R190 ;  /* 0x000000ffff9a0224 */ /* 0x001fe400078e00be */
[----:B------:R-:W-:-:S05]  /*9bd0*/  @P0 IMAD.MOV.U32 R155, RZ, RZ, R191 ;  /* 0x000000ffff9b0224 */ /* 0x000fca00078e00bf */
[----:B------:R-:W2:Y:S04]  /*9be0*/  @P0 LDG.E.U16 R159, desc[UR60][R154.64] ;  /* 0x0000003c9a9f0981 */ /* 0x000ea8000c1e1500 */
[----:B----4-:R0:W-:Y:S04]  /*9bf0*/  STL [R1+0x1a0], R184 ;  /* 0x0001a0b801007387 */ /* 0x0101e80000100800 */
[----:B0-----:R-:W4:Y:S01]  /*9c00*/  LDL.LU R184, [R1+0xef8] ;  /* 0x000ef80001b87983 */ /* 0x001f220000300800 */
[----:B------:R-:W-:Y:S02]  /*9c10*/  PRMT R185, RZ, 0x7610, R185 ;  /* 0x00007610ffb97816 */ /* 0x000fe400000000b9 */
[----:B------:R-:W-:Y:S01]  /*9c20*/  PRMT R162, RZ, 0x7610, R162 ;  /* 0x00007610ffa27816 */ /* 0x000fe200000000a2 */
[----:B------:R-:W-:Y:S01]  /*9c30*/  STL [R1+0xd08], R190 ;  /* 0x000d08be01007387 */ /* 0x000fe20000100800 */
[----:B------:R-:W-:-:S03]  /*9c40*/  ISETP.GT.AND P2, PT, R152, 0x2, PT ;  /* 0x000000029800780c */ /* 0x000fc60003f44270 */
[----:B------:R-:W-:Y:S04]  /*9c50*/  STL [R1+0xd04], R191 ;  /* 0x000d04bf01007387 */ /* 0x000fe80000100800 */
[----:B--2---:R0:W-:Y:S04]  /*9c60*/  STL [R1+0x19c], R159 ;  /* 0x00019c9f01007387 */ /* 0x0041e80000100800 */
[----:B0-----:R-:W2:Y:S04]  /*9c70*/  LDL.LU R159, [R1+0xef4] ;  /* 0x000ef400019f7983 */ /* 0x001ea80000300800 */
[----:B------:R-:W3:Y:S04]  /*9c80*/  LDL R154, [R1+0xbdc] ;  /* 0x000bdc00019a7983 */ /* 0x000ee80000100800 */
[----:B------:R-:W3:Y:S02]  /*9c90*/  LDL R155, [R1+0xbe0] ;  /* 0x000be000019b7983 */ /* 0x000ee40000100800 */
[----:B---3--:R-:W-:-:S04]  /*9ca0*/  @P1 LOP3.LUT R155, R155, R154, RZ, 0x3c, !PT ;  /* 0x0000009a9b9b1212 */ /* 0x008fc800078e3cff */
[----:B------:R-:W-:-:S04]  /*9cb0*/  @P1 LOP3.LUT R154, R155, R154, RZ, 0x3c, !PT ;  /* 0x0000009a9b9a1212 */ /* 0x000fc800078e3cff */
[----:B------:R-:W-:-:S05]  /*9cc0*/  @P1 LOP3.LUT R155, R155, R154, RZ, 0x3c, !PT ;  /* 0x0000009a9b9b1212 */ /* 0x000fca00078e3cff */
[----:B------:R-:W3:Y:S04]  /*9cd0*/  @P1 LDG.E.U16 R185, desc[UR60][R154.64] ;  /* 0x0000003c9ab91981 */ /* 0x000ee8000c1e1500 */
[----:B---3--:R0:W-:Y:S04]  /*9ce0*/  STL [R1+0x198], R185 ;  /* 0x000198b901007387 */ /* 0x0081e80000100800 */
[----:B0-----:R-:W3:Y:S04]  /*9cf0*/  LDL.LU R185, [R1+0xef0] ;  /* 0x000ef00001b97983 */ /* 0x001ee80000300800 */
[----:B------:R-:W4:Y:S04]  /*9d00*/  LDL R154, [R1+0xbd4] ;  /* 0x000bd400019a7983 */ /* 0x000f280000100800 */
[----:B------:R-:W4:Y:S02]  /*9d10*/  LDL R155, [R1+0xbd8] ;  /* 0x000bd800019b7983 */ /* 0x000f240000100800 */
[----:B----4-:R-:W-:-:S04]  /*9d20*/  @P1 LOP3.LUT R155, R155, R154, RZ, 0x3c, !PT ;  /* 0x0000009a9b9b1212 */ /* 0x010fc800078e3cff */
[----:B------:R-:W-:-:S04]  /*9d30*/  @P1 LOP3.LUT R154, R155, R154, RZ, 0x3c, !PT ;  /* 0x0000009a9b9a1212 */ /* 0x000fc800078e3cff */
[----:B------:R-:W-:-:S05]  /*9d40*/  @P1 LOP3.LUT R155, R155, R154, RZ, 0x3c, !PT ;  /* 0x0000009a9b9b1212 */ /* 0x000fca00078e3cff */
[----:B------:R-:W4:Y:S04]  /*9d50*/  @P1 LDG.E.U16 R162, desc[UR60][R154.64] ;  /* 0x0000003c9aa21981 */ /* 0x000f28000c1e1500 */
[----:B----4-:R0:W-:Y:S04]  /*9d60*/  STL [R1+0x194], R162 ;  /* 0x000194a201007387 */ /* 0x0101e80000100800 */
[----:B0-----:R-:W4:Y:S04]  /*9d70*/  LDL.LU R162, [R1+0xeec] ;  /* 0x000eec0001a27983 */ /* 0x001f280000300800 */
[----:B------:R-:W2:Y:S04]  /*9d80*/  LDL R154, [R1+0xbcc] ;  /* 0x000bcc00019a7983 */ /* 0x000ea80000100800 */
[----:B------:R-:W2:Y:S01]  /*9d90*/  LDL R155, [R1+0xbd0] ;  /* 0x000bd000019b7983 */ /* 0x000ea20000100800 */
[----:B------:R-:W-:-:S02]  /*9da0*/  PRMT R183, RZ, 0x7610, R183 ;  /* 0x00007610ffb77816 */ /* 0x000fc400000000b7 */
[----:B--2---:R-:W-:-:S04]  /*9db0*/  @P2 LOP3.LUT R155, R155, R154, RZ, 0x3c, !PT ;  /* 0x0000009a9b9b2212 */ /* 0x004fc800078e3cff */
[----:B------:R-:W-:-:S04]  /*9dc0*/  @P2 LOP3.LUT R154, R155, R154, RZ, 0x3c, !PT ;  /* 0x0000009a9b9a2212 */ /* 0x000fc800078e3cff */
[----:B------:R-:W-:-:S05]  /*9dd0*/  @P2 LOP3.LUT R155, R155, R154, RZ, 0x3c, !PT ;  /* 0x0000009a9b9b2212 */ /* 0x000fca00078e3cff */
[----:B------:R-:W2:Y:S04]  /*9de0*/  @P2 LDG.E.U16 R183, desc[UR60][R154.64] ;  /* 0x0000003c9ab72981 */ /* 0x000ea8000c1e1500 */
[----:B--2---:R0:W-:Y:S04]  /*9df0*/  STL [R1+0x190], R183 ;  /* 0x000190b701007387 */ /* 0x0041e80000100800 */
[----:B0-----:R-:W2:Y:S04]  /*9e00*/  LDL.LU R183, [R1+0xee8] ;  /* 0x000ee80001b77983 */ /* 0x001ea80000300800 */
[----:B------:R-:W3:Y:S04]  /*9e10*/  LDL R154, [R1+0xbc4] ;  /* 0x000bc400019a7983 */ /* 0x000ee80000100800 */
[----:B------:R-:W3:Y:S01]  /*9e20*/  LDL R155, [R1+0xbc8] ;  /* 0x000bc800019b7983 */ /* 0x000ee20000100800 */
[----:B------:R-:W-:-:S02]  /*9e30*/  PRMT R156, RZ, 0x7610, R156 ;  /* 0x00007610ff9c7816 */ /* 0x000fc4000000009c */
[----:B---3--:R-:W-:-:S04]  /*9e40*/  @P2 LOP3.LUT R155, R155, R154, RZ, 0x3c, !PT ;  /* 0x0000009a9b9b2212 */ /* 0x008fc800078e3cff */
[----:B------:R-:W-:-:S04]  /*9e50*/  @P2 LOP3.LUT R154, R155, R154, RZ, 0x3c, !PT ;  /* 0x0000009a9b9a2212 */ /* 0x000fc800078e3cff */
[----:B------:R-:W-:-:S05]  /*9e60*/  @P2 LOP3.LUT R155, R155, R154, RZ, 0x3c, !PT ;  /* 0x0000009a9b9b2212 */ /* 0x000fca00078e3cff */
[----:B------:R-:W3:Y:S01]  /*9e70*/  @P2 LDG.E.U16 R156, desc[UR60][R154.64] ;  /* 0x0000003c9a9c2981 */ /* 0x000ee2000c1e1500 */
[----:B------:R-:W-:-:S03]  /*9e80*/  ISETP.GT.AND P0, PT, R152, 0x3, PT ;  /* 0x000000039800780c */ /* 0x000fc60003f04270 */
[----:B---3--:R0:W-:Y:S04]  /*9e90*/  STL [R1+0x18c], R156 ;  /* 0x00018c9c01007387 */ /* 0x0081e80000100800 */
[----:B0-----:R-:W3:Y:S04]  /*9ea0*/  LDL.LU R156, [R1+0xee4] ;  /* 0x000ee400019c7983 */ /* 0x001ee80000300800 */
[----:B------:R-:W4:Y:S04]  /*9eb0*/  LDL R154, [R1+0xbbc] ;  /* 0x000bbc00019a7983 */ /* 0x000f280000100800 */
[----:B------:R-:W4:Y:S01]  /*9ec0*/  LDL R155, [R1+0xbc0] ;  /* 0x000bc000019b7983 */ /* 0x000f220000100800 */
[----:B------:R-:W-:-:S02]  /*9ed0*/  PRMT R192, RZ, 0x7610, R192 ;  /* 0x00007610ffc07816 */ /* 0x000fc400000000c0 */
        /* <DEDUP_REMOVED lines=12> */
[----:B------:R-:W2:Y:S01]  /*9fa0*/  @P0 LDG.E.U16 R161, desc[UR60][R154.64] ;  /* 0x0000003c9aa10981 */ /* 0x000ea2000c1e1500 */
[----:B------:R-:W-:-:S03]  /*9fb0*/  ISETP.GT.AND P1, PT, R152, 0x4, PT ;  /* 0x000000049800780c */ /* 0x000fc60003f24270 */
        /* <DEDUP_REMOVED lines=8> */
[----:B------:R-:W3:Y:S04]  /*a040*/  @P1 LDG.E.U16 R182, desc[UR60][R154.64] ;  /* 0x0000003c9ab61981 */ /* 0x000ee8000c1e1500 */
        /* <DEDUP_REMOVED lines=8> */
[----:B------:R-:W4:Y:S01]  /*a0d0*/  @P1 LDG.E.U16 R178, desc[UR60][R154.64] ;  /* 0x0000003c9ab21981 */ /* 0x000f22000c1e1500 */
[----:B------:R-:W-:-:S03]  /*a0e0*/  ISETP.GT.AND P2, PT, R152, 0x5, PT ;  /* 0x000000059800780c */ /* 0x000fc60003f44270 */
        /* <DEDUP_REMOVED lines=340> */
[----:B------:R0:W4:Y:S04]  /*b630*/  @P1 LDG.E.U16 R3, desc[UR60][R154.64] ;  /* 0x0000003c9a031981 */ /* 0x000128000c1e1500 */
[----:B------:R-:W0:Y:S04]  /*b640*/  LDL R154, [R1+0xa7c] ;  /* 0x000a7c00019a7983 */ /* 0x000e280000100800 */
[----:B------:R-:W0:Y:S01]  /*b650*/  LDL R155, [R1+0xa80] ;  /* 0x000a8000019b7983 */ /* 0x000e220000100800 */
[----:B------:R-:W-:Y:S02]  /*b660*/  ISETP.GT.AND P2, PT, R152, 0x17, PT ;  /* 0x000000179800780c */ /* 0x000fe40003f44270 */
[----:B------:R-:W-:-:S11]  /*b670*/  PRMT R226, RZ, 0x7610, R226 ;  /* 0x00007610ffe27816 */ /* 0x000fd600000000e2 */
[----:B0-----:R-:W-:-:S04]  /*b680*/  @P2 LOP3.LUT R155, R155, R154, RZ, 0x3c, !PT ;  /* 0x0000009a9b9b2212 */ /* 0x001fc800078e3cff */
[----:B------:R-:W-:-:S04]  /*b690*/  @P2 LOP3.LUT R154, R155, R154, RZ, 0x3c, !PT ;  /* 0x0000009a9b9a2212 */ /* 0x000fc800078e3cff */
[----:B------:R-:W-:-:S05]  /*b6a0*/  @P2 LOP3.LUT R155, R155, R154, RZ, 0x3c, !PT ;  /* 0x0000009a9b9b2212 */ /* 0x000fca00078e3cff */
[----:B------:R-:W2:Y:S04]  /*b6b0*/  @P2 LDG.E.U16 R226, desc[UR60][R154.64] ;  /* 0x0000003c9ae22981 */ /* 0x000ea8000c1e1500 */
[----:B----4-:R-:W-:Y:S04]  /*b6c0*/  STL [R1+0xd64], R3 ;  /* 0x000d640301007387 */ /* 0x010fe80000100800 */
[----:B--2---:R0:W-:Y:S04]  /*b6d0*/  STL [R1+0x1e4], R226 ;  /* 0x0001e4e201007387 */ /* 0x0041e80000100800 */
[----:B0-----:R-:W2:Y:S04]  /*b6e0*/  LDL.LU R226, [R1+0xe44] ;  /* 0x000e440001e27983 */ /* 0x001ea80000300800 */
        /* <DEDUP_REMOVED lines=131> */
[----:B------:R-:W2:Y:S04]  /*bf20*/  LDL R154, [R1+0xa04] ;  /* 0x000a0400019a7983 */ /* 0x000ea80000100800 */
[----:B------:R-:W2:Y:S01]  /*bf30*/  LDL R155, [R1+0xa08] ;  /* 0x000a0800019b7983 */ /* 0x000ea20000100800 */
[----:B------:R-:W-:-:S03]  /*bf40*/  PRMT R0, RZ, 0x7610, R0 ;  /* 0x00007610ff007816 */ /* 0x000fc60000000000 */
[----:B---3--:R-:W-:Y:S01]  /*bf50*/  STL [R1+0xd68], R2 ;  /* 0x000d680201007387 */ /* 0x008fe20000100800 */
[----:B--2---:R-:W-:-:S04]  /*bf60*/  @P0 LOP3.LUT R155, R155, R154, RZ, 0x3c, !PT ;  /* 0x0000009a9b9b0212 */ /* 0x004fc800078e3cff */
[----:B------:R-:W-:-:S04]  /*bf70*/  @P0 LOP3.LUT R154, R155, R154, RZ, 0x3c, !PT ;  /* 0x0000009a9b9a0212 */ /* 0x000fc800078e3cff */
[----:B------:R-:W-:-:S05]  /*bf80*/  @P0 LOP3.LUT R155, R155, R154, RZ, 0x3c, !PT ;  /* 0x0000009a9b9b0212 */ /* 0x000fca00078e3cff */
[----:B------:R0:W2:Y:S04]  /*bf90*/  @P0 LDG.E.U16 R0, desc[UR60][R154.64] ;  /* 0x0000003c9a000981 */ /* 0x0000a8000c1e1500 */
[----:B------:R-:W0:Y:S04]  /*bfa0*/  LDL R154, [R1+0x9fc] ;  /* 0x0009fc00019a7983 */ /* 0x000e280000100800 */
[----:B------:R-:W0:Y:S01]  /*bfb0*/  LDL R155, [R1+0xa00] ;  /* 0x000a0000019b7983 */ /* 0x000e220000100800 */
[----:B------:R-:W-:Y:S02]  /*bfc0*/  ISETP.GT.AND P1, PT, R152, 0x1f, PT ;  /* 0x0000001f9800780c */ /* 0x000fe40003f24270 */
[----:B------:R-:W-:-:S11]  /*bfd0*/  PRMT R203, RZ, 0x7610, R203 ;  /* 0x00007610ffcb7816 */ /* 0x000fd600000000cb */
[----:B0-----:R-:W-:-:S04]  /*bfe0*/  @P1 LOP3.LUT R155, R155, R154, RZ, 0x3c, !PT ;  /* 0x0000009a9b9b1212 */ /* 0x001fc800078e3cff */
[----:B------:R-:W-:-:S04]  /*bff0*/  @P1 LOP3.LUT R154, R155, R154, RZ, 0x3c, !PT ;  /* 0x0000009a9b9a1212 */ /* 0x000fc800078e3cff */
[----:B------:R-:W-:-:S05]  /*c000*/  @P1 LOP3.LUT R155, R155, R154, RZ, 0x3c, !PT ;  /* 0x0000009a9b9b1212 */ /* 0x000fca00078e3cff */
[----:B------:R-:W3:Y:S04]  /*c010*/  @P1 LDG.E.U16 R203, desc[UR60][R154.64] ;  /* 0x0000003c9acb1981 */ /* 0x000ee8000c1e1500 */
[----:B--2---:R-:W-:Y:S04]  /*c020*/  STL [R1+0xd6c], R0 ;  /* 0x000d6c0001007387 */ /* 0x004fe80000100800 */
[----:B---3--:R0:W-:Y:S04]  /*c030*/  STL [R1+0x1d8], R203 ;  /* 0x0001d8cb01007387 */ /* 0x0081e80000100800 */
        /* <DEDUP_REMOVED lines=178> */
[----:B------:R0:W3:Y:S04]  /*cb60*/  @P1 LDG.E.U16 R166, desc[UR60][R154.64] ;  /* 0x0000003c9aa61981 */ /* 0x0000e8000c1e1500 */
[----:B------:R-:W0:Y:S04]  /*cb70*/  LDL R154, [R1+0x95c] ;  /* 0x00095c00019a7983 */ /* 0x000e280000100800 */
[----:B------:R-:W0:Y:S01]  /*cb80*/  LDL R155, [R1+0x960] ;  /* 0x00096000019b7983 */ /* 0x000e220000100800 */
[----:B------:R-:W-:Y:S02]  /*cb90*/  ISETP.GT.AND P2, PT, R152, 0x29, PT ;  /* 0x000000299800780c */ /* 0x000fe40003f44270 */
[----:B------:R-:W-:-:S11]  /*cba0*/  PRMT R218, RZ, 0x7610, R218 ;  /* 0x00007610ffda7816 */ /* 0x000fd600000000da */
[----:B0-----:R-:W-:-:S04]  /*cbb0*/  @P2 LOP3.LUT R155, R155, R154, RZ, 0x3c, !PT ;  /* 0x0000009a9b9b2212 */ /* 0x001fc800078e3cff */
[----:B------:R-:W-:-:S04]  /*cbc0*/  @P2 LOP3.LUT R154, R155, R154, RZ, 0x3c, !PT ;  /* 0x0000009a9b9a2212 */ /* 0x000fc800078e3cff */
[----:B------:R-:W-:-:S05]  /*cbd0*/  @P2 LOP3.LUT R155, R155, R154, RZ, 0x3c, !PT ;  /* 0x0000009a9b9b2212 */ /* 0x000fca00078e3cff */
[----:B------:R-:W4:Y:S04]  /*cbe0*/  @P2 LDG.E.U16 R218, desc[UR60][R154.64] ;  /* 0x0000003c9ada2981 */ /* 0x000f28000c1e1500 */
[----:B---3--:R0:W-:Y:S04]  /*cbf0*/  STL [R1+0x7c], R166 ;  /* 0x00007ca601007387 */ /* 0x0081e80000100800 */
[----:B0-----:R-:W3:Y:S04]  /*cc00*/  LDL R166, [R1+0x940] ;  /* 0x0009400001a67983 */ /* 0x001ee80000100800 */
        /* <DEDUP_REMOVED lines=17> */
[----:B--2---:R0:W-:Y:S04]  /*cd20*/  STL [R1+0x74], R193 ;  /* 0x000074c101007387 */ /* 0x0041e80000100800 */
[----:B0-----:R-:W2:Y:S04]  /*cd30*/  LDL R193, [R1+0x930] ;  /* 0x0009300001c17983 */ /* 0x001ea80000100800 */
        /* <DEDUP_REMOVED lines=9> */
[----:B------:R-:W-:Y:S02]  /*cdd0*/  ISETP.GT.AND P1, PT, R152, 0x2b, PT ;  /* 0x0000002b9800780c */ /* 0x000fe40003f24270 */
[----:B------:R-:W-:Y:S01]  /*cde0*/  PRMT R164, RZ, 0x7610, R164 ;  /* 0x00007610ffa47816 */ /* 0x000fe200000000a4 */
[----:B----4-:R0:W-:Y:S04]  /*cdf0*/  STL [R1+0x6c], R222 ;  /* 0x00006cde01007387 */ /* 0x0101e80000100800 */
[----:B0-----:R-:W4:Y:S04]  /*ce00*/  LDL.LU R222, [R1+0xdb8] ;  /* 0x000db80001de7983 */ /* 0x001f280000300800 */
[----:B------:R-:W2:Y:S02]  /*ce10*/  LDL R155, [R1+0x93c] ;  /* 0x00093c00019b7983 */ /* 0x000ea40000100800 */
[----:B------:R-:W-:Y:S01]  /*ce20*/  @P1 IMAD.MOV.U32 R154, RZ, RZ, R166 ;  /* 0x000000ffff9a1224 */ /* 0x000fe200078e00a6 */
[----:B------:R-:W-:Y:S01]  /*ce30*/  PRMT R250, RZ, 0x7610, R250 ;  /* 0x00007610fffa7816 */ /* 0x000fe200000000fa */
[----:B------:R-:W3:Y:S04]  /*ce40*/  LDL R166, [R1+0x914] ;  /* 0x0009140001a67983 */ /* 0x000ee80000100800 */
[----:B--2---:R0:W2:Y:S04]  /*ce50*/  @P1 LDG.E.U16 R164, desc[UR60][R154.64] ;  /* 0x0000003c9aa41981 */ /* 0x0040a8000c1e1500 */
[----:B------:R-:W0:Y:S04]  /*ce60*/  LDL R154, [R1+0x934] ;  /* 0x00093400019a7983 */ /* 0x000e280000100800 */
[----:B------:R-:W0:Y:S02]  /*ce70*/  LDL R155, [R1+0x938] ;  /* 0x00093800019b7983 */ /* 0x000e240000100800 */
[----:B0-----:R-:W-:-:S04]  /*ce80*/  @P1 LOP3.LUT R155, R155, R154, RZ, 0x3c, !PT ;  /* 0x0000009a9b9b1212 */ /* 0x001fc800078e3cff */
[----:B------:R-:W-:-:S04]  /*ce90*/  @P1 LOP3.LUT R154, R155, R154, RZ, 0x3c, !PT ;  /* 0x0000009a9b9a1212 */ /* 0x000fc800078e3cff */
[----:B------:R-:W-:-:S05]  /*cea0*/  @P1 LOP3.LUT R155, R155, R154, RZ, 0x3c, !PT ;  /* 0x0000009a9b9b1212 */ /* 0x000fca00078e3cff */
[----:B------:R-:W4:Y:S04]  /*ceb0*/  @P1 LDG.E.U16 R250, desc[UR60][R154.64] ;  /* 0x0000003c9afa1981 */ /* 0x000f28000c1e1500 */
[----:B--2---:R0:W-:Y:S04]  /*cec0*/  STL [R1+0x68], R164 ;  /* 0x000068a401007387 */ /* 0x0041e80000100800 */
[----:B0-----:R-:W2:Y:S01]  /*ced0*/  LDL R164, [R1+0x918] ;  /* 0x0009180001a47983 */ /* 0x001ea20000100800 */
[----:B------:R-:W-:-:S03]  /*cee0*/  ISETP.GT.AND P2, PT, R152, 0x2c, PT ;  /* 0x0000002c9800780c */ /* 0x000fc60003f44270 */
[----:B----4-:R0:W-:Y:S04]  /*cef0*/  STL [R1+0x64], R250 ;  /* 0x000064fa01007387 */ /* 0x0101e80000100800 */
[----:B0-----:R-:W4:Y:S04]  /*cf00*/  LDL.LU R250, [R1+0xdb4] ;  /* 0x000db40001fa7983 */ /* 0x001f280000300800 */
[----:B------:R-:W3:Y:S01]  /*cf10*/  LDL R155, [R1+0x92c] ;  /* 0x00092c00019b7983 */ /* 0x000ee20000100800 */
[----:B------:R-:W-:Y:S01]  /*cf20*/  PRMT R184, RZ, 0x7610, R184 ;  /* 0x00007610ffb87816 */ /* 0x000fe200000000b8 */
[----:B------:R-:W-:Y:S01]  /*cf30*/  @P2 IMAD.MOV.U32 R154, RZ, RZ, R193 ;  /* 0x000000ffff9a2224 */ /* 0x000fe200078e00c1 */
[----:B------:R-:W-:Y:S01]  /*cf40*/  PRMT R248, RZ, 0x7610, R248 ;  /* 0x00007610fff87816 */ /* 0x000fe200000000f8 */
[----:B------:R-:W4:Y:S04]  /*cf50*/  LDL R193, [R1+0x904] ;  /* 0x0009040001c17983 */ /* 0x000f280000100800 */
[----:B---3--:R0:W3:Y:S04]  /*cf60*/  @P2 LDG.E.U16 R184, desc[UR60][R154.64] ;  /* 0x0000003c9ab82981 */ /* 0x0080e8000c1e1500 */
[----:B------:R-:W0:Y:S04]  /*cf70*/  LDL R154, [R1+0x924] ;  /* 0x00092400019a7983 */ /* 0x000e280000100800 */
[----:B------:R-:W0:Y:S02]  /*cf80*/  LDL R155, [R1+0x928] ;  /* 0x00092800019b7983 */ /* 0x000e240000100800 */
[----:B0-----:R-:W-:-:S04]  /*cf90*/  @P2 LOP3.LUT R155, R155, R154, RZ, 0x3c, !PT ;  /* 0x0000009a9b9b2212 */ /* 0x001fc800078e3cff */
[----:B------:R-:W-:-:S04]  /*cfa0*/  @P2 LOP3.LUT R154, R155, R154, RZ, 0x3c, !PT ;  /* 0x0000009a9b9a2212 */ /* 0x000fc800078e3cff */
[----:B------:R-:W-:-:S05]  /*cfb0*/  @P2 LOP3.LUT R155, R155, R154, RZ, 0x3c, !PT ;  /* 0x0000009a9b9b2212 */ /* 0x000fca00078e3cff */
[----:B------:R-:W2:Y:S04]  /*cfc0*/  @P2 LDG.E.U16 R248, desc[UR60][R154.64] ;  /* 0x0000003c9af82981 */ /* 0x000ea8000c1e1500 */
[----:B---3--:R0:W-:Y:S04]  /*cfd0*/  STL [R1+0x60], R184 ;  /* 0x000060b801007387 */ /* 0x0081e80000100800 */
[----:B0-----:R-:W3:Y:S04]  /*cfe0*/  LDL R184, [R1+0x908] ;  /* 0x0009080001b87983 */ /* 0x001ee80000100800 */
[----:B--2---:R0:W-:Y:S04]  /*cff0*/  STL [R1+0x5c], R248 ;  /* 0x00005cf801007387 */ /* 0x0041e80000100800 */
[----:B0-----:R-:W2:Y:S04]  /*d000*/  LDL.LU R248, [R1+0xdb0] ;  /* 0x000db00001f87983 */ /* 0x001ea80000300800 */
[----:B------:R-:W4:Y:S04]  /*d010*/  LDL R154, [R1+0x91c] ;  /* 0x00091c00019a7983 */ /* 0x000f280000100800 */
[----:B------:R-:W4:Y:S01]  /*d020*/  LDL R155, [R1+0x920] ;  /* 0x00092000019b7983 */ /* 0x000f220000100800 */
[----:B------:R-:W-:-:S02]  /*d030*/  ISETP.GT.AND P0, PT, R152, 0x2d, PT ;  /* 0x0000002d9800780c */ /* 0x000fc40003f04270 */
[----:B------:R-:W-:Y:S02]  /*d040*/  PRMT R247, RZ, 0x7610, R247 ;  /* 0x00007610fff77816 */ /* 0x000fe400000000f7 */
[----:B------:R-:W-:-:S09]  /*d050*/  PRMT R244, RZ, 0x7610, R244 ;  /* 0x00007610fff47816 */ /* 0x000fd200000000f4 */
[----:B----4-:R-:W-:-:S04]  /*d060*/  @P0 LOP3.LUT R155, R155, R154, RZ, 0x3c, !PT ;  /* 0x0000009a9b9b0212 */ /* 0x010fc800078e3cff */
[----:B------:R-:W-:-:S04]  /*d070*/  @P0 LOP3.LUT R154, R155, R154, RZ, 0x3c, !PT ;  /* 0x0000009a9b9a0212 */ /* 0x000fc800078e3cff */
[----:B------:R-:W-:-:S05]  /*d080*/  @P0 LOP3.LUT R155, R155, R154, RZ, 0x3c, !PT ;  /* 0x0000009a9b9b0212 */ /* 0x000fca00078e3cff */
[----:B------:R0:W4:Y:S02]  /*d090*/  @P0 LDG.E.U16 R247, desc[UR60][R154.64] ;  /* 0x0000003c9af70981 */ /* 0x000124000c1e1500 */
[----:B0-----:R-:W-:Y:S02]  /*d0a0*/  @P0 IMAD.MOV.U32 R154, RZ, RZ, R164 ;  /* 0x000000ffff9a0224 */ /* 0x001fe400078e00a4 */
[----:B------:R-:W-:-:S05]  /*d0b0*/  @P0 IMAD.MOV.U32 R155, RZ, RZ, R166 ;  /* 0x000000ffff9b0224 */ /* 0x000fca00078e00a6 */
[----:B------:R-:W3:Y:S04]  /*d0c0*/  @P0 LDG.E.U16 R244, desc[UR60][R154.64] ;  /* 0x0000003c9af40981 */ /* 0x000ee8000c1e1500 */
[----:B----4-:R0:W-:Y:S04]  /*d0d0*/  STL [R1+0x58], R247 ;  /* 0x000058f701007387 */ /* 0x0101e80000100800 */
[----:B0-----:R-:W4:Y:S04]  /*d0e0*/  LDL.LU R247, [R1+0xdac] ;  /* 0x000dac0001f77983 */ /* 0x001f280000300800 */
[----:B------:R-:W2:Y:S04]  /*d0f0*/  LDL R166, [R1+0x8f4] ;  /* 0x0008f40001a67983 */ /* 0x000ea80000100800 */
[----:B------:R-:W4:Y:S04]  /*d100*/  LDL R164, [R1+0x8f8] ;  /* 0x0008f80001a47983 */ /* 0x000f280000100800 */
[----:B---3--:R0:W-:Y:S04]  /*d110*/  STL [R1+0x54], R244 ;  /* 0x000054f401007387 */ /* 0x0081e80000100800 */
[----:B0-----:R-:W3:Y:S04]  /*d120*/  LDL.LU R244, [R1+0xda8] ;  /* 0x000da80001f47983 */ /* 0x001ee80000300800 */
[----:B------:R-:W2:Y:S04]  /*d130*/  LDL R154, [R1+0x90c] ;  /* 0x00090c00019a7983 */ /* 0x000ea80000100800 */
[----:B------:R-:W2:Y:S01]  /*d140*/  LDL R155, [R1+0x910] ;  /* 0x00091000019b7983 */ /* 0x000ea20000100800 */
[----:B------:R-:W-:-:S02]  /*d150*/  ISETP.GT.AND P1, PT, R152, 0x2e, PT ;  /* 0x0000002e9800780c */ /* 0x000fc40003f24270 */
[----:B------:R-:W-:-:S11]  /*d160*/  PRMT R240, RZ, 0x7610, R240 ;  /* 0x00007610fff07816 */ /* 0x000fd600000000f0 */
[----:B--2---:R-:W-:-:S04]  /*d170*/  @P1 LOP3.LUT R155, R155, R154, RZ, 0x3c, !PT ;  /* 0x0000009a9b9b1212 */ /* 0x004fc800078e3cff */
[----:B------:R-:W-:-:S04]  /*d180*/  @P1 LOP3.LUT R154, R155, R154, RZ, 0x3c, !PT ;  /* 0x0000009a9b9a1212 */ /* 0x000fc800078e3cff */
[----:B------:R-:W-:-:S05]  /*d190*/  @P1 LOP3.LUT R155, R155, R154, RZ, 0x3c, !PT ;  /* 0x0000009a9b9b1212 */ /* 0x000fca00078e3cff */
[----:B------:R0:W2:Y:S01]  /*d1a0*/  @P1 LDG.E.U16 R240, desc[UR60][R154.64] ;  /* 0x0000003c9af01981 */ /* 0x0000a2000c1e1500 */
[----:B------:R-:W-:Y:S01]  /*d1b0*/  PRMT R159, RZ, 0x7610, R159 ;  /* 0x00007610ff9f7816 */ /* 0x000fe2000000009f */
[----:B0-----:R-:W-:Y:S02]  /*d1c0*/  @P1 IMAD.MOV.U32 R154, RZ, RZ, R184 ;  /* 0x000000ffff9a1224 */ /* 0x001fe400078e00b8 */
[----:B------:R-:W-:-:S05]  /*d1d0*/  @P1 IMAD.MOV.U32 R155, RZ, RZ, R193 ;  /* 0x000000ffff9b1224 */ /* 0x000fca00078e00c1 */
[----:B------:R0:W3:Y:S04]  /*d1e0*/  @P1 LDG.E.U16 R159, desc[UR60][R154.64] ;  /* 0x0000003c9a9f1981 */ /* 0x0000e8000c1e1500 */
[----:B--2---:R1:W-:Y:S04]  /*d1f0*/  STL [R1+0x1c0], R240 ;  /* 0x0001c0f001007387 */ /* 0x0043e80000100800 */
[----:B-1----:R-:W2:Y:S04]  /*d200*/  LDL.LU R240, [R1+0xda4] ;  /* 0x000da40001f07983 */ /* 0x002ea80000300800 */
[----:B------:R-:W0:Y:S04]  /*d210*/  LDL R154, [R1+0x8fc] ;  /* 0x0008fc00019a7983 */ /* 0x000e280000100800 */
[----:B------:R-:W0:Y:S01]  /*d220*/  LDL R155, [R1+0x900] ;  /* 0x00090000019b7983 */ /* 0x000e220000100800 */
[----:B------:R-:W-:-:S02]  /*d230*/  ISETP.GT.AND P2, PT, R152, 0x2f, PT ;  /* 0x0000002f9800780c */ /* 0x000fc40003f44270 */
[----:B------:R-:W-:Y:S01]  /*d240*/  PRMT R238, RZ, 0x7610, R238 ;  /* 0x00007610ffee7816 */ /* 0x000fe200000000ee */
[----:B------:R-:W2:Y:S01]  /*d250*/  LDL R184, [R1+0x8e8] ;  /* 0x0008e80001b87983 */ /* 0x000ea20000100800 */
[----:B------:R-:W-:-:S03]  /*d260*/  PRMT R234, RZ, 0x7610, R234 ;  /* 0x00007610ffea7816 */ /* 0x000fc600000000ea */
[----:B------:R-:W2:Y:S06]  /*d270*/  LDL R193, [R1+0x8dc] ;  /* 0x0008dc0001c17983 */ /* 0x000eac0000100800 */
[----:B0-----:R-:W-:-:S04]  /*d280*/  @P2 LOP3.LUT R155, R155, R154, RZ, 0x3c, !PT ;  /* 0x0000009a9b9b2212 */ /* 0x001fc800078e3cff */
[----:B------:R-:W-:-:S04]  /*d290*/  @P2 LOP3.LUT R154, R155, R154, RZ, 0x3c, !PT ;  /* 0x0000009a9b9a2212 */ /* 0x000fc800078e3cff */
[----:B------:R-:W-:-:S05]  /*d2a0*/  @P2 LOP3.LUT R155, R155, R154, RZ, 0x3c, !PT ;  /* 0x0000009a9b9b2212 */ /* 0x000fca00078e3cff */
[----:B------:R4:W2:Y:S02]  /*d2b0*/  @P2 LDG.E.U16 R238, desc[UR60][R154.64] ;  /* 0x0000003c9aee2981 */ /* 0x0008a4000c1e1500 */
[----:B----4-:R-:W-:Y:S02]  /*d2c0*/  @P2 IMAD.MOV.U32 R154, RZ, RZ, R164 ;  /* 0x000000ffff9a2224 */ /* 0x010fe400078e00a4 */
[----:B------:R-:W-:-:S05]  /*d2d0*/  @P2 IMAD.MOV.U32 R155, RZ, RZ, R166 ;  /* 0x000000ffff9b2224 */ /* 0x000fca00078e00a6 */
[----:B------:R-:W4:Y:S04]  /*d2e0*/  @P2 LDG.E.U16 R234, desc[UR60][R154.64] ;  /* 0x0000003c9aea2981 */ /* 0x000f28000c1e1500 */
[----:B---3--:R0:W-:Y:S04]  /*d2f0*/  STL [R1+0x1bc], R159 ;  /* 0x0001bc9f01007387 */ /* 0x0081e80000100800 */
[----:B0-----:R-:W3:Y:S04]  /*d300*/  LDL R159, [R1+0x8e0] ;  /* 0x0008e000019f7983 */ /* 0x001ee80000100800 */
[----:B--2---:R0:W-:Y:S04]  /*d310*/  STL [R1+0x1b8], R238 ;  /* 0x0001b8ee01007387 */ /* 0x0041e80000100800 */
[----:B0-----:R-:W2:Y:S04]  /*d320*/  LDL.LU R238, [R1+0xda0] ;  /* 0x000da00001ee7983 */ /* 0x001ea80000300800 */
[----:B------:R-:W2:Y:S04]  /*d330*/  LDL R166, [R1+0x8d4] ;  /* 0x0008d40001a67983 */ /* 0x000ea80000100800 */
[----:B------:R-:W2:Y:S04]  /*d340*/  LDL R164, [R1+0x8d8] ;  /* 0x0008d80001a47983 */ /* 0x000ea80000100800 */
[----:B----4-:R0:W-:Y:S04]  /*d350*/  STL [R1+0x1b4], R234 ;  /* 0x0001b4ea01007387 */ /* 0x0101e80000100800 */
[----:B0-----:R-:W4:Y:S04]  /*d360*/  LDL.LU R234, [R1+0xd9c] ;  /* 0x000d9c0001ea7983 */ /* 0x001f280000300800 */
[----:B------:R-:W3:Y:S04]  /*d370*/  LDL R154, [R1+0x8ec] ;  /* 0x0008ec00019a7983 */ /* 0x000ee80000100800 */
[----:B------:R-:W3:Y:S01]  /*d380*/  LDL R155, [R1+0x8f0] ;  /* 0x0008f000019b7983 */ /* 0x000ee20000100800 */
[----:B------:R-:W-:-:S02]  /*d390*/  ISETP.GT.AND P0, PT, R152, 0x30, PT ;  /* 0x000000309800780c */ /* 0x000fc40003f04270 */
[----:B------:R-:W-:-:S11]  /*d3a0*/  PRMT R231, RZ, 0x7610, R231 ;  /* 0x00007610ffe77816 */ /* 0x000fd600000000e7 */
[----:B---3--:R-:W-:-:S04]  /*d3b0*/  @P0 LOP3.LUT R155, R155, R154, RZ, 0x3c, !PT ;  /* 0x0000009a9b9b0212 */ /* 0x008fc800078e3cff */
[----:B------:R-:W-:-:S04]  /*d3c0*/  @P0 LOP3.LUT R154, R155, R154, RZ, 0x3c, !PT ;  /* 0x0000009a9b9a0212 */ /* 0x000fc800078e3cff */
[----:B------:R-:W-:-:S05]  /*d3d0*/  @P0 LOP3.LUT R155, R155, R154, RZ, 0x3c, !PT ;  /* 0x0000009a9b9b0212 */ /* 0x000fca00078e3cff */
[----:B------:R-:W3:Y:S01]  /*d3e0*/  @P0 LDG.E.U16 R231, desc[UR60][R154.64] ;  /* 0x0000003c9ae70981 */ /* 0x000ee2000c1e1500 */
[----:B------:R-:W-:-:S03]  /*d3f0*/  PRMT R228, RZ, 0x7610, R228 ;  /* 0x00007610ffe47816 */ /* 0x000fc600000000e4 */
[----:B---3--:R0:W-:Y:S04]  /*d400*/  STL [R1+0x50], R231 ;  /* 0x000050e701007387 */ /* 0x0081e80000100800 */
[----:B0-----:R-:W3:Y:S04]  /*d410*/  LDL.LU R231, [R1+0xd98] ;  /* 0x000d980001e77983 */ /* 0x001ee80000300800 */
[----:B------:R-:W2:Y:S01]  /*d420*/  LDL R155, [R1+0x8e4] ;  /* 0x0008e400019b7983 */ /* 0x000ea20000100800 */
[----:B------:R-:W-:Y:S01]  /*d430*/  @P0 IMAD.MOV.U32 R154, RZ, RZ, R184 ;  /* 0x000000ffff9a0224 */ /* 0x000fe200078e00b8 */
[----:B------:R-:W-:-:S02]  /*d440*/  ISETP.GT.AND P1, PT, R152, 0x31, PT ;  /* 0x000000319800780c */ /* 0x000fc40003f24270 */
[----:B------:R-:W-:Y:S01]  /*d450*/  PRMT R185, RZ, 0x7610, R185 ;  /* 0x00007610ffb97816 */ /* 0x000fe200000000b9 */
[----:B------:R-:W4:Y:S04]  /*d460*/  LDL R184, [R1+0x8d0] ;  /* 0x0008d00001b87983 */ /* 0x000f280000100800 */
[----:B--2---:R0:W2:Y:S01]  /*d470*/  @P0 LDG.E.U16 R228, desc[UR60][R154.64] ;  /* 0x0000003c9ae40981 */ /* 0x0040a2000c1e1500 */
[----:B------:R-:W-:-:S05]  /*d480*/  PRMT R162, RZ, 0x7610, R162 ;  /* 0x00007610ffa27816 */ /* 0x000fca00000000a2 */
[----:B0-----:R-:W-:Y:S02]  /*d490*/  @P1 IMAD.MOV.U32 R154, RZ, RZ, R159 ;  /* 0x000000ffff9a1224 */ /* 0x001fe400078e009f */
[----:B------:R-:W-:-:S05]  /*d4a0*/  @P1 IMAD.MOV.U32 R155, RZ, RZ, R193 ;  /* 0x000000ffff9b1224 */ /* 0x000fca00078e00c1 */
[----:B------:R0:W3:Y:S02]  /*d4b0*/  @P1 LDG.E.U16 R185, desc[UR60][R154.64] ;  /* 0x0000003c9ab91981 */ /* 0x0000e4000c1e1500 */
[----:B0-----:R-:W-:Y:S02]  /*d4c0*/  @P1 IMAD.MOV.U32 R154, RZ, RZ, R164 ;  /* 0x000000ffff9a1224 */ /* 0x001fe400078e00a4 */
[----:B------:R-:W-:-:S05]  /*d4d0*/  @P1 IMAD.MOV.U32 R155, RZ, RZ, R166 ;  /* 0x000000ffff9b1224 */ /* 0x000fca00078e00a6 */
[----:B------:R4:W3:Y:S04]  /*d4e0*/  @P1 LDG.E.U16 R162, desc[UR60][R154.64] ;  /* 0x0000003c9aa21981 */ /* 0x0008e8000c1e1500 */
[----:B--2---:R0:W-:Y:S04]  /*d4f0*/  STL [R1+0x4c], R228 ;  /* 0x00004ce401007387 */ /* 0x0041e80000100800 */
[----:B0-----:R-:W2:Y:S04]  /*d500*/  LDL.LU R228, [R1+0xd94] ;  /* 0x000d940001e47983 */ /* 0x001ea80000300800 */
[----:B------:R-:W2:Y:S04]  /*d510*/  LDL R155, [R1+0x8cc] ;  /* 0x0008cc00019b7983 */ /* 0x000ea80000100800 */
[----:B------:R-:W2:Y:S04]  /*d520*/  LDL R193, [R1+0x8c4] ;  /* 0x0008c40001c17983 */ /* 0x000ea80000100800 */
[----:B------:R-:W2:Y:S01]  /*d530*/  LDL R159, [R1+0x8c8] ;  /* 0x0008c800019f7983 */ /* 0x000ea20000100800 */
[----:B------:R-:W-:-:S02]  /*d540*/  ISETP.GT.AND P2, PT, R152, 0x32, PT ;  /* 0x000000329800780c */ /* 0x000fc40003f44270 */
[----:B------:R-:W-:Y:S01]  /*d550*/  PRMT R183, RZ, 0x7610, R183 ;  /* 0x00007610ffb77816 */ /* 0x000fe200000000b7 */
[----:B------:R-:W2:Y:S01]  /*d560*/  LDL R166, [R1+0x8bc] ;  /* 0x0008bc0001a67983 */ /* 0x000ea20000100800 */
[----:B------:R-:W-:-:S03]  /*d570*/  PRMT R156, RZ, 0x7610, R156 ;  /* 0x00007610ff9c7816 */ /* 0x000fc6000000009c */
[----:B------:R-:W2:Y:S06]  /*d580*/  LDL R164, [R1+0x8c0] ;  /* 0x0008c00001a47983 */ /* 0x000eac0000100800 */
[----:B----4-:R-:W-:Y:S01]  /*d590*/  @P2 IMAD.MOV.U32 R154, RZ, RZ, R184 ;  /* 0x000000ffff9a2224 */ /* 0x010fe200078e00b8 */
[----:B---3--:R0:W-:Y:S04]  /*d5a0*/  STL [R1+0x48], R185 ;  /* 0x000048b901007387 */ /* 0x0081e80000100800 */
[----:B0-----:R-:W3:Y:S04]  /*d5b0*/  LDL R185, [R1+0x8b4] ;  /* 0x0008b40001b97983 */ /* 0x001ee80000100800 */
[----:B------:R0:W-:Y:S01]  /*d5c0*/  STL [R1+0x44], R162 ;  /* 0x000044a201007387 */ /* 0x0001e20000100800 */
[----:B------:R-:W-:-:S03]  /*d5d0*/  ISETP.GT.AND P0, PT, R152, 0x33, PT ;  /* 0x000000339800780c */ /* 0x000fc60003f04270 */
[----:B------:R-:W4:Y:S04]  /*d5e0*/  LDL R184, [R1+0x8ac] ;  /* 0x0008ac0001b87983 */ /* 0x000f280000100800 */
[----:B0-----:R-:W4:Y:S04]  /*d5f0*/  LDL R162, [R1+0x8b8] ;  /* 0x0008b80001a27983 */ /* 0x001f280000100800 */
[----:B--2---:R0:W2:Y:S02]  /*d600*/  @P2 LDG.E.U16 R183, desc[UR60][R154.64] ;  /* 0x0000003c9ab72981 */ /* 0x0040a4000c1e1500 */
[----:B0-----:R-:W-:-:S02]  /*d610*/  @P2 IMAD.MOV.U32 R154, RZ, RZ, R159 ;  /* 0x000000ffff9a2224 */ /* 0x001fc400078e009f */
[----:B------:R-:W-:-:S05]  /*d620*/  @P2 IMAD.MOV.U32 R155, RZ, RZ, R193 ;  /* 0x000000ffff9b2224 */ /* 0x000fca00078e00c1 */
[----:B------:R0:W2:Y:S01]  /*d630*/  @P2 LDG.E.U16 R156, desc[UR60][R154.64] ;  /* 0x0000003c9a9c2981 */ /* 0x0000a2000c1e1500 */
[----:B------:R-:W-:Y:S02]  /*d640*/  PRMT R192, RZ, 0x7610, R192 ;  /* 0x00007610ffc07816 */ /* 0x000fe400000000c0 */
[----:B------:R-:W-:Y:S01]  /*d650*/  PRMT R161, RZ, 0x7610, R161 ;  /* 0x00007610ffa17816 */ /* 0x000fe200000000a1 */
[----:B0-----:R-:W-:Y:S02]  /*d660*/  @P0 IMAD.MOV.U32 R154, RZ, RZ, R164 ;  /* 0x000000ffff9a0224 */ /* 0x001fe400078e00a4 */
[----:B------:R-:W-:-:S05]  /*d670*/  @P0 IMAD.MOV.U32 R155, RZ, RZ, R166 ;  /* 0x000000ffff9b0224 */ /* 0x000fca00078e00a6 */
[----:B------:R3:W2:Y:S02]  /*d680*/  @P0 LDG.E.U16 R192, desc[UR60][R154.64] ;  /* 0x0000003c9ac00981 */ /* 0x0006a4000c1e1500 */
[----:B---3--:R-:W-:Y:S02]  /*d690*/  @P0 IMAD.MOV.U32 R155, RZ, RZ, R185 ;  /* 0x000000ffff9b0224 */ /* 0x008fe400078e00b9 */
[----:B----4-:R-:W-:-:S05]  /*d6a0*/  @P0 IMAD.MOV.U32 R154, RZ, RZ, R162 ;  /* 0x000000ffff9a0224 */ /* 0x010fca00078e00a2 */
[----:B------:R0:W3:Y:S04]  /*d6b0*/  @P0 LDG.E.U16 R161, desc[UR60][R154.64] ;  /* 0x0000003c9aa10981 */ /* 0x0000e8000c1e1500 */
[----:B--2---:R1:W-:Y:S04]  /*d6c0*/  STL [R1+0x40], R183 ;  /* 0x000040b701007387 */ /* 0x0043e80000100800 */
[----:B------:R-:W2:Y:S04]  /*d6d0*/  LDL R159, [R1+0x8a4] ;  /* 0x0008a400019f7983 */ /* 0x000ea80000100800 */
[----:B-1----:R-:W4:Y:S04]  /*d6e0*/  LDL R183, [R1+0x8b0] ;  /* 0x0008b00001b77983 */ /* 0x002f280000100800 */
[----:B------:R1:W-:Y:S04]  /*d6f0*/  STL [R1+0x3c], R156 ;  /* 0x00003c9c01007387 */ /* 0x0003e80000100800 */
[----:B------:R-:W2:Y:S04]  /*d700*/  LDL R166, [R1+0x89c] ;  /* 0x00089c0001a67983 */ /* 0x000ea80000100800 */
[----:B------:R-:W2:Y:S04]  /*d710*/  LDL R164, [R1+0x8a0] ;  /* 0x0008a00001a47983 */ /* 0x000ea80000100800 */
[----:B-1----:R-:W2:Y:S01]  /*d720*/  LDL R156, [R1+0x8a8] ;  /* 0x0008a800019c7983 */ /* 0x002ea20000100800 */
[----:B------:R-:W-:-:S02]  /*d730*/  ISETP.GT.AND P1, PT, R152, 0x34, PT ;  /* 0x000000349800780c */ /* 0x000fc40003f24270 */
[----:B------:R-:W-:Y:S01]  /*d740*/  ISETP.GT.AND P2, PT, R152, 0x35, PT ;  /* 0x000000359800780c */ /* 0x000fe20003f44270 */
[----:B------:R-:W2:Y:S01]  /*d750*/  LDL R162, [R1+0x894] ;  /* 0x0008940001a27983 */ /* 0x000ea20000100800 */
[----:B------:R-:W-:Y:S02]  /*d760*/  PRMT R182, RZ, 0x7610, R182 ;  /* 0x00007610ffb67816 */ /* 0x000fe400000000b6 */
[----:B------:R-:W-:-:S07]  /*d770*/  PRMT R178, RZ, 0x7610, R178 ;  /* 0x00007610ffb27816 */ /* 0x000fce00000000b2 */
[----:B0-----:R-:W-:Y:S01]  /*d780*/  @P1 IMAD.MOV.U32 R155, RZ, RZ, R184 ;  /* 0x000000ffff9b1224 */ /* 0x001fe200078e00b8 */
[----:B------:R-:W-:Y:S01]  /*d790*/  PRMT R174, RZ, 0x7610, R174 ;  /* 0x00007610ffae7816 */ /* 0x000fe200000000ae */
[----:B---3--:R0:W-:Y:S04]  /*d7a0*/  STL [R1+0x34], R161 ;  /* 0x000034a101007387 */ /* 0x0081e80000100800 */
[----:B0-----:R-:W3:Y:S01]  /*d7b0*/  LDL R161, [R1+0x898] ;  /* 0x0008980001a17983 */ /* 0x001ee20000100800 */
[----:B----4-:R-:W-:-:S05]  /*d7c0*/  @P1 IMAD.MOV.U32 R154, RZ, RZ, R183 ;  /* 0x000000ffff9a1224 */ /* 0x010fca00078e00b7 */
[----:B------:R2:W4:Y:S02]  /*d7d0*/  @P1 LDG.E.U16 R182, desc[UR60][R154.64] ;  /* 0x0000003c9ab61981 */ /* 0x000524000c1e1500 */
[----:B--2---:R-:W-:Y:S02]  /*d7e0*/  @P1 IMAD.MOV.U32 R155, RZ, RZ, R159 ;  /* 0x000000ffff9b1224 */ /* 0x004fe400078e009f */
[----:B------:R-:W2:Y:S01]  /*d7f0*/  LDL R159, [R1+0x88c] ;  /* 0x00088c00019f7983 */ /* 0x000ea20000100800 */
[----:B------:R-:W-:-:S03]  /*d800*/  @P1 IMAD.MOV.U32 R154, RZ, RZ, R156 ;  /* 0x000000ffff9a1224 */ /* 0x000fc600078e009c */
[----:B------:R-:W4:Y:S04]  /*d810*/  LDL R156, [R1+0x890] ;  /* 0x00089000019c7983 */ /* 0x000f280000100800 */
[----:B------:R0:W2:Y:S02]  /*d820*/  @P1 LDG.E.U16 R178, desc[UR60][R154.64] ;  /* 0x0000003c9ab21981 */ /* 0x0000a4000c1e1500 */
[----:B0-----:R-:W-:Y:S02]  /*d830*/  @P2 IMAD.MOV.U32 R154, RZ, RZ, R164 ;  /* 0x000000ffff9a2224 */ /* 0x001fe400078e00a4 */
[----:B------:R-:W-:Y:S01]  /*d840*/  @P2 IMAD.MOV.U32 R155, RZ, RZ, R166 ;  /* 0x000000ffff9b2224 */ /* 0x000fe200078e00a6 */
[----:B------:R-:W4:Y:S04]  /*d850*/  LDL R164, [R1+0x888] ;  /* 0x0008880001a47983 */ /* 0x000f280000100800 */
[----:B------:R3:W4:Y:S04]  /*d860*/  @P2 LDG.E.U16 R174, desc[UR60][R154.64] ;  /* 0x0000003c9aae2981 */ /* 0x000728000c1e1500 */
[----:B------:R-:W4:Y:S01]  /*d870*/  LDL R166, [R1+0x884] ;  /* 0x0008840001a67983 */ /* 0x000f220000100800 */
[----:B------:R-:W-:-:S02]  /*d880*/  ISETP.GT.AND P0, PT, R152, 0x36, PT ;  /* 0x000000369800780c */ /* 0x000fc40003f04270 */
[----:B------:R-:W-:Y:S01]  /*d890*/  PRMT R181, RZ, 0x7610, R181 ;  /* 0x00007610ffb57816 */ /* 0x000fe200000000b5 */
[----:B---3--:R-:W-:Y:S02]  /*d8a0*/  @P2 IMAD.MOV.U32 R154, RZ, RZ, R161 ;  /* 0x000000ffff9a2224 */ /* 0x008fe400078e00a1 */
[----:B------:R-:W-:-:S05]  /*d8b0*/  @P2 IMAD.MOV.U32 R155, RZ, RZ, R162 ;  /* 0x000000ffff9b2224 */ /* 0x000fca00078e00a2 */
[----:B------:R0:W3:Y:S04]  /*d8c0*/  @P2 LDG.E.U16 R181, desc[UR60][R154.64] ;  /* 0x0000003c9ab52981 */ /* 0x0000e8000c1e1500 */
[----:B--2---:R1:W-:Y:S04]  /*d8d0*/  STL [R1+0x2c], R178 ;  /* 0x00002cb201007387 */ /* 0x0043e80000100800 */
[----:B-1----:R-:W2:Y:S04]  /*d8e0*/  LDL R178, [R1+0x87c] ;  /* 0x00087c0001b27983 */ /* 0x002ea80000100800 */
[----:B----4-:R1:W-:Y:S04]  /*d8f0*/  STL [R1+0x28], R174 ;  /* 0x000028ae01007387 */ /* 0x0103e80000100800 */
[----:B------:R-:W4:Y:S04]  /*d900*/  LDL R162, [R1+0x874] ;  /* 0x0008740001a27983 */ /* 0x000f280000100800 */
[----:B------:R-:W3:Y:S04]  /*d910*/  LDL R161, [R1+0x878] ;  /* 0x0008780001a17983 */ /* 0x000ee80000100800 */
[----:B-1----:R-:W4:Y:S01]  /*d920*/  LDL R174, [R1+0x880] ;  /* 0x0008800001ae7983 */ /* 0x002f220000100800 */
[----:B0-----:R-:W-:-:S02]  /*d930*/  @P0 IMAD.MOV.U32 R154, RZ, RZ, R156 ;  /* 0x000000ffff9a0224 */ /* 0x001fc400078e009c */
[----:B------:R-:W-:Y:S01]  /*d940*/  @P0 IMAD.MOV.U32 R155, RZ, RZ, R159 ;  /* 0x000000ffff9b0224 */ /* 0x000fe200078e009f */
[----:B------:R-:W-:Y:S04]  /*d950*/  STL [R1+0x38], R192 ;  /* 0x000038c001007387 */ /* 0x000fe80000100800 */
[----:B------:R-:W3:Y:S04]  /*d960*/  LDL R159, [R1+0x86c] ;  /* 0x00086c00019f7983 */ /* 0x000ee80000100800 */
[----:B------:R-:W3:Y:S01]  /*d970*/  LDL R156, [R1+0x870] ;  /* 0x00087000019c7983 */ /* 0x000ee20000100800 */
[----:B------:R-:W-:-:S02]  /*d980*/  ISETP.GT.AND P1, PT, R152, 0x37, PT ;  /* 0x000000379800780c */ /* 0x000fc40003f24270 */
[----:B------:R-:W-:Y:S02]  /*d990*/  PRMT R180, RZ, 0x7610, R180 ;  /* 0x00007610ffb47816 */ /* 0x000fe400000000b4 */
[----:B------:R-:W-:-:S04]  /*d9a0*/  PRMT R179, RZ, 0x7610, R179 ;  /* 0x00007610ffb37816 */ /* 0x000fc800000000b3 */
[----:B------:R0:W3:Y:S01]  /*d9b0*/  @P0 LDG.E.U16 R180, desc[UR60][R154.64] ;  /* 0x0000003c9ab40981 */ /* 0x0000e2000c1e1500 */
[----:B------:R-:W-:Y:S02]  /*d9c0*/  ISETP.GT.AND P2, PT, R152, 0x38, PT ;  /* 0x000000389800780c */ /* 0x000fe40003f44270 */
[----:B------:R-:W-:Y:S01]  /*d9d0*/  PRMT R190, RZ, 0x7610, R190 ;  /* 0x00007610ffbe7816 */ /* 0x000fe200000000be */
[----:B0-----:R-:W-:Y:S02]  /*d9e0*/  @P0 IMAD.MOV.U32 R154, RZ, RZ, R164 ;  /* 0x000000ffff9a0224 */ /* 0x001fe400078e00a4 */
[----:B------:R-:W-:Y:S01]  /*d9f0*/  @P0 IMAD.MOV.U32 R155, RZ, RZ, R166 ;  /* 0x000000ffff9b0224 */ /* 0x000fe200078e00a6 */
[----:B------:R-:W-:Y:S01]  /*da00*/  PRMT R191, RZ, 0x7610, R191 ;  /* 0x00007610ffbf7816 */ /* 0x000fe200000000bf */
[----:B------:R-:W3:Y:S04]  /*da10*/  LDL R166, [R1+0x864] ;  /* 0x0008640001a67983 */ /* 0x000ee80000100800 */
[----:B------:R2:W3:Y:S01]  /*da20*/  @P0 LDG.E.U16 R179, desc[UR60][R154.64] ;  /* 0x0000003c9ab30981 */ /* 0x0004e2000c1e1500 */
[----:B------:R-:W-:-:S03]  /*da30*/  PRMT R172, RZ, 0x7610, R172 ;  /* 0x00007610ffac7816 */ /* 0x000fc600000000ac */
[----:B------:R-:W3:Y:S01]  /*da40*/  LDL R164, [R1+0x868] ;  /* 0x0008680001a47983 */ /* 0x000ee20000100800 */
[----:B--2---:R-:W-:Y:S02]  /*da50*/  @P1 IMAD.MOV.U32 R155, RZ, RZ, R178 ;  /* 0x000000ffff9b1224 */ /* 0x004fe400078e00b2 */
[----:B----4-:R-:W-:-:S05]  /*da60*/  @P1 IMAD.MOV.U32 R154, RZ, RZ, R174 ;  /* 0x000000ffff9a1224 */ /* 0x010fca00078e00ae */
[----:B------:R3:W2:Y:S02]  /*da70*/  @P1 LDG.E.U16 R190, desc[UR60][R154.64] ;  /* 0x0000003c9abe1981 */ /* 0x0006a4000c1e1500 */
[----:B---3--:R-:W-:Y:S02]  /*da80*/  @P1 IMAD.MOV.U32 R154, RZ, RZ, R161 ;  /* 0x000000ffff9a1224 */ /* 0x008fe400078e00a1 */
[----:B------:R-:W-:-:S05]  /*da90*/  @P1 IMAD.MOV.U32 R155, RZ, RZ, R162 ;  /* 0x000000ffff9b1224 */ /* 0x000fca00078e00a2 */
[----:B------:R0:W3:Y:S02]  /*daa0*/  @P1 LDG.E.U16 R191, desc[UR60][R154.64] ;  /* 0x0000003c9abf1981 */ /* 0x0000e4000c1e1500 */
[----:B0-----:R-:W-:Y:S02]  /*dab0*/  @P2 IMAD.MOV.U32 R154, RZ, RZ, R156 ;  /* 0x000000ffff9a2224 */ /* 0x001fe400078e009c */
[----:B------:R-:W-:-:S05]  /*dac0*/  @P2 IMAD.MOV.U32 R155, RZ, RZ, R159 ;  /* 0x000000ffff9b2224 */ /* 0x000fca00078e009f */
[----:B------:R-:W4:Y:S04]  /*dad0*/  @P2 LDG.E.U16 R172, desc[UR60][R154.64] ;  /* 0x0000003c9aac2981 */ /* 0x000f28000c1e1500 */
[----:B------:R-:W-:Y:S04]  /*dae0*/  STL [R1+0x30], R182 ;  /* 0x000030b601007387 */ /* 0x000fe80000100800 */
[----:B--2---:R-:W-:Y:S04]  /*daf0*/  STL [R1+0xd0c], R190 ;  /* 0x000d0cbe01007387 */ /* 0x004fe80000100800 */
[----:B------:R-:W2:Y:S04]  /*db00*/  LDL R162, [R1+0x85c] ;  /* 0x00085c0001a27983 */ /* 0x000ea80000100800 */
[----:B------:R-:W2:Y:S04]  /*db10*/  LDL R161, [R1+0x860] ;  /* 0x0008600001a17983 */ /* 0x000ea80000100800 */
[----:B---3--:R-:W-:Y:S04]  /*db20*/  STL [R1+0xd10], R191 ;  /* 0x000d10bf01007387 */ /* 0x008fe80000100800 */
[----:B------:R-:W3:Y:S04]  /*db30*/  LDL R159, [R1+0x854] ;  /* 0x00085400019f7983 */ /* 0x000ee80000100800 */
[----:B------:R-:W3:Y:S04]  /*db40*/  LDL R156, [R1+0x858] ;  /* 0x00085800019c7983 */ /* 0x000ee80000100800 */
[----:B------:R-:W3:Y:S04]  /*db50*/  LDL R174, [R1+0x84c] ;  /* 0x00084c0001ae7983 */ /* 0x000ee80000100800 */
[----:B------:R-:W-:Y:S04]  /*db60*/  STL [R1+0x24], R181 ;  /* 0x000024b501007387 */ /* 0x000fe80000100800 */
[----:B----4-:R0:W-:Y:S04]  /*db70*/  STL [R1+0x20], R172 ;  /* 0x000020ac01007387 */ /* 0x0101e80000100800 */
[----:B0-----:R-:W4:Y:S01]  /*db80*/  LDL R172, [R1+0x850] ;  /* 0x0008500001ac7983 */ /* 0x001f220000100800 */
[----:B------:R-:W-:-:S02]  /*db90*/  @P2 IMAD.MOV.U32 R154, RZ, RZ, R164 ;  /* 0x000000ffff9a2224 */ /* 0x000fc400078e00a4 */
[----:B------:R-:W-:Y:S01]  /*dba0*/  @P2 IMAD.MOV.U32 R155, RZ, RZ, R166 ;  /* 0x000000ffff9b2224 */ /* 0x000fe200078e00a6 */
[----:B------:R-:W4:Y:S04]  /*dbb0*/  LDL R164, [R1+0x848] ;  /* 0x0008480001a47983 */ /* 0x000f280000100800 */
[----:B------:R-:W4:Y:S01]  /*dbc0*/  LDL R166, [R1+0x844] ;  /* 0x0008440001a67983 */ /* 0x000f220000100800 */
[C---:B------:R-:W-:Y:S02]  /*dbd0*/  ISETP.GT.AND P0, PT, R152.reuse, 0x39, PT ;  /* 0x000000399800780c */ /* 0x040fe40003f04270 */
[----:B------:R-:W-:Y:S02]  /*dbe0*/  PRMT R177, RZ, 0x7610, R177 ;  /* 0x00007610ffb17816 */ /* 0x000fe400000000b1 */
[----:B------:R-:W-:-:S02]  /*dbf0*/  ISETP.GT.AND P1, PT, R152, 0x3a, PT ;  /* 0x0000003a9800780c */ /* 0x000fc40003f24270 */
[----:B------:R-:W-:Y:S02]  /*dc00*/  PRMT R176, RZ, 0x7610, R176 ;  /* 0x00007610ffb07816 */ /* 0x000fe400000000b0 */
[----:B------:R2:W4:Y:S01]  /*dc10*/  @P2 LDG.E.U16 R177, desc[UR60][R154.64] ;  /* 0x0000003c9ab12981 */ /* 0x000522000c1e1500 */
[----:B------:R-:W-:Y:S02]  /*dc20*/  PRMT R175, RZ, 0x7610, R175 ;  /* 0x00007610ffaf7816 */ /* 0x000fe400000000af */
[----:B------:R-:W-:Y:S02]  /*dc30*/  PRMT R167, RZ, 0x7610, R167 ;  /* 0x00007610ffa77816 */ /* 0x000fe400000000a7 */
[----:B--2---:R-:W-:Y:S02]  /*dc40*/  @P0 IMAD.MOV.U32 R155, RZ, RZ, R162 ;  /* 0x000000ffff9b0224 */ /* 0x004fe400078e00a2 */
[----:B------:R-:W-:-:S05]  /*dc50*/  @P0 IMAD.MOV.U32 R154, RZ, RZ, R161 ;  /* 0x000000ffff9a0224 */ /* 0x000fca00078e00a1 */
[----:B------:R3:W2:Y:S02]  /*dc60*/  @P0 LDG.E.U16 R176, desc[UR60][R154.64] ;  /* 0x0000003c9ab00981 */ /* 0x0006a4000c1e1500 */
[----:B---3--:R-:W-:Y:S02]  /*dc70*/  @P0 IMAD.MOV.U32 R155, RZ, RZ, R159 ;  /* 0x000000ffff9b0224 */ /* 0x008fe400078e009f */
[----:B------:R-:W-:-:S05]  /*dc80*/  @P0 IMAD.MOV.U32 R154, RZ, RZ, R156 ;  /* 0x000000ffff9a0224 */ /* 0x000fca00078e009c */
[----:B------:R0:W3:Y:S02]  /*dc90*/  @P0 LDG.E.U16 R175, desc[UR60][R154.64] ;  /* 0x0000003c9aaf0981 */ /* 0x0000e4000c1e1500 */
[----:B0-----:R-:W-:Y:S02]  /*dca0*/  @P1 IMAD.MOV.U32 R155, RZ, RZ, R174 ;  /* 0x000000ffff9b1224 */ /* 0x001fe400078e00ae */
[----:B----4-:R-:W-:-:S05]  /*dcb0*/  @P1 IMAD.MOV.U32 R154, RZ, RZ, R172 ;  /* 0x000000ffff9a1224 */ /* 0x010fca00078e00ac */
[----:B------:R0:W4:Y:S01]  /*dcc0*/  @P1 LDG.E.U16 R167, desc[UR60][R154.64] ;  /* 0x0000003c9aa71981 */ /* 0x000122000c1e1500 */
[----:B------:R-:W-:-:S03]  /*dcd0*/  PRMT R163, RZ, 0x7610, R163 ;  /* 0x00007610ffa37816 */ /* 0x000fc600000000a3 */
[----:B------:R-:W-:Y:S04]  /*dce0*/  STL [R1+0x1b0], R180 ;  /* 0x0001b0b401007387 */ /* 0x000fe80000100800 */
[----:B------:R-:W2:Y:S01]  /*dcf0*/  LDL R162, [R1+0x83c] ;  /* 0x00083c0001a27983 */ /* 0x000ea20000100800 */
[----:B0-----:R-:W-:Y:S02]  /*dd00*/  @P1 IMAD.MOV.U32 R154, RZ, RZ, R164 ;  /* 0x000000ffff9a1224 */ /* 0x001fe400078e00a4 */
[----:B------:R-:W-:Y:S01]  /*dd10*/  @P1 IMAD.MOV.U32 R155, RZ, RZ, R166 ;  /* 0x000000ffff9b1224 */ /* 0x000fe200078e00a6 */
[----:B------:R-:W3:Y:S04]  /*dd20*/  LDL R161, [R1+0x840] ;  /* 0x0008400001a17983 */ /* 0x000ee80000100800 */
[----:B------:R2:W3:Y:S04]  /*dd30*/  @P1 LDG.E.U16 R163, desc[UR60][R154.64] ;  /* 0x0000003c9aa31981 */ /* 0x0004e8000c1e1500 */
[----:B------:R-:W-:Y:S04]  /*dd40*/  STL [R1+0x1ac], R179 ;  /* 0x0001acb301007387 */ /* 0x000fe80000100800 */
[----:B------:R-:W3:Y:S04]  /*dd50*/  LDL R159, [R1+0x834] ;  /* 0x00083400019f7983 */ /* 0x000ee80000100800 */
[----:B------:R-:W3:Y:S04]  /*dd60*/  LDL R156, [R1+0x838] ;  /* 0x00083800019c7983 */ /* 0x000ee80000100800 */
[----:B------:R-:W3:Y:S04]  /*dd70*/  LDL R172, [R1+0x82c] ;  /* 0x00082c0001ac7983 */ /* 0x000ee80000100800 */
[----:B------:R-:W3:Y:S04]  /*dd80*/  LDL R164, [R1+0x830] ;  /* 0x0008300001a47983 */ /* 0x000ee80000100800 */
[----:B------:R-:W3:Y:S01]  /*dd90*/  LDL R166, [R1+0x828] ;  /* 0x0008280001a67983 */ /* 0x000ee20000100800 */
[----:B------:R-:W-:-:S03]  /*dda0*/  ISETP.GT.AND P2, PT, R152, 0x3b, PT ;  /* 0x0000003b9800780c */ /* 0x000fc60003f44270 */
[----:B----4-:R0:W-:Y:S04]  /*ddb0*/  STL [R1+0x10], R167 ;  /* 0x000010a701007387 */ /* 0x0101e80000100800 */
[----:B0-----:R-:W4:Y:S01]  /*ddc0*/  LDL R167, [R1+0x824] ;  /* 0x0008240001a77983 */ /* 0x001f220000100800 */
[----:B------:R-:W-:-:S05]  /*ddd0*/  PRMT R160, RZ, 0x7610, R160 ;  /* 0x00007610ffa07816 */ /* 0x000fca00000000a0 */
[----:B--2---:R-:W-:Y:S02]  /*dde0*/  @P2 IMAD.MOV.U32 R155, RZ, RZ, R162 ;  /* 0x000000ffff9b2224 */ /* 0x004fe400078e00a2 */
[----:B---3--:R-:W-:Y:S01]  /*ddf0*/  @P2 IMAD.MOV.U32 R154, RZ, RZ, R161 ;  /* 0x000000ffff9a2224 */ /* 0x008fe200078e00a1 */
[----:B------:R0:W-:Y:S04]  /*de00*/  STL [R1+0xc], R163 ;  /* 0x00000ca301007387 */ /* 0x0001e80000100800 */
[----:B------:R-:W2:Y:S04]  /*de10*/  LDL R162, [R1+0x820] ;  /* 0x0008200001a27983 */ /* 0x000ea80000100800 */
[----:B------:R1:W3:Y:S04]  /*de20*/  @P2 LDG.E.U16 R160, desc[UR60][R154.64] ;  /* 0x0000003c9aa02981 */ /* 0x0002e8000c1e1500 */
[----:B0-----:R-:W3:Y:S01]  /*de30*/  LDL R163, [R1+0x81c] ;  /* 0x00081c0001a37983 */ /* 0x001ee20000100800 */
[----:B------:R-:W-:-:S02]  /*de40*/  ISETP.GT.AND P0, PT, R152, 0x3c, PT ;  /* 0x0000003c9800780c */ /* 0x000fc40003f04270 */
[----:B------:R-:W-:Y:S01]  /*de50*/  PRMT R173, RZ, 0x7610, R173 ;  /* 0x00007610ffad7816 */ /* 0x000fe200000000ad */
[----:B-1----:R-:W-:Y:S02]  /*de60*/  @P2 IMAD.MOV.U32 R154, RZ, RZ, R156 ;  /* 0x000000ffff9a2224 */ /* 0x002fe400078e009c */
[----:B------:R-:W-:Y:S01]  /*de70*/  @P2 IMAD.MOV.U32 R155, RZ, RZ, R159 ;  /* 0x000000ffff9b2224 */ /* 0x000fe200078e009f */
[----:B------:R-:W-:-:S04]  /*de80*/  PRMT R168, RZ, 0x7610, R168 ;  /* 0x00007610ffa87816 */ /* 0x000fc800000000a8 */
[----:B------:R0:W3:Y:S01]  /*de90*/  @P2 LDG.E.U16 R173, desc[UR60][R154.64] ;  /* 0x0000003c9aad2981 */ /* 0x0000e2000c1e1500 */
[----:B------:R-:W-:Y:S02]  /*dea0*/  PRMT R191, RZ, 0x7610, R191 ;  /* 0x00007610ffbf7816 */ /* 0x000fe400000000bf */
[----:B0-----:R-:W-:Y:S02]  /*deb0*/  @P0 IMAD.MOV.U32 R154, RZ, RZ, R164 ;  /* 0x000000ffff9a0224 */ /* 0x001fe400078e00a4 */
[----:B------:R-:W-:-:S05]  /*dec0*/  @P0 IMAD.MOV.U32 R155, RZ, RZ, R172 ;  /* 0x000000ffff9b0224 */ /* 0x000fca00078e00ac */
[----:B------:R0:W3:Y:S02]  /*ded0*/  @P0 LDG.E.U16 R168, desc[UR60][R154.64] ;  /* 0x0000003c9aa80981 */ /* 0x0000e4000c1e1500 */
[----:B0-----:R-:W-:Y:S02]  /*dee0*/  @P0 IMAD.MOV.U32 R154, RZ, RZ, R166 ;  /* 0x000000ffff9a0224 */ /* 0x001fe400078e00a6 */
[----:B----4-:R-:W-:-:S05]  /*def0*/  @P0 IMAD.MOV.U32 R155, RZ, RZ, R167 ;  /* 0x000000ffff9b0224 */ /* 0x010fca00078e00a7 */
[----:B------:R2:W4:Y:S01]  /*df00*/  @P0 LDG.E.U16 R191, desc[UR60][R154.64] ;  /* 0x0000003c9abf0981 */ /* 0x000522000c1e1500 */
[----:B------:R-:W-:Y:S02]  /*df10*/  ISETP.GT.AND P1, PT, R152, 0x3d, PT ;  /* 0x0000003d9800780c */ /* 0x000fe40003f24270 */
[----:B------:R-:W-:Y:S01]  /*df20*/  PRMT R0, RZ, 0x7610, R0 ;  /* 0x00007610ff007816 */ /* 0x000fe20000000000 */
[----:B------:R-:W-:Y:S04]  /*df30*/  STL [R1+0x1c], R177 ;  /* 0x00001cb101007387 */ /* 0x000fe80000100800 */
[----:B------:R-:W4:Y:S06]  /*df40*/  LDL R161, [R1+0x814] ;  /* 0x0008140001a17983 */ /* 0x000f2c0000100800 */
[----:B--2---:R-:W-:-:S02]  /*df50*/  @P1 IMAD.MOV.U32 R154, RZ, RZ, R162 ;  /* 0x000000ffff9a1224 */ /* 0x004fc400078e00a2 */
[----:B---3--:R-:W-:Y:S01]  /*df60*/  @P1 IMAD.MOV.U32 R155, RZ, RZ, R163 ;  /* 0x000000ffff9b1224 */ /* 0x008fe200078e00a3 */
[----:B------:R0:W-:Y:S04]  /*df70*/  STL [R1+0x8], R160 ;  /* 0x000008a001007387 */ /* 0x0001e80000100800 */
[----:B------:R1:W2:Y:S04]  /*df80*/  @P1 LDG.E.U16 R0, desc[UR60][R154.64] ;  /* 0x0000003c9a001981 */ /* 0x0002a8000c1e1500 */
[----:B------:R-:W3:Y:S04]  /*df90*/  LDL R159, [R1+0x80c] ;  /* 0x00080c00019f7983 */ /* 0x000ee80000100800 */
[----:B0-----:R-:W3:Y:S04]  /*dfa0*/  LDL R160, [R1+0x818] ;  /* 0x0008180001a07983 */ /* 0x001ee80000100800 */
[----:B------:R-:W-:Y:S04]  /*dfb0*/  STL [R1+0x18], R176 ;  /* 0x000018b001007387 */ /* 0x000fe80000100800 */
[----:B------:R-:W3:Y:S04]  /*dfc0*/  LDL R156, [R1+0x810] ;  /* 0x00081000019c7983 */ /* 0x000ee80000100800 */
[----:B------:R-:W3:Y:S04]  /*dfd0*/  LDL R164, [R1+0x808] ;  /* 0x0008080001a47983 */ /* 0x000ee80000100800 */
[----:B------:R-:W-:Y:S04]  /*dfe0*/  STL [R1+0x14], R175 ;  /* 0x000014af01007387 */ /* 0x000fe80000100800 */
[----:B------:R0:W-:Y:S04]  /*dff0*/  STL [R1], R168 ;  /* 0x000000a801007387 */ /* 0x0001e80000100800 */
[----:B0-----:R-:W3:Y:S04]  /*e000*/  LDL R168, [R1+0x804] ;  /* 0x0008040001a87983 */ /* 0x001ee80000100800 */
[----:B----4-:R-:W-:Y:S04]  /*e010*/  STL [R1+0xd80], R191 ;  /* 0x000d80bf01007387 */ /* 0x010fe80000100800 */
[----:B------:R-:W4:Y:S04]  /*e020*/  LDL R167, [R1+0x7fc] ;  /* 0x0007fc0001a77983 */ /* 0x000f280000100800 */
[----:B------:R-:W4:Y:S01]  /*e030*/  LDL R166, [R1+0x800] ;  /* 0x0008000001a67983 */ /* 0x000f220000100800 */
[----:B------:R-:W-:Y:S01]  /*e040*/  PRMT R2, RZ, 0x7610, R2 ;  /* 0x00007610ff027816 */ /* 0x000fe20000000002 */
[----:B-1----:R-:W-:-:S02]  /*e050*/  @P1 IMAD.MOV.U32 R155, RZ, RZ, R161 ;  /* 0x000000ffff9b1224 */ /* 0x002fc400078e00a1 */
[----:B--2---:R0:W-:Y:S04]  /*e060*/  STL [R1+0xd88], R0 ;  /* 0x000d880001007387 */ /* 0x0041e80000100800 */
[----:B------:R-:W2:Y:S01]  /*e070*/  LDL R162, [R1+0x7f4] ;  /* 0x0007f40001a27983 */ /* 0x000ea20000100800 */
[----:B---3--:R-:W-:-:S03]  /*e080*/  @P1 IMAD.MOV.U32 R154, RZ, RZ, R160 ;  /* 0x000000ffff9a1224 */ /* 0x008fc600078e00a0 */
[----:B------:R-:W3:Y:S04]  /*e090*/  LDL R160, [R1+0x7f8] ;  /* 0x0007f80001a07983 */ /* 0x000ee80000100800 */
[----:B------:R1:W3:Y:S01]  /*e0a0*/  @P1 LDG.E.U16 R2, desc[UR60][R154.64] ;  /* 0x0000003c9a021981 */ /* 0x0002e2000c1e1500 */
[C---:B------:R-:W-:Y:S02]  /*e0b0*/  ISETP.GT.AND P2, PT, R152.reuse, 0x3e, PT ;  /* 0x0000003e9800780c */ /* 0x040fe40003f44270 */
[----:B------:R-:W-:Y:S02]  /*e0c0*/  ISETP.GT.AND P0, PT, R152, 0x3f, PT ;  /* 0x0000003f9800780c */ /* 0x000fe40003f04270 */
[----:B------:R-:W-:Y:S02]  /*e0d0*/  PRMT R171, RZ, 0x7610, R171 ;  /* 0x00007610ffab7816 */ /* 0x000fe400000000ab */
[----:B------:R-:W-:-:S07]  /*e0e0*/  PRMT R170, RZ, 0x7610, R170 ;  /* 0x00007610ffaa7816 */ /* 0x000fce00000000aa */
[----:B-1----:R-:W-:Y:S02]  /*e0f0*/  @P2 IMAD.MOV.U32 R154, RZ, RZ, R156 ;  /* 0x000000ffff9a2224 */ /* 0x002fe400078e009c */
[----:B------:R-:W-:-:S05]  /*e100*/  @P2 IMAD.MOV.U32 R155, RZ, RZ, R159 ;  /* 0x000000ffff9b2224 */ /* 0x000fca00078e009f */
[----:B------:R1:W3:Y:S01]  /*e110*/  @P2 LDG.E.U16 R171, desc[UR60][R154.64] ;  /* 0x0000003c9aab2981 */ /* 0x0002e2000c1e1500 */
[----:B------:R-:W-:Y:S01]  /*e120*/  PRMT R188, RZ, 0x7610, R188 ;  /* 0x00007610ffbc7816 */ /* 0x000fe200000000bc */
[----:B-1----:R-:W-:Y:S02]  /*e130*/  @P2 IMAD.MOV.U32 R154, RZ, RZ, R164 ;  /* 0x000000ffff9a2224 */ /* 0x002fe400078e00a4 */
[----:B------:R-:W-:-:S05]  /*e140*/  @P2 IMAD.MOV.U32 R155, RZ, RZ, R168 ;  /* 0x000000ffff9b2224 */ /* 0x000fca00078e00a8 */
[----:B------:R4:W3:Y:S02]  /*e150*/  @P2 LDG.E.U16 R170, desc[UR60][R154.64] ;  /* 0x0000003c9aaa2981 */ /* 0x0008e4000c1e1500 */
[----:B----4-:R-:W-:Y:S02]  /*e160*/  @P0 IMAD.MOV.U32 R155, RZ, RZ, R167 ;  /* 0x000000ffff9b0224 */ /* 0x010fe400078e00a7 */
[----:B------:R-:W-:-:S05]  /*e170*/  @P0 IMAD.MOV.U32 R154, RZ, RZ, R166 ;  /* 0x000000ffff9a0224 */ /* 0x000fca00078e00a6 */
[----:B------:R2:W4:Y:S01]  /*e180*/  @P0 LDG.E.U16 R188, desc[UR60][R154.64] ;  /* 0x0000003c9abc0981 */ /* 0x000522000c1e1500 */
[----:B------:R-:W-:Y:S01]  /*e190*/  PRMT R189, RZ, 0x7610, R189 ;  /* 0x00007610ffbd7816 */ /* 0x000fe200000000bd */
[----:B--2---:R-:W-:Y:S02]  /*e1a0*/  @P0 IMAD.MOV.U32 R155, RZ, RZ, R162 ;  /* 0x000000ffff9b0224 */ /* 0x004fe400078e00a2 */
[----:B---3--:R-:W-:Y:S01]  /*e1b0*/  @P0 IMAD.MOV.U32 R154, RZ, RZ, R160 ;  /* 0x000000ffff9a0224 */ /* 0x008fe200078e00a0 */
[----:B------:R-:W-:Y:S04]  /*e1c0*/  STL [R1+0xd8c], R2 ;  /* 0x000d8c0201007387 */ /* 0x000fe80000100800 */
[----:B------:R-:W2:Y:S04]  /*e1d0*/  LDL R159, [R1+0x7ec] ;  /* 0x0007ec00019f7983 */ /* 0x000ea80000100800 */
[----:B------:R-:W3:Y:S04]  /*e1e0*/  LDL R156, [R1+0x7f0] ;  /* 0x0007f000019c7983 */ /* 0x000ee80000100800 */
[----:B------:R2:W3:Y:S04]  /*e1f0*/  @P0 LDG.E.U16 R189, desc[UR60][R154.64] ;  /* 0x0000003c9abd0981 */ /* 0x0004e8000c1e1500 */
[----:B------:R-:W3:Y:S04]  /*e200*/  LDL R163, [R1+0x7e4] ;  /* 0x0007e40001a37983 */ /* 0x000ee80000100800 */
[----:B------:R-:W3:Y:S04]  /*e210*/  LDL R161, [R1+0x7e8] ;  /* 0x0007e80001a17983 */ /* 0x000ee80000100800 */
[----:B------:R-:W-:Y:S04]  /*e220*/  STL [R1+0x4], R173 ;  /* 0x000004ad01007387 */ /* 0x000fe80000100800 */
[----:B------:R-:W3:Y:S04]  /*e230*/  LDL R168, [R1+0x7dc] ;  /* 0x0007dc0001a87983 */ /* 0x000ee80000100800 */
[----:B------:R-:W3:Y:S04]  /*e240*/  LDL R164, [R1+0x7e0] ;  /* 0x0007e00001a47983 */ /* 0x000ee80000100800 */
[----:B------:R-:W3:Y:S04]  /*e250*/  LDL R167, [R1+0x7d4] ;  /* 0x0007d40001a77983 */ /* 0x000ee80000100800 */
[----:B------:R-:W3:Y:S04]  /*e260*/  LDL R166, [R1+0x7d8] ;  /* 0x0007d80001a67983 */ /* 0x000ee80000100800 */
[----:B----4-:R-:W-:Y:S04]  /*e270*/  STL [R1+0xd14], R188 ;  /* 0x000d14bc01007387 */ /* 0x010fe80000100800 */
[----:B------:R-:W4:Y:S04]  /*e280*/  LDL R162, [R1+0x7cc] ;  /* 0x0007cc0001a27983 */ /* 0x000f280000100800 */
[----:B------:R-:W4:Y:S01]  /*e290*/  LDL R160, [R1+0x7d0] ;  /* 0x0007d00001a07983 */ /* 0x000f220000100800 */
[----:B------:R-:W-:-:S02]  /*e2a0*/  ISETP.GT.AND P1, PT, R152, 0x40, PT ;  /* 0x000000409800780c */ /* 0x000fc40003f24270 */
[----:B0-----:R-:W-:-:S11]  /*e2b0*/  PRMT R0, RZ, 0x7610, R0 ;  /* 0x00007610ff007816 */ /* 0x001fd60000000000 */
[----:B--2---:R-:W-:Y:S02]  /*e2c0*/  @P1 IMAD.MOV.U32 R155, RZ, RZ, R159 ;  /* 0x000000ffff9b1224 */ /* 0x004fe400078e009f */
[----:B---3--:R-:W-:Y:S01]  /*e2d0*/  @P1 IMAD.MOV.U32 R154, RZ, RZ, R156 ;  /* 0x000000ffff9a1224 */ /* 0x008fe200078e009c */
[----:B------:R-:W-:Y:S04]  /*e2e0*/  STL [R1+0xd18], R189 ;  /* 0x000d18bd01007387 */ /* 0x000fe80000100800 */
[----:B------:R-:W2:Y:S04]  /*e2f0*/  LDL R159, [R1+0x7c4] ;  /* 0x0007c400019f7983 */ /* 0x000ea80000100800 */
[----:B------:R-:W3:Y:S04]  /*e300*/  LDL R156, [R1+0x7c8] ;  /* 0x0007c800019c7983 */ /* 0x000ee80000100800 */
[----:B------:R0:W3:Y:S02]  /*e310*/  @P1 LDG.E.U16 R0, desc[UR60][R154.64] ;  /* 0x0000003c9a001981 */ /* 0x0000e4000c1e1500 */
[----:B0-----:R-:W-:-:S02]  /*e320*/  @P1 IMAD.MOV.U32 R155, RZ, RZ, R163 ;  /* 0x000000ffff9b1224 */ /* 0x001fc400078e00a3 */
[----:B------:R-:W3:Y:S01]  /*e330*/  LDL R163, [R1+0x7bc] ;  /* 0x0007bc0001a37983 */ /* 0x000ee20000100800 */
[C---:B------:R-:W-:Y:S02]  /*e340*/  ISETP.GT.AND P2, PT, R152.reuse, 0x41, PT ;  /* 0x000000419800780c */ /* 0x040fe40003f44270 */
[----:B------:R-:W-:Y:S02]  /*e350*/  PRMT R20, RZ, 0x7610, R20 ;  /* 0x00007610ff147816 */ /* 0x000fe40000000014 */
[----:B------:R-:W-:Y:S02]  /*e360*/  @P1 MOV R154, R161 ;  /* 0x000000a1009a1202 */ /* 0x000fe40000000f00 */
[----:B------:R-:W3:Y:S01]  /*e370*/  LDL R161, [R1+0x7c0] ;  /* 0x0007c00001a17983 */ /* 0x000ee20000100800 */
[----:B------:R-:W-:Y:S02]  /*e380*/  ISETP.GT.AND P0, PT, R152, 0x42, PT ;  /* 0x000000429800780c */ /* 0x000fe40003f04270 */
[----:B------:R-:W-:Y:S01]  /*e390*/  PRMT R191, RZ, 0x7610, R191 ;  /* 0x00007610ffbf7816 */ /* 0x000fe200000000bf */
[----:B------:R0:W3:Y:S04]  /*e3a0*/  @P1 LDG.E.U16 R20, desc[UR60][R154.64] ;  /* 0x0000003c9a141981 */ /* 0x0000e8000c1e1500 */
[----:B------:R-:W-:Y:S04]  /*e3b0*/  STL [R1+0x1a8], R171 ;  /* 0x0001a8ab01007387 */ /* 0x000fe80000100800 */
[----:B------:R1:W-:Y:S01]  /*e3c0*/  STL [R1+0x1a4], R170 ;  /* 0x0001a4aa01007387 */ /* 0x0003e20000100800 */
[----:B0-----:R-:W-:-:S02]  /*e3d0*/  @P2 IMAD.MOV.U32 R154, RZ, RZ, R164 ;  /* 0x000000ffff9a2224 */ /* 0x001fc400078e00a4 */
[----:B------:R-:W-:Y:S01]  /*e3e0*/  @P2 IMAD.MOV.U32 R155, RZ, RZ, R168 ;  /* 0x000000ffff9b2224 */ /* 0x000fe200078e00a8 */
[----:B------:R-:W3:Y:S01]  /*e3f0*/  LDL R164, [R1+0x7b8] ;  /* 0x0007b80001a47983 */ /* 0x000ee20000100800 */
[----:B------:R-:W-:-:S03]  /*e400*/  PRMT R19, RZ, 0x7610, R19 ;  /* 0x00007610ff137816 */ /* 0x000fc60000000013 */
[----:B------:R0:W3:Y:S04]  /*e410*/  @P2 LDG.E.U16 R191, desc[UR60][R154.64] ;  /* 0x0000003c9abf2981 */ /* 0x0000e8000c1e1500 */
[----:B-1----:R-:W3:Y:S04]  /*e420*/  LDL R170, [R1+0x7b4] ;  /* 0x0007b40001aa7983 */ /* 0x002ee80000100800 */
[----:B------:R-:W3:Y:S01]  /*e430*/  LDL R168, [R1+0x7ac] ;  /* 0x0007ac0001a87983 */ /* 0x000ee20000100800 */
[----:B0-----:R-:W-:Y:S02]  /*e440*/  @P2 IMAD.MOV.U32 R154, RZ, RZ, R166 ;  /* 0x000000ffff9a2224 */ /* 0x001fe400078e00a6 */
[----:B------:R-:W-:Y:S01]  /*e450*/  @P2 IMAD.MOV.U32 R155, RZ, RZ, R167 ;  /* 0x000000ffff9b2224 */ /* 0x000fe200078e00a7 */
[----:B------:R-:W-:Y:S01]  /*e460*/  ISETP.GT.AND P1, PT, R152, 0x43, PT ;  /* 0x000000439800780c */ /* 0x000fe20003f24270 */
[----:B------:R-:W3:Y:S04]  /*e470*/  LDL R167, [R1+0x7b0] ;  /* 0x0007b00001a77983 */ /* 0x000ee80000100800 */
[----:B------:R4:W3:Y:S01]  /*e480*/  @P2 LDG.E.U16 R19, desc[UR60][R154.64] ;  /* 0x0000003c9a132981 */ /* 0x0008e2000c1e1500 */
[----:B------:R-:W-:-:S02]  /*e490*/  PRMT R18, RZ, 0x7610, R18 ;  /* 0x00007610ff127816 */ /* 0x000fc40000000012 */
[----:B------:R-:W-:Y:S01]  /*e4a0*/  PRMT R189, RZ, 0x7610, R189 ;  /* 0x00007610ffbd7816 */ /* 0x000fe200000000bd */
[----:B------:R-:W3:Y:S01]  /*e4b0*/  LDL R166, [R1+0x79c] ;  /* 0x00079c0001a67983 */ /* 0x000ee20000100800 */
[----:B----4-:R-:W-:-:S03]  /*e4c0*/  @P0 IMAD.MOV.U32 R155, RZ, RZ, R162 ;  /* 0x000000ffff9b0224 */ /* 0x010fc600078e00a2 */
[----:B------:R-:W4:Y:S01]  /*e4d0*/  LDL R162, [R1+0x7a4] ;  /* 0x0007a40001a27983 */ /* 0x000f220000100800 */
[----:B------:R-:W-:-:S03]  /*e4e0*/  @P0 IMAD.MOV.U32 R154, RZ, RZ, R160 ;  /* 0x000000ffff9a0224 */ /* 0x000fc600078e00a0 */
[----:B------:R-:W4:Y:S04]  /*e4f0*/  LDL R160, [R1+0x7a8] ;  /* 0x0007a80001a07983 */ /* 0x000f280000100800 */
[----:B------:R2:W4:Y:S02]  /*e500*/  @P0 LDG.E.U16 R18, desc[UR60][R154.64] ;  /* 0x0000003c9a120981 */ /* 0x000524000c1e1500 */
[----:B--2---:R-:W-:Y:S02]  /*e510*/  @P0 IMAD.MOV.U32 R155, RZ, RZ, R159 ;  /* 0x000000ffff9b0224 */ /* 0x004fe400078e009f */
[----:B------:R-:W2:Y:S01]  /*e520*/  LDL R159, [R1+0x7a0] ;  /* 0x0007a000019f7983 */ /* 0x000ea20000100800 */
[----:B---3--:R-:W-:Y:S01]  /*e530*/  @P0 IMAD.MOV.U32 R154, RZ, RZ, R156 ;  /* 0x000000ffff9a0224 */ /* 0x008fe200078e009c */
[----:B------:R-:W-:-:S02]  /*e540*/  ISETP.GT.AND P2, PT, R152, 0x44, PT ;  /* 0x000000449800780c */ /* 0x000fc40003f44270 */
[----:B------:R-:W3:Y:S04]  /*e550*/  LDL R156, [R1+0x798] ;  /* 0x00079800019c7983 */ /* 0x000ee80000100800 */
[----:B------:R0:W3:Y:S02]  /*e560*/  @P0 LDG.E.U16 R189, desc[UR60][R154.64] ;  /* 0x0000003c9abd0981 */ /* 0x0000e4000c1e1500 */
[----:B0-----:R-:W-:Y:S02]  /*e570*/  @P1 IMAD.MOV.U32 R155, RZ, RZ, R163 ;  /* 0x000000ffff9b1224 */ /* 0x001fe400078e00a3 */
[----:B------:R-:W3:Y:S01]  /*e580*/  LDL R163, [R1+0x794] ;  /* 0x0007940001a37983 */ /* 0x000ee20000100800 */
[----:B------:R-:W-:Y:S01]  /*e590*/  PRMT R188, RZ, 0x7610, R188 ;  /* 0x00007610ffbc7816 */ /* 0x000fe200000000bc */
[----:B------:R-:W-:Y:S01]  /*e5a0*/  @P1 IMAD.MOV.U32 R154, RZ, RZ, R161 ;  /* 0x000000ffff9a1224 */ /* 0x000fe200078e00a1 */
[----:B------:R-:W-:Y:S01]  /*e5b0*/  PRMT R17, RZ, 0x7610, R17 ;  /* 0x00007610ff117816 */ /* 0x000fe20000000011 */
[----:B------:R-:W3:Y:S04]  /*e5c0*/  LDL R161, [R1+0x790] ;  /* 0x0007900001a17983 */ /* 0x000ee80000100800 */
[----:B------:R0:W3:Y:S01]  /*e5d0*/  @P1 LDG.E.U16 R188, desc[UR60][R154.64] ;  /* 0x0000003c9abc1981 */ /* 0x0000e2000c1e1500 */
[----:B------:R-:W-:Y:S01]  /*e5e0*/  PRMT R190, RZ, 0x7610, R190 ;  /* 0x00007610ffbe7816 */ /* 0x000fe200000000be */
[----:B0-----:R-:W-:-:S02]  /*e5f0*/  @P1 IMAD.MOV.U32 R154, RZ, RZ, R164 ;  /* 0x000000ffff9a1224 */ /* 0x001fc400078e00a4 */
[----:B------:R-:W3:Y:S01]  /*e600*/  LDL R164, [R1+0x78c] ;  /* 0x00078c0001a47983 */ /* 0x000ee20000100800 */
[----:B------:R-:W-:-:S05]  /*e610*/  @P1 IMAD.MOV.U32 R155, RZ, RZ, R170 ;  /* 0x000000ffff9b1224 */ /* 0x000fca00078e00aa */
[----:B------:R0:W3:Y:S02]  /*e620*/  @P1 LDG.E.U16 R17, desc[UR60][R154.64] ;  /* 0x0000003c9a111981 */ /* 0x0000e4000c1e1500 */
[----:B0-----:R-:W-:Y:S02]  /*e630*/  @P2 IMAD.MOV.U32 R154, RZ, RZ, R167 ;  /* 0x000000ffff9a2224 */ /* 0x001fe400078e00a7 */
[----:B------:R-:W-:Y:S01]  /*e640*/  @P2 IMAD.MOV.U32 R155, RZ, RZ, R168 ;  /* 0x000000ffff9b2224 */ /* 0x000fe200078e00a8 */
[----:B------:R-:W3:Y:S04]  /*e650*/  LDL R167, [R1+0x788] ;  /* 0x0007880001a77983 */ /* 0x000ee80000100800 */
[----:B------:R-:W3:Y:S04]  /*e660*/  LDL R168, [R1+0x784] ;  /* 0x0007840001a87983 */ /* 0x000ee80000100800 */
[----:B------:R4:W3:Y:S02]  /*e670*/  @P2 LDG.E.U16 R190, desc[UR60][R154.64] ;  /* 0x0000003c9abe2981 */ /* 0x0008e4000c1e1500 */
[----:B----4-:R-:W-:-:S02]  /*e680*/  @P2 IMAD.MOV.U32 R155, RZ, RZ, R162 ;  /* 0x000000ffff9b2224 */ /* 0x010fc400078e00a2 */
[----:B------:R-:W4:Y:S01]  /*e690*/  LDL R162, [R1+0x77c] ;  /* 0x00077c0001a27983 */ /* 0x000f220000100800 */
[----:B------:R-:W-:-:S03]  /*e6a0*/  @P2 IMAD.MOV.U32 R154, RZ, RZ, R160 ;  /* 0x000000ffff9a2224 */ /* 0x000fc600078e00a0 */
[----:B------:R-:W4:Y:S01]  /*e6b0*/  LDL R160, [R1+0x780] ;  /* 0x0007800001a07983 */ /* 0x000f220000100800 */
[----:B------:R-:W-:Y:S02]  /*e6c0*/  ISETP.GT.AND P0, PT, R152, 0x45, PT ;  /* 0x000000459800780c */ /* 0x000fe40003f04270 */
[----:B------:R-:W-:Y:S02]  /*e6d0*/  PRMT R16, RZ, 0x7610, R16 ;  /* 0x00007610ff107816 */ /* 0x000fe40000000010 */
[----:B------:R-:W-:-:S04]  /*e6e0*/  PRMT R3, RZ, 0x7610, R3 ;  /* 0x00007610ff037816 */ /* 0x000fc80000000003 */
[----:B------:R0:W4:Y:S05]  /*e6f0*/  @P2 LDG.E.U16 R16, desc[UR60][R154.64] ;  /* 0x0000003c9a102981 */ /* 0x00012a000c1e1500 */
[----:B0-----:R-:W-:Y:S02]  /*e700*/  @P0 IMAD.MOV.U32 R155, RZ, RZ, R166 ;  /* 0x000000ffff9b0224 */ /* 0x001fe400078e00a6 */
[----:B--2---:R-:W-:Y:S01]  /*e710*/  @P0 IMAD.MOV.U32 R154, RZ, RZ, R159 ;  /* 0x000000ffff9a0224 */ /* 0x004fe200078e009f */
[----:B------:R-:W-:Y:S01]  /*e720*/  ISETP.GT.AND P1, PT, R152, 0x46, PT ;  /* 0x000000469800780c */ /* 0x000fe20003f24270 */
[----:B------:R-:W2:Y:S04]  /*e730*/  LDL R159, [R1+0x778] ;  /* 0x00077800019f7983 */ /* 0x000ea80000100800 */
[----:B------:R3:W2:Y:S01]  /*e740*/  @P0 LDG.E.U16 R3, desc[UR60][R154.64] ;  /* 0x0000003c9a030981 */ /* 0x0006a2000c1e1500 */
[----:B------:R-:W-:-:S02]  /*e750*/  PRMT R15, RZ, 0x7610, R15 ;  /* 0x00007610ff0f7816 */ /* 0x000fc4000000000f */
[----:B------:R-:W-:Y:S01]  /*e760*/  ISETP.GT.AND P2, PT, R152, 0x47, PT ;  /* 0x000000479800780c */ /* 0x000fe20003f44270 */
[----:B------:R-:W2:Y:S01]  /*e770*/  LDL R166, [R1+0x764] ;  /* 0x0007640001a67983 */ /* 0x000ea20000100800 */
[----:B---3--:R-:W-:-:S03]  /*e780*/  @P0 IMAD.MOV.U32 R155, RZ, RZ, R163 ;  /* 0x000000ffff9b0224 */ /* 0x008fc600078e00a3 */
[----:B------:R-:W3:Y:S01]  /*e790*/  LDL R163, [R1+0x774] ;  /* 0x0007740001a37983 */ /* 0x000ee20000100800 */
[----:B------:R-:W-:Y:S01]  /*e7a0*/  @P0 IMAD.MOV.U32 R154, RZ, RZ, R156 ;  /* 0x000000ffff9a0224 */ /* 0x000fe200078e009c */
[----:B------:R-:W-:Y:S02]  /*e7b0*/  PRMT R169, RZ, 0x7610, R169 ;  /* 0x00007610ffa97816 */ /* 0x000fe400000000a9 */
[----:B------:R-:W-:Y:S01]  /*e7c0*/  PRMT R165, RZ, 0x7610, R165 ;  /* 0x00007610ffa57816 */ /* 0x000fe200000000a5 */
[----:B------:R-:W3:Y:S04]  /*e7d0*/  LDL R156, [R1+0x770] ;  /* 0x00077000019c7983 */ /* 0x000ee80000100800 */
[----:B------:R0:W3:Y:S02]  /*e7e0*/  @P0 LDG.E.U16 R15, desc[UR60][R154.64] ;  /* 0x0000003c9a0f0981 */ /* 0x0000e4000c1e1500 */
[----:B0-----:R-:W-:Y:S01]  /*e7f0*/  @P1 IMAD.MOV.U32 R154, RZ, RZ, R161 ;  /* 0x000000ffff9a1224 */ /* 0x001fe200078e00a1 */
[----:B------:R-:W-:Y:S01]  /*e800*/  PRMT R195, RZ, 0x7610, R195 ;  /* 0x00007610ffc37816 */ /* 0x000fe200000000c3 */
[----:B------:R-:W3:Y:S01]  /*e810*/  LDL R161, [R1+0x76c] ;  /* 0x00076c0001a17983 */ /* 0x000ee20000100800 */
[----:B------:R-:W-:Y:S01]  /*e820*/  @P1 IMAD.MOV.U32 R155, RZ, RZ, R164 ;  /* 0x000000ffff9b1224 */ /* 0x000fe200078e00a4 */
[----:B------:R-:W-:-:S02]  /*e830*/  PRMT R23, RZ, 0x7610, R23 ;  /* 0x00007610ff177816 */ /* 0x000fc40000000017 */
[----:B------:R-:W3:Y:S04]  /*e840*/  LDL R164, [R1+0x768] ;  /* 0x0007680001a47983 */ /* 0x000ee80000100800 */
[----:B------:R0:W3:Y:S02]  /*e850*/  @P1 LDG.E.U16 R169, desc[UR60][R154.64] ;  /* 0x0000003c9aa91981 */ /* 0x0000e4000c1e1500 */
[----:B0-----:R-:W-:Y:S02]  /*e860*/  @P1 IMAD.MOV.U32 R154, RZ, RZ, R167 ;  /* 0x000000ffff9a1224 */ /* 0x001fe400078e00a7 */
[----:B------:R-:W3:Y:S01]  /*e870*/  LDL R167, [R1+0x760] ;  /* 0x0007600001a77983 */ /* 0x000ee20000100800 */
[----:B------:R-:W-:-:S03]  /*e880*/  @P1 IMAD.MOV.U32 R155, RZ, RZ, R168 ;  /* 0x000000ffff9b1224 */ /* 0x000fc600078e00a8 */
[----:B------:R-:W3:Y:S04]  /*e890*/  LDL R168, [R1+0x75c] ;  /* 0x00075c0001a87983 */ /* 0x000ee80000100800 */
[----:B------:R4:W3:Y:S02]  /*e8a0*/  @P1 LDG.E.U16 R165, desc[UR60][R154.64] ;  /* 0x0000003c9aa51981 */ /* 0x0008e4000c1e1500 */
[----:B----4-:R-:W-:Y:S02]  /*e8b0*/  @P2 IMAD.MOV.U32 R155, RZ, RZ, R162 ;  /* 0x000000ffff9b2224 */ /* 0x010fe400078e00a2 */
[----:B------:R-:W-:-:S05]  /*e8c0*/  @P2 IMAD.MOV.U32 R154, RZ, RZ, R160 ;  /* 0x000000ffff9a2224 */ /* 0x000fca00078e00a0 */
[----:B------:R2:W4:Y:S02]  /*e8d0*/  @P2 LDG.E.U16 R195, desc[UR60][R154.64] ;  /* 0x0000003c9ac32981 */ /* 0x000524000c1e1500 */
[----:B--2---:R-:W-:Y:S02]  /*e8e0*/  @P2 IMAD.MOV.U32 R154, RZ, RZ, R159 ;  /* 0x000000ffff9a2224 */ /* 0x004fe400078e009f */
[----:B---3--:R-:W-:-:S05]  /*e8f0*/  @P2 IMAD.MOV.U32 R155, RZ, RZ, R163 ;  /* 0x000000ffff9b2224 */ /* 0x008fca00078e00a3 */
[----:B------:R0:W2:Y:S04]  /*e900*/  @P2 LDG.E.U16 R23, desc[UR60][R154.64] ;  /* 0x0000003c9a172981 */ /* 0x0000a8000c1e1500 */
[----:B------:R1:W-:Y:S04]  /*e910*/  STL [R1+0x178], R165 ;  /* 0x000178a501007387 */ /* 0x0003e80000100800 */
[----:B------:R-:W3:Y:S04]  /*e920*/  LDL R162, [R1+0x758] ;  /* 0x0007580001a27983 */ /* 0x000ee80000100800 */
[----:B------:R-:W3:Y:S04]  /*e930*/  LDL R160, [R1+0x750] ;  /* 0x0007500001a07983 */ /* 0x000ee80000100800 */
[----:B-1----:R-:W3:Y:S04]  /*e940*/  LDL R165, [R1+0x754] ;  /* 0x0007540001a57983 */ /* 0x002ee80000100800 */
[----:B----4-:R-:W-:Y:S04]  /*e950*/  STL [R1+0xd1c], R195 ;  /* 0x000d1cc301007387 */ /* 0x010fe80000100800 */
[----:B------:R-:W4:Y:S01]  /*e960*/  LDL R163, [R1+0x74c] ;  /* 0x00074c0001a37983 */ /* 0x000f220000100800 */
[----:B------:R-:W-:-:S02]  /*e970*/  ISETP.GT.AND P0, PT, R152, 0x48, PT ;  /* 0x000000489800780c */ /* 0x000fc40003f04270 */
[----:B------:R-:W-:Y:S01]  /*e980*/  PRMT R252, RZ, 0x7610, R252 ;  /* 0x00007610fffc7816 */ /* 0x000fe200000000fc */
[----:B------:R-:W4:Y:S01]  /*e990*/  LDL R159, [R1+0x748] ;  /* 0x00074800019f7983 */ /* 0x000f220000100800 */
[----:B------:R-:W-:-:S09]  /*e9a0*/  ISETP.GT.AND P1, PT, R152, 0x49, PT ;  /* 0x000000499800780c */ /* 0x000fd20003f24270 */
[----:B0-----:R-:W-:Y:S02]  /*e9b0*/  @P0 IMAD.MOV.U32 R154, RZ, RZ, R156 ;  /* 0x000000ffff9a0224 */ /* 0x001fe400078e009c */
[----:B------:R-:W-:-:S05]  /*e9c0*/  @P0 IMAD.MOV.U32 R155, RZ, RZ, R161 ;  /* 0x000000ffff9b0224 */ /* 0x000fca00078e00a1 */
[----:B------:R0:W4:Y:S01]  /*e9d0*/  @P0 LDG.E.U16 R252, desc[UR60][R154.64] ;  /* 0x0000003c9afc0981 */ /* 0x000122000c1e1500 */
[----:B------:R-:W-:Y:S01]  /*e9e0*/  PRMT R251, RZ, 0x7610, R251 ;  /* 0x00007610fffb7816 */ /* 0x000fe200000000fb */
[----:B0-----:R-:W-:Y:S02]  /*e9f0*/  @P0 IMAD.MOV.U32 R155, RZ, RZ, R166 ;  /* 0x000000ffff9b0224 */ /* 0x001fe400078e00a6 */
[----:B------:R-:W-:-:S05]  /*ea00*/  @P0 IMAD.MOV.U32 R154, RZ, RZ, R164 ;  /* 0x000000ffff9a0224 */ /* 0x000fca00078e00a4 */
[----:B------:R0:W4:Y:S04]  /*ea10*/  @P0 LDG.E.U16 R251, desc[UR60][R154.64] ;  /* 0x0000003c9afb0981 */ /* 0x000128000c1e1500 */
[----:B--2---:R-:W-:Y:S04]  /*ea20*/  STL [R1+0xd20], R23 ;  /* 0x000d201701007387 */ /* 0x004fe80000100800 */
[----:B------:R-:W2:Y:S04]  /*ea30*/  LDL R161, [R1+0x744] ;  /* 0x0007440001a17983 */ /* 0x000ea80000100800 */
[----:B------:R-:W2:Y:S04]  /*ea40*/  LDL R156, [R1+0x740] ;  /* 0x00074000019c7983 */ /* 0x000ea80000100800 */
[----:B------:R-:W2:Y:S04]  /*ea50*/  LDL R166, [R1+0x73c] ;  /* 0x00073c0001a67983 */ /* 0x000ea80000100800 */
[----:B------:R-:W2:Y:S04]  /*ea60*/  LDL R164, [R1+0x738] ;  /* 0x0007380001a47983 */ /* 0x000ea80000100800 */
[----:B------:R1:W-:Y:S01]  /*ea70*/  STL [R1+0x180], R169 ;  /* 0x000180a901007387 */ /* 0x0003e20000100800 */
[----:B0-----:R-:W-:-:S03]  /*ea80*/  @P1 IMAD.MOV.U32 R154, RZ, RZ, R167 ;  /* 0x000000ffff9a1224 */ /* 0x001fc600078e00a7 */
[----:B------:R-:W2:Y:S04]  /*ea90*/  LDL R167, [R1+0x730] ;  /* 0x0007300001a77983 */ /* 0x000ea80000100800 */
[----:B-1----:R-:W2:Y:S01]  /*eaa0*/  LDL R169, [R1+0x734] ;  /* 0x0007340001a97983 */ /* 0x002ea20000100800 */
[----:B------:R-:W-:Y:S01]  /*eab0*/  ISETP.GT.AND P2, PT, R152, 0x4a, PT ;  /* 0x0000004a9800780c */ /* 0x000fe20003f44270 */
[----:B------:R-:W-:Y:S01]  /*eac0*/  @P1 IMAD.MOV.U32 R155, RZ, RZ, R168 ;  /* 0x000000ffff9b1224 */ /* 0x000fe200078e00a8 */
[----:B------:R-:W-:Y:S01]  /*ead0*/  PRMT R249, RZ, 0x7610, R249 ;  /* 0x00007610fff97816 */ /* 0x000fe200000000f9 */
[----:B------:R-:W2:Y:S01]  /*eae0*/  LDL R168, [R1+0x72c] ;  /* 0x00072c0001a87983 */ /* 0x000ea20000100800 */
[----:B------:R-:W-:-:S04]  /*eaf0*/  PRMT R246, RZ, 0x7610, R246 ;  /* 0x00007610fff67816 */ /* 0x000fc800000000f6 */
[----:B------:R3:W2:Y:S02]  /*eb00*/  @P1 LDG.E.U16 R249, desc[UR60][R154.64] ;  /* 0x0000003c9af91981 */ /* 0x0006a4000c1e1500 */
[----:B---3--:R-:W-:Y:S02]  /*eb10*/  @P1 IMAD.MOV.U32 R154, RZ, RZ, R162 ;  /* 0x000000ffff9a1224 */ /* 0x008fe400078e00a2 */
[----:B------:R-:W3:Y:S01]  /*eb20*/  LDL R162, [R1+0x728] ;  /* 0x0007280001a27983 */ /* 0x000ee20000100800 */
[----:B------:R-:W-:-:S03]  /*eb30*/  @P1 IMAD.MOV.U32 R155, RZ, RZ, R165 ;  /* 0x000000ffff9b1224 */ /* 0x000fc600078e00a5 */
[----:B------:R-:W3:Y:S04]  /*eb40*/  LDL R165, [R1+0x724] ;  /* 0x0007240001a57983 */ /* 0x000ee80000100800 */
[----:B------:R0:W3:Y:S02]  /*eb50*/  @P1 LDG.E.U16 R246, desc[UR60][R154.64] ;  /* 0x0000003c9af61981 */ /* 0x0000e4000c1e1500 */
[----:B0-----:R-:W-:Y:S02]  /*eb60*/  @P2 IMAD.MOV.U32 R154, RZ, RZ, R160 ;  /* 0x000000ffff9a2224 */ /* 0x001fe400078e00a0 */
[----:B------:R-:W3:Y:S01]  /*eb70*/  LDL R160, [R1+0x720] ;  /* 0x0007200001a07983 */ /* 0x000ee20000100800 */
[----:B----4-:R-:W-:-:S03]  /*eb80*/  @P2 IMAD.MOV.U32 R155, RZ, RZ, R163 ;  /* 0x000000ffff9b2224 */ /* 0x010fc600078e00a3 */
[----:B------:R-:W4:Y:S01]  /*eb90*/  LDL R163, [R1+0x71c] ;  /* 0x00071c0001a37983 */ /* 0x000f220000100800 */
[----:B------:R-:W-:Y:S02]  /*eba0*/  ISETP.GT.AND P0, PT, R152, 0x4b, PT ;  /* 0x0000004b9800780c */ /* 0x000fe40003f04270 */
[----:B------:R-:W-:Y:S02]  /*ebb0*/  PRMT R245, RZ, 0x7610, R245 ;  /* 0x00007610fff57816 */ /* 0x000fe400000000f5 */
[----:B------:R-:W-:-:S04]  /*ebc0*/  PRMT R243, RZ, 0x7610, R243 ;  /* 0x00007610fff37816 */ /* 0x000fc800000000f3 */
[----:B------:R0:W4:Y:S01]  /*ebd0*/  @P2 LDG.E.U16 R245, desc[UR60][R154.64] ;  /* 0x0000003c9af52981 */ /* 0x000122000c1e1500 */
[----:B------:R-:W-:Y:S02]  /*ebe0*/  ISETP.GT.AND P1, PT, R152, 0x4c, PT ;  /* 0x0000004c9800780c */ /* 0x000fe40003f24270 */
[----:B------:R-:W-:Y:S01]  /*ebf0*/  PRMT R242, RZ, 0x7610, R242 ;  /* 0x00007610fff27816 */ /* 0x000fe200000000f2 */
[----:B0-----:R-:W-:Y:S02]  /*ec00*/  @P2 IMAD.MOV.U32 R154, RZ, RZ, R159 ;  /* 0x000000ffff9a2224 */ /* 0x001fe400078e009f */
[----:B------:R-:W4:Y:S01]  /*ec10*/  LDL R159, [R1+0x718] ;  /* 0x00071800019f7983 */ /* 0x000f220000100800 */
[----:B------:R-:W-:Y:S02]  /*ec20*/  PRMT R241, RZ, 0x7610, R241 ;  /* 0x00007610fff17816 */ /* 0x000fe400000000f1 */
[----:B------:R-:W-:Y:S01]  /*ec30*/  PRMT R239, RZ, 0x7610, R239 ;  /* 0x00007610ffef7816 */ /* 0x000fe200000000ef */
[----:B--2---:R-:W-:-:S02]  /*ec40*/  @P2 IMAD.MOV.U32 R155, RZ, RZ, R161 ;  /* 0x000000ffff9b2224 */ /* 0x004fc400078e00a1 */
[----:B------:R-:W2:Y:S04]  /*ec50*/  LDL R161, [R1+0x714] ;  /* 0x0007140001a17983 */ /* 0x000ea80000100800 */
[----:B------:R0:W2:Y:S02]  /*ec60*/  @P2 LDG.E.U16 R243, desc[UR60][R154.64] ;  /* 0x0000003c9af32981 */ /* 0x0000a4000c1e1500 */
[----:B0-----:R-:W-:Y:S02]  /*ec70*/  @P0 IMAD.MOV.U32 R154, RZ, RZ, R156 ;  /* 0x000000ffff9a0224 */ /* 0x001fe400078e009c */
[----:B------:R-:W-:Y:S01]  /*ec80*/  @P0 IMAD.MOV.U32 R155, RZ, RZ, R166 ;  /* 0x000000ffff9b0224 */ /* 0x000fe200078e00a6 */
[----:B------:R-:W2:Y:S04]  /*ec90*/  LDL R156, [R1+0x710] ;  /* 0x00071000019c7983 */ /* 0x000ea80000100800 */
[----:B------:R0:W2:Y:S04]  /*eca0*/  @P0 LDG.E.U16 R242, desc[UR60][R154.64] ;  /* 0x0000003c9af20981 */ /* 0x0000a8000c1e1500 */
[----:B------:R-:W2:Y:S01]  /*ecb0*/  LDL R166, [R1+0x70c] ;  /* 0x00070c0001a67983 */ /* 0x000ea20000100800 */
[----:B0-----:R-:W-:-:S02]  /*ecc0*/  @P0 IMAD.MOV.U32 R154, RZ, RZ, R164 ;  /* 0x000000ffff9a0224 */ /* 0x001fc400078e00a4 */
[----:B------:R-:W-:Y:S01]  /*ecd0*/  @P0 IMAD.MOV.U32 R155, RZ, RZ, R169 ;  /* 0x000000ffff9b0224 */ /* 0x000fe200078e00a9 */
[----:B------:R-:W2:Y:S04]  /*ece0*/  LDL R164, [R1+0x708] ;  /* 0x0007080001a47983 */ /* 0x000ea80000100800 */
[----:B------:R0:W2:Y:S01]  /*ecf0*/  @P0 LDG.E.U16 R241, desc[UR60][R154.64] ;  /* 0x0000003c9af10981 */ /* 0x0000a2000c1e1500 */
[----:B------:R-:W-:Y:S01]  /*ed00*/  ISETP.GT.AND P2, PT, R152, 0x4d, PT ;  /* 0x0000004d9800780c */ /* 0x000fe20003f44270 */
[----:B0-----:R-:W-:Y:S02]  /*ed10*/  @P1 IMAD.MOV.U32 R154, RZ, RZ, R167 ;  /* 0x000000ffff9a1224 */ /* 0x001fe400078e00a7 */
[----:B------:R-:W2:Y:S01]  /*ed20*/  LDL R167, [R1+0x704] ;  /* 0x0007040001a77983 */ /* 0x000ea20000100800 */
[----:B------:R-:W-:Y:S01]  /*ed30*/  @P1 IMAD.MOV.U32 R155, RZ, RZ, R168 ;  /* 0x000000ffff9b1224 */ /* 0x000fe200078e00a8 */
[----:B------:R-:W-:-:S04]  /*ed40*/  PRMT R237, RZ, 0x7610, R237 ;  /* 0x00007610ffed7816 */ /* 0x000fc800000000ed */
[----:B------:R3:W2:Y:S02]  /*ed50*/  @P1 LDG.E.U16 R239, desc[UR60][R154.64] ;  /* 0x0000003c9aef1981 */ /* 0x0006a4000c1e1500 */
[----:B---3--:R-:W-:Y:S02]  /*ed60*/  @P1 IMAD.MOV.U32 R154, RZ, RZ, R162 ;  /* 0x000000ffff9a1224 */ /* 0x008fe400078e00a2 */
[----:B------:R-:W-:Y:S01]  /*ed70*/  @P1 IMAD.MOV.U32 R155, RZ, RZ, R165 ;  /* 0x000000ffff9b1224 */ /* 0x000fe200078e00a5 */
[----:B------:R-:W3:Y:S04]  /*ed80*/  LDL R162, [R1+0x700] ;  /* 0x0007000001a27983 */ /* 0x000ee80000100800 */
[----:B------:R-:W3:Y:S04]  /*ed90*/  LDL R165, [R1+0x6fc] ;  /* 0x0006fc0001a57983 */ /* 0x000ee80000100800 */
[----:B------:R0:W3:Y:S02]  /*eda0*/  @P1 LDG.E.U16 R237, desc[UR60][R154.64] ;  /* 0x0000003c9aed1981 */ /* 0x0000e4000c1e1500 */
[----:B0-----:R-:W-:-:S02]  /*edb0*/  @P2 IMAD.MOV.U32 R154, RZ, RZ, R160 ;  /* 0x000000ffff9a2224 */ /* 0x001fc400078e00a0 */
[----:B------:R-:W3:Y:S01]  /*edc0*/  LDL R160, [R1+0x6f8] ;  /* 0x0006f80001a07983 */ /* 0x000ee20000100800 */
[----:B----4-:R-:W-:-:S03]  /*edd0*/  @P2 IMAD.MOV.U32 R155, RZ, RZ, R163 ;  /* 0x000000ffff9b2224 */ /* 0x010fc600078e00a3 */
[----:B------:R-:W4:Y:S01]  /*ede0*/  LDL R163, [R1+0x6f4] ;  /* 0x0006f40001a37983 */ /* 0x000f220000100800 */
[----:B------:R-:W-:Y:S02]  /*edf0*/  ISETP.GT.AND P0, PT, R152, 0x4e, PT ;  /* 0x0000004e9800780c */ /* 0x000fe40003f04270 */
[----:B------:R-:W-:Y:S02]  /*ee00*/  PRMT R236, RZ, 0x7610, R236 ;  /* 0x00007610ffec7816 */ /* 0x000fe400000000ec */
[----:B------:R-:W-:-:S04]  /*ee10*/  PRMT R235, RZ, 0x7610, R235 ;  /* 0x00007610ffeb7816 */ /* 0x000fc800000000eb */
[----:B------:R0:W4:Y:S01]  /*ee20*/  @P2 LDG.E.U16 R236, desc[UR60][R154.64] ;  /* 0x0000003c9aec2981 */ /* 0x000122000c1e1500 */
[----:B------:R-:W-:Y:S01]  /*ee30*/  PRMT R23, RZ, 0x7610, R23 ;  /* 0x00007610ff177816 */ /* 0x000fe20000000017 */
[----:B0-----:R-:W-:Y:S01]  /*ee40*/  @P2 IMAD.MOV.U32 R154, RZ, RZ, R159 ;  /* 0x000000ffff9a2224 */ /* 0x001fe200078e009f */
[----:B------:R-:W-:Y:S01]  /*ee50*/  PRMT R158, RZ, 0x7610, R158 ;  /* 0x00007610ff9e7816 */ /* 0x000fe2000000009e */
[----:B------:R-:W4:Y:S01]  /*ee60*/  LDL R159, [R1+0x6f0] ;  /* 0x0006f000019f7983 */ /* 0x000f220000100800 */
[----:B------:R-:W-:Y:S02]  /*ee70*/  ISETP.GT.AND P1, PT, R152, 0x4f, PT ;  /* 0x0000004f9800780c */ /* 0x000fe40003f24270 */
[----:B------:R-:W-:Y:S01]  /*ee80*/  PRMT R4, RZ, 0x7610, R4 ;  /* 0x00007610ff047816 */ /* 0x000fe20000000004 */
[----:B--2---:R-:W-:Y:S01]  /*ee90*/  @P2 IMAD.MOV.U32 R155, RZ, RZ, R161 ;  /* 0x000000ffff9b2224 */ /* 0x004fe200078e00a1 */
[----:B------:R-:W-:Y:S01]  /*eea0*/  PRMT R21, RZ, 0x7610, R21 ;  /* 0x00007610ff157816 */ /* 0x000fe20000000015 */
[----:B------:R-:W2:Y:S04]  /*eeb0*/  LDL R161, [R1+0x6ec] ;  /* 0x0006ec0001a17983 */ /* 0x000ea80000100800 */
[----:B------:R0:W2:Y:S02]  /*eec0*/  @P2 LDG.E.U16 R235, desc[UR60][R154.64] ;  /* 0x0000003c9aeb2981 */ /* 0x0000a4000c1e1500 */
[----:B0-----:R-:W-:-:S02]  /*eed0*/  @P0 IMAD.MOV.U32 R154, RZ, RZ, R156 ;  /* 0x000000ffff9a0224 */ /* 0x001fc400078e009c */
[----:B------:R-:W2:Y:S01]  /*eee0*/  LDL R156, [R1+0x6e8] ;  /* 0x0006e800019c7983 */ /* 0x000ea20000100800 */
[----:B------:R-:W-:-:S03]  /*eef0*/  @P0 IMAD.MOV.U32 R155, RZ, RZ, R166 ;  /* 0x000000ffff9b0224 */ /* 0x000fc600078e00a6 */
[----:B------:R-:W2:Y:S04]  /*ef00*/  LDL R166, [R1+0x6e4] ;  /* 0x0006e40001a67983 */ /* 0x000ea80000100800 */
[----:B------:R0:W2:Y:S02]  /*ef10*/  @P0 LDG.E.U16 R23, desc[UR60][R154.64] ;  /* 0x0000003c9a170981 */ /* 0x0000a4000c1e1500 */
[----:B0-----:R-:W-:Y:S02]  /*ef20*/  @P0 IMAD.MOV.U32 R154, RZ, RZ, R164 ;  /* 0x000000ffff9a0224 */ /* 0x001fe400078e00a4 */
        /* <DEDUP_REMOVED lines=8> */
[----:B------:R-:W-:Y:S02]  /*efb0*/  ISETP.GT.AND P2, PT, R152, 0x50, PT ;  /* 0x000000509800780c */ /* 0x000fe40003f44270 */
[----:B------:R-:W-:-:S11]  /*efc0*/  PRMT R233, RZ, 0x7610, R233 ;  /* 0x00007610ffe97816 */ /* 0x000fd600000000e9 */
[----:B0-----:R-:W-:Y:S02]  /*efd0*/  @P2 IMAD.MOV.U32 R154, RZ, RZ, R159 ;  /* 0x000000ffff9a2224 */ /* 0x001fe400078e009f */
[----:B--2---:R-:W-:-:S05]  /*efe0*/  @P2 IMAD.MOV.U32 R155, RZ, RZ, R161 ;  /* 0x000000ffff9b2224 */ /* 0x004fca00078e00a1 */
[----:B------:R0:W2:Y:S04]  /*eff0*/  @P2 LDG.E.U16 R233, desc[UR60][R154.64] ;  /* 0x0000003c9ae92981 */ /* 0x0000a8000c1e1500 */
[----:B------:R1:W-:Y:S04]  /*f000*/  STL [R1+0x138], R23 ;  /* 0x0001381701007387 */ /* 0x0003e80000100800 */
[----:B------:R-:W2:Y:S04]  /*f010*/  LDL R167, [R1+0x6dc] ;  /* 0x0006dc0001a77983 */ /* 0x000ea80000100800 */
[----:B------:R-:W2:Y:S04]  /*f020*/  LDL R164, [R1+0x6d4] ;  /* 0x0006d40001a47983 */ /* 0x000ea80000100800 */
[----:B-1----:R-:W2:Y:S04]  /*f030*/  LDL R23, [R1+0x6e0] ;  /* 0x0006e00001177983 */ /* 0x002ea80000100800 */
[----:B------:R1:W-:Y:S04]  /*f040*/  STL [R1+0x12c], R158 ;  /* 0x00012c9e01007387 */ /* 0x0003e80000100800 */
[----:B------:R-:W2:Y:S04]  /*f050*/  LDL R165, [R1+0x6cc] ;  /* 0x0006cc0001a57983 */ /* 0x000ea80000100800 */
[----:B------:R-:W2:Y:S04]  /*f060*/  LDL R162, [R1+0x6d0] ;  /* 0x0006d00001a27983 */ /* 0x000ea80000100800 */
[----:B-1----:R-:W2:Y:S04]  /*f070*/  LDL R158, [R1+0x6d8] ;  /* 0x0006d800019e7983 */ /* 0x002ea80000100800 */
[----:B---3--:R-:W-:Y:S04]  /*f080*/  STL [R1+0xd28], R4 ;  /* 0x000d280401007387 */ /* 0x008fe80000100800 */
[----:B------:R-:W3:Y:S04]  /*f090*/  LDL R163, [R1+0x6c4] ;  /* 0x0006c40001a37983 */ /* 0x000ee80000100800 */
[----:B------:R-:W3:Y:S01]  /*f0a0*/  LDL R160, [R1+0x6c8] ;  /* 0x0006c80001a07983 */ /* 0x000ee20000100800 */
[----:B0-----:R-:W-:-:S02]  /*f0b0*/  @P2 IMAD.MOV.U32 R154, RZ, RZ, R156 ;  /* 0x000000ffff9a2224 */ /* 0x001fc400078e009c */
[----:B------:R-:W-:Y:S01]  /*f0c0*/  @P2 IMAD.MOV.U32 R155, RZ, RZ, R166 ;  /* 0x000000ffff9b2224 */ /* 0x000fe200078e00a6 */
[----:B----4-:R-:W-:Y:S04]  /*f0d0*/  STL [R1+0xd2c], R21 ;  /* 0x000d2c1501007387 */ /* 0x010fe80000100800 */
[----:B------:R-:W4:Y:S04]  /*f0e0*/  LDL R161, [R1+0x6bc] ;  /* 0x0006bc0001a17983 */ /* 0x000f280000100800 */
[----:B------:R-:W4:Y:S04]  /*f0f0*/  LDL R159, [R1+0x6c0] ;  /* 0x0006c000019f7983 */ /* 0x000f280000100800 */
[----:B------:R-:W4:Y:S04]  /*f100*/  LDL R166, [R1+0x6b4] ;  /* 0x0006b40001a67983 */ /* 0x000f280000100800 */
[----:B------:R-:W4:Y:S01]  /*f110*/  LDL R156, [R1+0x6b8] ;  /* 0x0006b800019c7983 */ /* 0x000f220000100800 */
[----:B------:R-:W-:-:S02]  /*f120*/  ISETP.GT.AND P0, PT, R152, 0x51, PT ;  /* 0x000000519800780c */ /* 0x000fc40003f04270 */
[----:B------:R-:W-:Y:S02]  /*f130*/  PRMT R232, RZ, 0x7610, R232 ;  /* 0x00007610ffe87816 */ /* 0x000fe400000000e8 */
[C---:B------:R-:W-:Y:S02]  /*f140*/  ISETP.GT.AND P1, PT, R152.reuse, 0x52, PT ;  /* 0x000000529800780c */ /* 0x040fe40003f24270 */
[----:B------:R-:W-:Y:S02]  /*f150*/  PRMT R230, RZ, 0x7610, R230 ;  /* 0x00007610ffe67816 */ /* 0x000fe400000000e6 */
[----:B------:R2:W4:Y:S01]  /*f160*/  @P2 LDG.E.U16 R232, desc[UR60][R154.64] ;  /* 0x0000003c9ae82981 */ /* 0x000522000c1e1500 */
[----:B------:R-:W-:Y:S02]  /*f170*/  PRMT R229, RZ, 0x7610, R229 ;  /* 0x00007610ffe57816 */ /* 0x000fe400000000e5 */
[----:B------:R-:W-:Y:S02]  /*f180*/  ISETP.GT.AND P2, PT, R152, 0x53, PT ;  /* 0x000000539800780c */ /* 0x000fe40003f44270 */
[----:B------:R-:W-:-:S02]  /*f190*/  PRMT R227, RZ, 0x7610, R227 ;  /* 0x00007610ffe37816 */ /* 0x000fc400000000e3 */
[----:B------:R-:W-:Y:S02]  /*f1a0*/  PRMT R226, RZ, 0x7610, R226 ;  /* 0x00007610ffe27816 */ /* 0x000fe400000000e2 */
[----:B------:R-:W-:Y:S01]  /*f1b0*/  PRMT R225, RZ, 0x7610, R225 ;  /* 0x00007610ffe17816 */ /* 0x000fe200000000e1 */
[----:B--2---:R-:W-:Y:S02]  /*f1c0*/  @P0 IMAD.MOV.U32 R155, RZ, RZ, R167 ;  /* 0x000000ffff9b0224 */ /* 0x004fe400078e00a7 */
[----:B------:R-:W2:Y:S01]  /*f1d0*/  LDL R167, [R1+0x6ac] ;  /* 0x0006ac0001a77983 */ /* 0x000ea20000100800 */
[----:B------:R-:W-:-:S03]  /*f1e0*/  @P0 IMAD.MOV.U32 R154, RZ, RZ, R23 ;  /* 0x000000ffff9a0224 */ /* 0x000fc600078e0017 */
[----:B------:R-:W2:Y:S04]  /*f1f0*/  LDL R23, [R1+0x6b0] ;  /* 0x0006b00001177983 */ /* 0x000ea80000100800 */
[----:B------:R0:W2:Y:S02]  /*f200*/  @P0 LDG.E.U16 R230, desc[UR60][R154.64] ;  /* 0x0000003c9ae60981 */ /* 0x0000a4000c1e1500 */
[----:B0-----:R-:W-:Y:S02]  /*f210*/  @P0 IMAD.MOV.U32 R155, RZ, RZ, R164 ;  /* 0x000000ffff9b0224 */ /* 0x001fe400078e00a4 */
[----:B------:R-:W2:Y:S01]  /*f220*/  LDL R164, [R1+0x6a4] ;  /* 0x0006a40001a47983 */ /* 0x000ea20000100800 */
[----:B------:R-:W-:-:S03]  /*f230*/  @P0 IMAD.MOV.U32 R154, RZ, RZ, R158 ;  /* 0x000000ffff9a0224 */ /* 0x000fc600078e009e */
[----:B------:R-:W2:Y:S04]  /*f240*/  LDL R158, [R1+0x6a8] ;  /* 0x0006a800019e7983 */ /* 0x000ea80000100800 */
[----:B------:R0:W2:Y:S02]  /*f250*/  @P0 LDG.E.U16 R229, desc[UR60][R154.64] ;  /* 0x0000003c9ae50981 */ /* 0x0000a4000c1e1500 */
[----:B0-----:R-:W-:Y:S02]  /*f260*/  @P1 IMAD.MOV.U32 R155, RZ, RZ, R165 ;  /* 0x000000ffff9b1224 */ /* 0x001fe400078e00a5 */
[----:B------:R-:W-:Y:S01]  /*f270*/  @P1 IMAD.MOV.U32 R154, RZ, RZ, R162 ;  /* 0x000000ffff9a1224 */ /* 0x000fe200078e00a2 */
[----:B------:R-:W2:Y:S04]  /*f280*/  LDL R165, [R1+0x69c] ;  /* 0x00069c0001a57983 */ /* 0x000ea80000100800 */
[----:B------:R-:W2:Y:S04]  /*f290*/  LDL R162, [R1+0x6a0] ;  /* 0x0006a00001a27983 */ /* 0x000ea80000100800 */
[----:B------:R3:W2:Y:S02]  /*f2a0*/  @P1 LDG.E.U16 R227, desc[UR60][R154.64] ;  /* 0x0000003c9ae31981 */ /* 0x0006a4000c1e1500 */
[----:B---3--:R-:W-:-:S02]  /*f2b0*/  @P1 IMAD.MOV.U32 R154, RZ, RZ, R160 ;  /* 0x000000ffff9a1224 */ /* 0x008fc400078e00a0 */
[----:B------:R-:W-:Y:S01]  /*f2c0*/  @P1 IMAD.MOV.U32 R155, RZ, RZ, R163 ;  /* 0x000000ffff9b1224 */ /* 0x000fe200078e00a3 */
[----:B------:R-:W3:Y:S04]  /*f2d0*/  LDL R160, [R1+0x698] ;  /* 0x0006980001a07983 */ /* 0x000ee80000100800 */
[----:B------:R-:W3:Y:S04]  /*f2e0*/  LDL R163, [R1+0x694] ;  /* 0x0006940001a37983 */ /* 0x000ee80000100800 */
[----:B------:R4:W3:Y:S02]  /*f2f0*/  @P1 LDG.E.U16 R226, desc[UR60][R154.64] ;  /* 0x0000003c9ae21981 */ /* 0x0008e4000c1e1500 */
[----:B----4-:R-:W-:-:S02]  /*f300*/  @P2 IMAD.MOV.U32 R155, RZ, RZ, R161 ;  /* 0x000000ffff9b2224 */ /* 0x010fc400078e00a1 */
[----:B------:R-:W4:Y:S01]  /*f310*/  LDL R161, [R1+0x68c] ;  /* 0x00068c0001a17983 */ /* 0x000f220000100800 */
[----:B------:R-:W-:-:S03]  /*f320*/  @P2 IMAD.MOV.U32 R154, RZ, RZ, R159 ;  /* 0x000000ffff9a2224 */ /* 0x000fc600078e009f */
[----:B------:R-:W4:Y:S04]  /*f330*/  LDL R159, [R1+0x690] ;  /* 0x00069000019f7983 */ /* 0x000f280000100800 */
[----:B------:R0:W4:Y:S02]  /*f340*/  @P2 LDG.E.U16 R225, desc[UR60][R154.64] ;  /* 0x0000003c9ae12981 */ /* 0x000124000c1e1500 */
[----:B0-----:R-:W-:Y:S02]  /*f350*/  @P2 IMAD.MOV.U32 R154, RZ, RZ, R156 ;  /* 0x000000ffff9a2224 */ /* 0x001fe400078e009c */
[----:B------:R-:W-:Y:S01]  /*f360*/  @P2 IMAD.MOV.U32 R155, RZ, RZ, R166 ;  /* 0x000000ffff9b2224 */ /* 0x000fe200078e00a6 */
        /* <DEDUP_REMOVED lines=13> */
[----:B------:R-:W-:Y:S02]  /*f440*/  @P0 IMAD.MOV.U32 R154, RZ, RZ, R23 ;  /* 0x000000ffff9a0224 */ /* 0x000fe400078e0017 */
[----:B------:R-:W2:Y:S04]  /*f450*/  LDL R23, [R1+0x680] ;  /* 0x0006800001177983 */ /* 0x000ea80000100800 */
[----:B------:R0:W2:Y:S02]  /*f460*/  @P0 LDG.E.U16 R223, desc[UR60][R154.64] ;  /* 0x0000003c9adf0981 */ /* 0x0000a4000c1e1500 */
[----:B0-----:R-:W-:-:S02]  /*f470*/  @P0 IMAD.MOV.U32 R155, RZ, RZ, R164 ;  /* 0x000000ffff9b0224 */ /* 0x001fc400078e00a4 */
[----:B------:R-:W2:Y:S01]  /*f480*/  LDL R164, [R1+0x678] ;  /* 0x0006780001a47983 */ /* 0x000ea20000100800 */
[----:B------:R-:W-:-:S03]  /*f490*/  @P0 IMAD.MOV.U32 R154, RZ, RZ, R158 ;  /* 0x000000ffff9a0224 */ /* 0x000fc600078e009e */
[----:B------:R-:W2:Y:S04]  /*f4a0*/  LDL R158, [R1+0x67c] ;  /* 0x00067c00019e7983 */ /* 0x000ea80000100800 */
[----:B------:R0:W2:Y:S02]  /*f4b0*/  @P0 LDG.E.U16 R221, desc[UR60][R154.64] ;  /* 0x0000003c9add0981 */ /* 0x0000a4000c1e1500 */
[----:B0-----:R-:W-:Y:S02]  /*f4c0*/  @P1 MOV R155, R165 ;  /* 0x000000a5009b1202 */ /* 0x001fe40000000f00 */
[----:B------:R-:W2:Y:S01]  /*f4d0*/  LDL R165, [R1+0x674] ;  /* 0x0006740001a57983 */ /* 0x000ea20000100800 */
[----:B------:R-:W-:Y:S01]  /*f4e0*/  @P1 IMAD.MOV.U32 R154, RZ, RZ, R162 ;  /* 0x000000ffff9a1224 */ /* 0x000fe200078e00a2 */
[----:B------:R-:W-:-:S02]  /*f4f0*/  PRMT R2, RZ, 0x7610, R2 ;  /* 0x00007610ff027816 */ /* 0x000fc40000000002 */
[----:B------:R-:W2:Y:S04]  /*f500*/  LDL R162, [R1+0x670] ;  /* 0x0006700001a27983 */ /* 0x000ea80000100800 */
[----:B------:R3:W2:Y:S02]  /*f510*/  @P1 LDG.E.U16 R219, desc[UR60][R154.64] ;  /* 0x0000003c9adb1981 */ /* 0x0006a4000c1e1500 */
[----:B---3--:R-:W-:Y:S01]  /*f520*/  @P1 IMAD.MOV.U32 R154, RZ, RZ, R160 ;  /* 0x000000ffff9a1224 */ /* 0x008fe200078e00a0 */
[----:B------:R-:W-:Y:S01]  /*f530*/  ISETP.GT.AND P0, PT, R152, 0x57, PT ;  /* 0x000000579800780c */ /* 0x000fe20003f04270 */
[----:B------:R-:W3:Y:S01]  /*f540*/  LDL R160, [R1+0x668] ;  /* 0x0006680001a07983 */ /* 0x000ee20000100800 */
[----:B------:R-:W-:Y:S01]  /*f550*/  @P1 IMAD.MOV.U32 R155, RZ, RZ, R163 ;  /* 0x000000ffff9b1224 */ /* 0x000fe200078e00a3 */
[----:B------:R-:W-:-:S02]  /*f560*/  PRMT R13, RZ, 0x7610, R13 ;  /* 0x00007610ff0d7816 */ /* 0x000fc4000000000d */
[----:B------:R-:W3:Y:S04]  /*f570*/  LDL R163, [R1+0x66c] ;  /* 0x00066c0001a37983 */ /* 0x000ee80000100800 */
[----:B------:R4:W3:Y:S02]  /*f580*/  @P1 LDG.E.U16 R217, desc[UR60][R154.64] ;  /* 0x0000003c9ad91981 */ /* 0x0008e4000c1e1500 */
[----:B----4-:R-:W-:Y:S01]  /*f590*/  @P2 IMAD.MOV.U32 R155, RZ, RZ, R161 ;  /* 0x000000ffff9b2224 */ /* 0x010fe200078e00a1 */
[----:B------:R-:W-:Y:S01]  /*f5a0*/  PRMT R12, RZ, 0x7610, R12 ;  /* 0x00007610ff0c7816 */ /* 0x000fe2000000000c */
[----:B------:R-:W4:Y:S01]  /*f5b0*/  LDL R161, [R1+0x664] ;  /* 0x0006640001a17983 */ /* 0x000f220000100800 */
[----:B------:R-:W-:-:S03]  /*f5c0*/  @P2 IMAD.MOV.U32 R154, RZ, RZ, R159 ;  /* 0x000000ffff9a2224 */ /* 0x000fc600078e009f */
[----:B------:R-:W4:Y:S04]  /*f5d0*/  LDL R159, [R1+0x65c] ;  /* 0x00065c00019f7983 */ /* 0x000f280000100800 */
[----:B------:R0:W3:Y:S02]  /*f5e0*/  @P2 LDG.E.U16 R157, desc[UR60][R154.64] ;  /* 0x0000003c9a9d2981 */ /* 0x0000e4000c1e1500 */
[----:B0-----:R-:W-:Y:S02]  /*f5f0*/  @P2 IMAD.MOV.U32 R154, RZ, RZ, R156 ;  /* 0x000000ffff9a2224 */ /* 0x001fe400078e009c */
[----:B------:R-:W-:-:S05]  /*f600*/  @P2 IMAD.MOV.U32 R155, RZ, RZ, R166 ;  /* 0x000000ffff9b2224 */ /* 0x000fca00078e00a6 */
[----:B------:R2:W4:Y:S02]  /*f610*/  @P2 LDG.E.U16 R2, desc[UR60][R154.64] ;  /* 0x0000003c9a022981 */ /* 0x000524000c1e1500 */
[----:B--2---:R-:W-:Y:S02]  /*f620*/  @P0 IMAD.MOV.U32 R154, RZ, RZ, R23 ;  /* 0x000000ffff9a0224 */ /* 0x004fe400078e0017 */
[----:B------:R-:W-:-:S05]  /*f630*/  @P0 IMAD.MOV.U32 R155, RZ, RZ, R158 ;  /* 0x000000ffff9b0224 */ /* 0x000fca00078e009e */
[----:B------:R0:W2:Y:S02]  /*f640*/  @P0 LDG.E.U16 R13, desc[UR60][R154.64] ;  /* 0x0000003c9a0d0981 */ /* 0x0000a4000c1e1500 */
[----:B0-----:R-:W-:Y:S02]  /*f650*/  @P0 IMAD.MOV.U32 R154, RZ, RZ, R164 ;  /* 0x000000ffff9a0224 */ /* 0x001fe400078e00a4 */
[----:B------:R-:W-:-:S05]  /*f660*/  @P0 IMAD.MOV.U32 R155, RZ, RZ, R165 ;  /* 0x000000ffff9b0224 */ /* 0x000fca00078e00a5 */
[----:B------:R0:W2:Y:S04]  /*f670*/  @P0 LDG.E.U16 R12, desc[UR60][R154.64] ;  /* 0x0000003c9a0c0981 */ /* 0x0000a8000c1e1500 */
[----:B---3--:R1:W-:Y:S04]  /*f680*/  STL [R1+0xec], R157 ;  /* 0x0000ec9d01007387 */ /* 0x0083e80000100800 */
[----:B------:R-:W3:Y:S04]  /*f690*/  LDL R156, [R1+0x654] ;  /* 0x00065400019c7983 */ /* 0x000ee80000100800 */
[----:B-1----:R-:W3:Y:S04]  /*f6a0*/  LDL R157, [R1+0x660] ;  /* 0x00066000019d7983 */ /* 0x002ee80000100800 */
[----:B----4-:R1:W-:Y:S01]  /*f6b0*/  STL [R1+0xdc], R2 ;  /* 0x0000dc0201007387 */ /* 0x0103e20000100800 */
[----:B------:R-:W-:-:S03]  /*f6c0*/  ISETP.GT.AND P1, PT, R152, 0x58, PT ;  /* 0x000000589800780c */ /* 0x000fc60003f24270 */
[----:B------:R-:W4:Y:S04]  /*f6d0*/  LDL R158, [R1+0x64c] ;  /* 0x00064c00019e7983 */ /* 0x000f280000100800 */
[----:B------:R-:W4:Y:S04]  /*f6e0*/  LDL R23, [R1+0x650] ;  /* 0x0006500001177983 */ /* 0x000f280000100800 */
[----:B-1----:R-:W4:Y:S01]  /*f6f0*/  LDL R2, [R1+0x658] ;  /* 0x0006580001027983 */ /* 0x002f220000100800 */
[----:B------:R-:W-:Y:S01]  /*f700*/  ISETP.GT.AND P2, PT, R152, 0x59, PT ;  /* 0x000000599800780c */ /* 0x000fe20003f44270 */
[----:B0-----:R-:W-:Y:S01]  /*f710*/  @P1 IMAD.MOV.U32 R155, RZ, RZ, R163 ;  /* 0x000000ffff9b1224 */ /* 0x001fe200078e00a3 */
[----:B------:R-:W-:Y:S01]  /*f720*/  PRMT R215, RZ, 0x7610, R215 ;  /* 0x00007610ffd77816 */ /* 0x000fe200000000d7 */
[----:B------:R-:W-:Y:S01]  /*f730*/  @P1 IMAD.MOV.U32 R154, RZ, RZ, R162 ;  /* 0x000000ffff9a1224 */ /* 0x000fe200078e00a2 */
[----:B------:R-:W-:-:S04]  /*f740*/  PRMT R213, RZ, 0x7610, R213 ;  /* 0x00007610ffd57816 */ /* 0x000fc800000000d5 */
[----:B------:R0:W4:Y:S01]  /*f750*/  @P1 LDG.E.U16 R215, desc[UR60][R154.64] ;  /* 0x0000003c9ad71981 */ /* 0x000122000c1e1500 */
[----:B------:R-:W-:Y:S01]  /*f760*/  PRMT R211, RZ, 0x7610, R211 ;  /* 0x00007610ffd37816 */ /* 0x000fe200000000d3 */
[----:B0-----:R-:W-:Y:S02]  /*f770*/  @P1 IMAD.MOV.U32 R154, RZ, RZ, R160 ;  /* 0x000000ffff9a1224 */ /* 0x001fe400078e00a0 */
[----:B------:R-:W-:-:S05]  /*f780*/  @P1 IMAD.MOV.U32 R155, RZ, RZ, R161 ;  /* 0x000000ffff9b1224 */ /* 0x000fca00078e00a1 */
[----:B------:R0:W4:Y:S02]  /*f790*/  @P1 LDG.E.U16 R213, desc[UR60][R154.64] ;  /* 0x0000003c9ad51981 */ /* 0x000124000c1e1500 */
[----:B0-----:R-:W-:Y:S02]  /*f7a0*/  @P2 IMAD.MOV.U32 R155, RZ, RZ, R159 ;  /* 0x000000ffff9b2224 */ /* 0x001fe400078e009f */
[----:B--2---:R-:W-:Y:S04]  /*f7b0*/  STL [R1+0xd30], R13 ;  /* 0x000d300d01007387 */ /* 0x004fe80000100800 */
[----:B------:R-:W2:Y:S04]  /*f7c0*/  LDL R167, [R1+0x644] ;  /* 0x0006440001a77983 */ /* 0x000ea80000100800 */
[----:B------:R-:W2:Y:S04]  /*f7d0*/  LDL R166, [R1+0x648] ;  /* 0x0006480001a67983 */ /* 0x000ea80000100800 */
[----:B------:R0:W-:Y:S04]  /*f7e0*/  STL [R1+0xd34], R12 ;  /* 0x000d340c01007387 */ /* 0x0001e80000100800 */
[----:B------:R-:W2:Y:S04]  /*f7f0*/  LDL R164, [R1+0x63c] ;  /* 0x00063c0001a47983 */ /* 0x000ea80000100800 */
[----:B------:R-:W2:Y:S04]  /*f800*/  LDL R163, [R1+0x640] ;  /* 0x0006400001a37983 */ /* 0x000ea80000100800 */
[----:B------:R-:W2:Y:S04]  /*f810*/  LDL R161, [R1+0x634] ;  /* 0x0006340001a17983 */ /* 0x000ea80000100800 */
[----:B------:R-:W2:Y:S04]  /*f820*/  LDL R160, [R1+0x638] ;  /* 0x0006380001a07983 */ /* 0x000ea80000100800 */
[----:B------:R-:W2:Y:S01]  /*f830*/  LDL R162, [R1+0x62c] ;  /* 0x00062c0001a27983 */ /* 0x000ea20000100800 */
[----:B---3--:R-:W-:Y:S01]  /*f840*/  @P2 IMAD.MOV.U32 R154, RZ, RZ, R157 ;  /* 0x000000ffff9a2224 */ /* 0x008fe200078e009d */
[----:B------:R-:W-:-:S02]  /*f850*/  ISETP.GT.AND P0, PT, R152, 0x5a, PT ;  /* 0x0000005a9800780c */ /* 0x000fc40003f04270 */
[----:B------:R-:W3:Y:S04]  /*f860*/  LDL R157, [R1+0x630] ;  /* 0x00063000019d7983 */ /* 0x000ee80000100800 */
[----:B------:R1:W3:Y:S01]  /*f870*/  @P2 LDG.E.U16 R211, desc[UR60][R154.64] ;  /* 0x0000003c9ad32981 */ /* 0x0002e2000c1e1500 */
[----:B------:R-:W-:Y:S02]  /*f880*/  PRMT R209, RZ, 0x7610, R209 ;  /* 0x00007610ffd17816 */ /* 0x000fe400000000d1 */
[----:B------:R-:W-:Y:S01]  /*f890*/  ISETP.GT.AND P1, PT, R152, 0x5b, PT ;  /* 0x0000005b9800780c */ /* 0x000fe20003f24270 */
[----:B------:R-:W3:Y:S01]  /*f8a0*/  LDL R159, [R1+0x620] ;  /* 0x00062000019f7983 */ /* 0x000ee20000100800 */
[----:B------:R-:W-:-:S03]  /*f8b0*/  PRMT R207, RZ, 0x7610, R207 ;  /* 0x00007610ffcf7816 */ /* 0x000fc600000000cf */
[----:B------:R-:W3:Y:S01]  /*f8c0*/  LDL R165, [R1+0x61c] ;  /* 0x00061c0001a57983 */ /* 0x000ee20000100800 */
[----:B-1----:R-:W-:-:S03]  /*f8d0*/  @P2 IMAD.MOV.U32 R155, RZ, RZ, R156 ;  /* 0x000000ffff9b2224 */ /* 0x002fc600078e009c */
[----:B------:R-:W3:Y:S01]  /*f8e0*/  LDL R156, [R1+0x624] ;  /* 0x00062400019c7983 */ /* 0x000ee20000100800 */
[----:B----4-:R-:W-:-:S03]  /*f8f0*/  @P2 IMAD.MOV.U32 R154, RZ, RZ, R2 ;  /* 0x000000ffff9a2224 */ /* 0x010fc600078e0002 */
[----:B------:R-:W4:Y:S04]  /*f900*/  LDL R2, [R1+0x628] ;  /* 0x0006280001027983 */ /* 0x000f280000100800 */
[----:B------:R1:W4:Y:S01]  /*f910*/  @P2 LDG.E.U16 R209, desc[UR60][R154.64] ;  /* 0x0000003c9ad12981 */ /* 0x000322000c1e1500 */
[----:B------:R-:W-:Y:S01]  /*f920*/  PRMT R205, RZ, 0x7610, R205 ;  /* 0x00007610ffcd7816 */ /* 0x000fe200000000cd */
[----:B-1----:R-:W-:Y:S02]  /*f930*/  @P0 IMAD.MOV.U32 R154, RZ, RZ, R23 ;  /* 0x000000ffff9a0224 */ /* 0x002fe400078e0017 */
[----:B------:R-:W-:Y:S01]  /*f940*/  @P0 IMAD.MOV.U32 R155, RZ, RZ, R158 ;  /* 0x000000ffff9b0224 */ /* 0x000fe200078e009e */
[----:B------:R-:W4:Y:S04]  /*f950*/  LDL R23, [R1+0x618] ;  /* 0x0006180001177983 */ /* 0x000f280000100800 */
[----:B------:R2:W4:Y:S04]  /*f960*/  @P0 LDG.E.U16 R207, desc[UR60][R154.64] ;  /* 0x0000003c9acf0981 */ /* 0x000528000c1e1500 */
[----:B------:R-:W4:Y:S01]  /*f970*/  LDL R158, [R1+0x614] ;  /* 0x00061400019e7983 */ /* 0x000f220000100800 */
[----:B------:R-:W-:-:S02]  /*f980*/  ISETP.GT.AND P2, PT, R152, 0x5c, PT ;  /* 0x0000005c9800780c */ /* 0x000fc40003f44270 */
[----:B------:R-:W-:Y:S02]  /*f990*/  PRMT R203, RZ, 0x7610, R203 ;  /* 0x00007610ffcb7816 */ /* 0x000fe400000000cb */
[----:B------:R-:W-:Y:S02]  /*f9a0*/  PRMT R201, RZ, 0x7610, R201 ;  /* 0x00007610ffc97816 */ /* 0x000fe400000000c9 */
[----:B------:R-:W-:Y:S01]  /*f9b0*/  PRMT R199, RZ, 0x7610, R199 ;  /* 0x00007610ffc77816 */ /* 0x000fe200000000c7 */
[----:B--2---:R-:W-:Y:S02]  /*f9c0*/  @P0 IMAD.MOV.U32 R155, RZ, RZ, R167 ;  /* 0x000000ffff9b0224 */ /* 0x004fe400078e00a7 */
[----:B------:R-:W-:-:S05]  /*f9d0*/  @P0 IMAD.MOV.U32 R154, RZ, RZ, R166 ;  /* 0x000000ffff9a0224 */ /* 0x000fca00078e00a6 */
[----:B------:R1:W2:Y:S02]  /*f9e0*/  @P0 LDG.E.U16 R205, desc[UR60][R154.64] ;  /* 0x0000003c9acd0981 */ /* 0x0002a4000c1e1500 */
[----:B-1----:R-:W-:Y:S02]  /*f9f0*/  @P1 IMAD.MOV.U32 R155, RZ, RZ, R164 ;  /* 0x000000ffff9b1224 */ /* 0x002fe400078e00a4 */
[----:B------:R-:W-:Y:S01]  /*fa00*/  @P1 IMAD.MOV.U32 R154, RZ, RZ, R163 ;  /* 0x000000ffff9a1224 */ /* 0x000fe200078e00a3 */
[----:B------:R-:W2:Y:S04]  /*fa10*/  LDL R164, [R1+0x60c] ;  /* 0x00060c0001a47983 */ /* 0x000ea80000100800 */
[----:B------:R-:W2:Y:S04]  /*fa20*/  LDL R163, [R1+0x610] ;  /* 0x0006100001a37983 */ /* 0x000ea80000100800 */
[----:B------:R1:W2:Y:S02]  /*fa30*/  @P1 LDG.E.U16 R203, desc[UR60][R154.64] ;  /* 0x0000003c9acb1981 */ /* 0x0002a4000c1e1500 */
[----:B-1----:R-:W-:-:S02]  /*fa40*/  @P1 IMAD.MOV.U32 R154, RZ, RZ, R160 ;  /* 0x000000ffff9a1224 */ /* 0x002fc400078e00a0 */
[----:B------:R-:W-:Y:S01]  /*fa50*/  @P1 IMAD.MOV.U32 R155, RZ, RZ, R161 ;  /* 0x000000ffff9b1224 */ /* 0x000fe200078e00a1 */
[----:B------:R-:W2:Y:S04]  /*fa60*/  LDL R160, [R1+0x608] ;  /* 0x0006080001a07983 */ /* 0x000ea80000100800 */
[----:B------:R-:W2:Y:S04]  /*fa70*/  LDL R161, [R1+0x604] ;  /* 0x0006040001a17983 */ /* 0x000ea80000100800 */
[----:B------:R1:W2:Y:S02]  /*fa80*/  @P1 LDG.E.U16 R201, desc[UR60][R154.64] ;  /* 0x0000003c9ac91981 */ /* 0x0002a4000c1e1500 */
[----:B-1----:R-:W-:-:S02]  /*fa90*/  @P2 IMAD.MOV.U32 R155, RZ, RZ, R162 ;  /* 0x000000ffff9b2224 */ /* 0x002fc400078e00a2 */
[----:B------:R-:W2:Y:S01]  /*faa0*/  LDL R162, [R1+0x5fc] ;  /* 0x0005fc0001a27983 */ /* 0x000ea20000100800 */
[----:B---3--:R-:W-:-:S03]  /*fab0*/  @P2 IMAD.MOV.U32 R154, RZ, RZ, R157 ;  /* 0x000000ffff9a2224 */ /* 0x008fc600078e009d */
[----:B------:R-:W3:Y:S04]  /*fac0*/  LDL R157, [R1+0x600] ;  /* 0x00060000019d7983 */ /* 0x000ee80000100800 */
[----:B------:R1:W3:Y:S02]  /*fad0*/  @P2 LDG.E.U16 R199, desc[UR60][R154.64] ;  /* 0x0000003c9ac72981 */ /* 0x0002e4000c1e1500 */
[----:B-1----:R-:W-:Y:S02]  /*fae0*/  @P2 IMAD.MOV.U32 R155, RZ, RZ, R156 ;  /* 0x000000ffff9b2224 */ /* 0x002fe400078e009c */
[----:B------:R-:W3:Y:S01]  /*faf0*/  LDL R156, [R1+0x5f4] ;  /* 0x0005f400019c7983 */ /* 0x000ee20000100800 */
[----:B----4-:R-:W-:-:S03]  /*fb00*/  @P2 IMAD.MOV.U32 R154, RZ, RZ, R2 ;  /* 0x000000ffff9a2224 */ /* 0x010fc600078e0002 */
[----:B------:R-:W4:Y:S01]  /*fb10*/  LDL R2, [R1+0x5f8] ;  /* 0x0005f80001027983 */ /* 0x000f220000100800 */
[C---:B------:R-:W-:Y:S02]  /*fb20*/  ISETP.GT.AND P0, PT, R152.reuse, 0x5d, PT ;  /* 0x0000005d9800780c */ /* 0x040fe40003f04270 */
[----:B------:R-:W-:Y:S02]  /*fb30*/  PRMT R197, RZ, 0x7610, R197 ;  /* 0x00007610ffc57816 */ /* 0x000fe400000000c5 */
[----:B------:R-:W-:Y:S02]  /*fb40*/  ISETP.GT.AND P1, PT, R152, 0x5e, PT ;  /* 0x0000005e9800780c */ /* 0x000fe40003f24270 */
[----:B------:R-:W-:Y:S02]  /*fb50*/  PRMT R187, RZ, 0x7610, R187 ;  /* 0x00007610ffbb7816 */ /* 0x000fe400000000bb */
[----:B------:R1:W4:Y:S01]  /*fb60*/  @P2 LDG.E.U16 R197, desc[UR60][R154.64] ;  /* 0x0000003c9ac52981 */ /* 0x000322000c1e1500 */
[----:B------:R-:W-:-:S04]  /*fb70*/  PRMT R153, RZ, 0x7610, R153 ;  /* 0x00007610ff997816 */ /* 0x000fc80000000099 */
[----:B-1----:R-:W-:Y:S02]  /*fb80*/  @P0 IMAD.MOV.U32 R154, RZ, RZ, R159 ;  /* 0x000000ffff9a0224 */ /* 0x002fe400078e009f */
[----:B------:R-:W-:Y:S01]  /*fb90*/  @P0 IMAD.MOV.U32 R155, RZ, RZ, R165 ;  /* 0x000000ffff9b0224 */ /* 0x000fe200078e00a5 */
[----:B------:R-:W-:Y:S01]  /*fba0*/  PRMT R22, RZ, 0x7610, R22 ;  /* 0x00007610ff167816 */ /* 0x000fe20000000016 */
[----:B------:R-:W4:Y:S04]  /*fbb0*/  LDL R159, [R1+0x5f0] ;  /* 0x0005f000019f7983 */ /* 0x000f280000100800 */
[----:B------:R1:W4:Y:S01]  /*fbc0*/  @P0 LDG.E.U16 R187, desc[UR60][R154.64] ;  /* 0x0000003c9abb0981 */ /* 0x000322000c1e1500 */
[----:B------:R-:W-:Y:S02]  /*fbd0*/  ISETP.GT.AND P2, PT, R152, 0x5f, PT ;  /* 0x0000005f9800780c */ /* 0x000fe40003f44270 */
[----:B0-----:R-:W-:Y:S01]  /*fbe0*/  PRMT R12, RZ, 0x7610, R12 ;  /* 0x00007610ff0c7816 */ /* 0x001fe2000000000c */
[----:B------:R-:W4:Y:S01]  /*fbf0*/  LDL R165, [R1+0x5ec] ;  /* 0x0005ec0001a57983 */ /* 0x000f220000100800 */
[----:B-1----:R-:W-:-:S02]  /*fc00*/  @P0 IMAD.MOV.U32 R154, RZ, RZ, R23 ;  /* 0x000000ffff9a0224 */ /* 0x002fc400078e0017 */
[----:B------:R-:W-:Y:S01]  /*fc10*/  @P0 IMAD.MOV.U32 R155, RZ, RZ, R158 ;  /* 0x000000ffff9b0224 */ /* 0x000fe200078e009e */
[----:B------:R-:W-:Y:S01]  /*fc20*/  PRMT R11, RZ, 0x7610, R11 ;  /* 0x00007610ff0b7816 */ /* 0x000fe2000000000b */
[----:B------:R-:W4:Y:S04]  /*fc30*/  LDL R158, [R1+0x5e4] ;  /* 0x0005e400019e7983 */ /* 0x000f280000100800 */
[----:B------:R2:W4:Y:S01]  /*fc40*/  @P0 LDG.E.U16 R153, desc[UR60][R154.64] ;  /* 0x0000003c9a990981 */ /* 0x000522000c1e1500 */
[----:B------:R-:W-:-:S03]  /*fc50*/  PRMT R10, RZ, 0x7610, R10 ;  /* 0x00007610ff0a7816 */ /* 0x000fc6000000000a */
[----:B------:R-:W4:Y:S01]  /*fc60*/  LDL R23, [R1+0x5e8] ;  /* 0x0005e80001177983 */ /* 0x000f220000100800 */
[----:B--2---:R-:W-:-:S03]  /*fc70*/  @P1 IMAD.MOV.U32 R155, RZ, RZ, R164 ;  /* 0x000000ffff9b1224 */ /* 0x004fc600078e00a4 */
[----:B------:R-:W2:Y:S01]  /*fc80*/  LDL R164, [R1+0x5dc] ;  /* 0x0005dc0001a47983 */ /* 0x000ea20000100800 */
[----:B------:R-:W-:-:S05]  /*fc90*/  @P1 IMAD.MOV.U32 R154, RZ, RZ, R163 ;  /* 0x000000ffff9a1224 */ /* 0x000fca00078e00a3 */
[----:B------:R0:W2:Y:S02]  /*fca0*/  @P1 LDG.E.U16 R22, desc[UR60][R154.64] ;  /* 0x0000003c9a161981 */ /* 0x0000a4000c1e1500 */
[----:B0-----:R-:W-:Y:S02]  /*fcb0*/  @P1 IMAD.MOV.U32 R154, RZ, RZ, R160 ;  /* 0x000000ffff9a1224 */ /* 0x001fe400078e00a0 */
[----:B------:R-:W-:-:S05]  /*fcc0*/  @P1 IMAD.MOV.U32 R155, RZ, RZ, R161 ;  /* 0x000000ffff9b1224 */ /* 0x000fca00078e00a1 */
[----:B------:R0:W2:Y:S02]  /*fcd0*/  @P1 LDG.E.U16 R12, desc[UR60][R154.64] ;  /* 0x0000003c9a0c1981 */ /* 0x0000a4000c1e1500 */
[----:B0-----:R-:W-:Y:S02]  /*fce0*/  @P2 IMAD.MOV.U32 R155, RZ, RZ, R162 ;  /* 0x000000ffff9b2224 */ /* 0x001fe400078e00a2 */
[----:B---3--:R-:W-:-:S05]  /*fcf0*/  @P2 IMAD.MOV.U32 R154, RZ, RZ, R157 ;  /* 0x000000ffff9a2224 */ /* 0x008fca00078e009d */
[----:B------:R-:W3:Y:S01]  /*fd00*/  @P2 LDG.E.U16 R11, desc[UR60][R154.64] ;  /* 0x0000003c9a0b2981 */ /* 0x000ee2000c1e1500 */
[----:B------:R-:W-:Y:S02]  /*fd10*/  @P2 IMAD.MOV.U32 R157, RZ, RZ, R156 ;  /* 0x000000ffff9d2224 */ /* 0x000fe400078e009c */
[----:B----4-:R-:W-:-:S05]  /*fd20*/  @P2 IMAD.MOV.U32 R156, RZ, RZ, R2 ;  /* 0x000000ffff9c2224 */ /* 0x010fca00078e0002 */
[----:B------:R0:W4:Y:S01]  /*fd30*/  @P2 LDG.E.U16 R10, desc[UR60][R156.64] ;  /* 0x0000003c9c0a2981 */ /* 0x000122000c1e1500 */
[----:B------:R-:W-:-:S13]  /*fd40*/  ISETP.GT.AND P0, PT, R152, 0x60, PT ;  /* 0x000000609800780c */ /* 0x000fda0003f04270 */
[----:B0-----:R-:W-:Y:S02]  /*fd50*/  @P0 IMAD.MOV.U32 R156, RZ, RZ, R159 ;  /* 0x000000ffff9c0224 */ /* 0x001fe400078e009f */
[----:B------:R-:W-:Y:S02]  /*fd60*/  @P0 IMAD.MOV.U32 R159, RZ, RZ, R158 ;  /* 0x000000ffff9f0224 */ /* 0x000fe400078e009e */
[----:B------:R-:W-:Y:S01]  /*fd70*/  @P0 IMAD.MOV.U32 R158, RZ, RZ, R23 ;  /* 0x000000ffff9e0224 */ /* 0x000fe200078e0017 */
[----:B--2---:R0:W-:Y:S04]  /*fd80*/  STL [R1+0xa8], R22 ;  /* 0x0000a81601007387 */ /* 0x0041e80000100800 */
[----:B------:R-:W2:Y:S04]  /*fd90*/  LDL R161, [R1+0x5d4] ;  /* 0x0005d40001a17983 */ /* 0x000ea80000100800 */
[----:B------:R-:W2:Y:S04]  /*fda0*/  LDL R160, [R1+0x5d8] ;  /* 0x0005d80001a07983 */ /* 0x000ea80000100800 */
[----:B0-----:R-:W2:Y:S04]  /*fdb0*/  LDL R22, [R1+0x5e0] ;  /* 0x0005e00001167983 */ /* 0x001ea80000100800 */
[----:B------:R0:W-:Y:S04]  /*fdc0*/  STL [R1+0xd38], R12 ;  /* 0x000d380c01007387 */ /* 0x0001e80000100800 */
[----:B------:R-:W2:Y:S04]  /*fdd0*/  LDL R167, [R1+0x5cc] ;  /* 0x0005cc0001a77983 */ /* 0x000ea80000100800 */
[----:B------:R-:W2:Y:S04]  /*fde0*/  LDL R166, [R1+0x5d0] ;  /* 0x0005d00001a67983 */ /* 0x000ea80000100800 */
[----:B---3--:R-:W-:Y:S04]  /*fdf0*/  STL [R1+0xd3c], R11 ;  /* 0x000d3c0b01007387 */ /* 0x008fe80000100800 */
[----:B------:R-:W3:Y:S04]  /*fe00*/  LDL R163, [R1+0x5c4] ;  /* 0x0005c40001a37983 */ /* 0x000ee80000100800 */
[----:B------:R-:W3:Y:S04]  /*fe10*/  LDL R162, [R1+0x5c8] ;  /* 0x0005c80001a27983 */ /* 0x000ee80000100800 */
[----:B------:R-:W3:Y:S04]  /*fe20*/  LDL R2, [R1+0x5c0] ;  /* 0x0005c00001027983 */ /* 0x000ee80000100800 */
[----:B----4-:R1:W-:Y:S04]  /*fe30*/  STL [R1+0xd40], R10 ;  /* 0x000d400a01007387 */ /* 0x0103e80000100800 */
[----:B0-----:R-:W4:Y:S04]  /*fe40*/  LDL R12, [R1+0x5bc] ;  /* 0x0005bc00010c7983 */ /* 0x001f280000100800 */
[----:B------:R-:W4:Y:S01]  /*fe50*/  LDL R23, [R1+0x5b8] ;  /* 0x0005b80001177983 */ /* 0x000f220000100800 */
[----:B------:R-:W-:Y:S01]  /*fe60*/  ISETP.GT.AND P1, PT, R152, 0x61, PT ;  /* 0x000000619800780c */ /* 0x000fe20003f24270 */
[----:B------:R-:W-:Y:S01]  /*fe70*/  @P0 IMAD.MOV.U32 R157, RZ, RZ, R165 ;  /* 0x000000ffff9d0224 */ /* 0x000fe200078e00a5 */
[----:B------:R-:W-:Y:S01]  /*fe80*/  PRMT R154, RZ, 0x7610, R154 ;  /* 0x00007610ff9a7816 */ /* 0x000fe2000000009a */
[----:B------:R-:W4:Y:S01]  /*fe90*/  LDL R165, [R1+0x5b4] ;  /* 0x0005b40001a57983 */ /* 0x000f220000100800 */
[----:B------:R-:W-:-:S02]  /*fea0*/  PRMT R155, RZ, 0x7610, R155 ;  /* 0x00007610ff9b7816 */ /* 0x000fc4000000009b */
[----:B------:R-:W-:Y:S01]  /*feb0*/  ISETP.GT.AND P2, PT, R152, 0x62, PT ;  /* 0x000000629800780c */ /* 0x000fe20003f44270 */
[----:B-1----:R-:W4:Y:S04]  /*fec0*/  LDL R10, [R1+0x5a8] ;  /* 0x0005a800010a7983 */ /* 0x002f280000100800 */
[----:B------:R0:W4:Y:S04]  /*fed0*/  @P0 LDG.E.U16 R154, desc[UR60][R156.64] ;  /* 0x0000003c9c9a0981 */ /* 0x000128000c1e1500 */
[----:B------:R1:W4:Y:S04]  /*fee0*/  @P0 LDG.E.U16 R155, desc[UR60][R158.64] ;  /* 0x0000003c9e9b0981 */ /* 0x000328000c1e1500 */
[----:B------:R-:W4:Y:S01]  /*fef0*/  LDL R11, [R1+0x5a4] ;  /* 0x0005a400010b7983 */ /* 0x000f220000100800 */
[----:B0-----:R-:W-:-:S02]  /*ff00*/  PRMT R156, RZ, 0x7610, R156 ;  /* 0x00007610ff9c7816 */ /* 0x001fc4000000009c */
[----:B------:R-:W-:Y:S01]  /*ff10*/  PRMT R157, RZ, 0x7610, R157 ;  /* 0x00007610ff9d7816 */ /* 0x000fe2000000009d */
[----:B------:R-:W4:Y:S01]  /*ff20*/  LDL R169, [R1+0x58c] ;  /* 0x00058c0001a97983 */ /* 0x000f220000100800 */
[----:B-1----:R-:W-:-:S03]  /*ff30*/  @P1 IMAD.MOV.U32 R159, RZ, RZ, R164 ;  /* 0x000000ffff9f1224 */ /* 0x002fc600078e00a4 */
[----:B------:R-:W4:Y:S01]  /*ff40*/  LDL R164, [R1+0x5ac] ;  /* 0x0005ac0001a47983 */ /* 0x000f220000100800 */
[----:B------:R-:W-:Y:S02]  /*ff50*/  ISETP.GT.AND P0, PT, R152, 0x63, PT ;  /* 0x000000639800780c */ /* 0x000fe40003f04270 */
[----:B------:R-:W-:Y:S01]  /*ff60*/  PRMT R13, RZ, 0x7610, R13 ;  /* 0x00007610ff0d7816 */ /* 0x000fe2000000000d */
[----:B------:R-:W4:Y:S04]  /*ff70*/  LDL R168, [R1+0x56c] ;  /* 0x00056c0001a87983 */ /* 0x000f280000100800 */
[----:B------:R-:W4:Y:S04]  /*ff80*/  LDL R171, [R1+0x55c] ;  /* 0x00055c0001ab7983 */ /* 0x000f280000100800 */
[----:B------:R-:W4:Y:S04]  /*ff90*/  LDL R170, [R1+0x560] ;  /* 0x0005600001aa7983 */ /* 0x000f280000100800 */
[----:B------:R-:W4:Y:S04]  /*ffa0*/  LDL R172, [R1+0x54c] ;  /* 0x00054c0001ac7983 */ /* 0x000f280000100800 */
[----:B--2---:R0:W2:Y:S01]  /*ffb0*/  @P1 LDG.E.U16 R157, desc[UR60][R160.64] ;  /* 0x0000003ca09d1981 */ /* 0x0040a2000c1e1500 */
[----:B------:R-:W-:-:S03]  /*ffc0*/  @P1 IMAD.MOV.U32 R158, RZ, RZ, R22 ;  /* 0x000000ffff9e1224 */ /* 0x000fc600078e0016 */
[----:B------:R-:W2:Y:S04]  /*ffd0*/  LDL R22, [R1+0x5b0] ;  /* 0x0005b00001167983 */ /* 0x000ea80000100800 */
[----:B------:R1:W2:Y:S01]  /*ffe0*/  @P1 LDG.E.U16 R156, desc[UR60][R158.64] ;  /* 0x0000003c9e9c1981 */ /* 0x0002a2000c1e1500 */
[----:B0-----:R-:W-:-:S03]  /*fff0*/  @P2 IMAD.MOV.U32 R161, RZ, RZ, R167 ;  /* 0x000000ffffa12224 */ /* 0x001fc600078e00a7 */
[----:B------:R-:W2:Y:S01]  /*10000*/  LDL R167, [R1+0x59c] ;  /* 0x00059c0001a77983 */ /* 0x000ea20000100800 */
[----:B-1----:R-:W-:Y:S01]  /*10010*/  PRMT R158, RZ, 0x7610, R158 ;  /* 0x00007610ff9e7816 */ /* 0x002fe2000000009e */
[----:B------:R-:W-:Y:S01]  /*10020*/  @P2 IMAD.MOV.U32 R160, RZ, RZ, R166 ;  /* 0x000000ffffa02224 */ /* 0x000fe200078e00a6 */
[----:B------:R-:W-:Y:S01]  /*10030*/  PRMT R159, RZ, 0x7610, R159 ;  /* 0x00007610ff9f7816 */ /* 0x000fe2000000009f */
[----:B------:R-:W2:Y:S04]  /*10040*/  LDL R166, [R1+0x5a0] ;  /* 0x0005a00001a67983 */ /* 0x000ea80000100800 */
[----:B------:R3:W2:Y:S02]  /*10050*/  @P2 LDG.E.U16 R158, desc[UR60][R160.64] ;  /* 0x0000003ca09e2981 */ /* 0x0006a4000c1e1500 */
[----:B---3--:R-:W-:-:S02]  /*10060*/  @P2 IMAD.MOV.U32 R161, RZ, RZ, R163 ;  /* 0x000000ffffa12224 */ /* 0x008fc400078e00a3 */
[----:B------:R-:W-:-:S05]  /*10070*/  @P2 IMAD.MOV.U32 R160, RZ, RZ, R162 ;  /* 0x000000ffffa02224 */ /* 0x000fca00078e00a2 */
[----:B------:R0:W3:Y:S01]  /*10080*/  @P2 LDG.E.U16 R159, desc[UR60][R160.64] ;  /* 0x0000003ca09f2981 */ /* 0x0000e2000c1e1500 */
[----:B------:R-:W-:-:S03]  /*10090*/  @P0 IMAD.MOV.U32 R162, RZ, RZ, R2 ;  /* 0x000000ffffa20224 */ /* 0x000fc600078e0002 */
[----:B------:R-:W3:Y:S01]  /*100a0*/  LDL R2, [R1+0x598] ;  /* 0x0005980001027983 */ /* 0x000ee20000100800 */
[----:B0-----:R-:W-:Y:S01]  /*100b0*/  PRMT R160, RZ, 0x7610, R160 ;  /* 0x00007610ffa07816 */ /* 0x001fe200000000a0 */
[----:B----4-:R-:W-:Y:S02]  /*100c0*/  @P0 IMAD.MOV.U32 R163, RZ, RZ, R12 ;  /* 0x000000ffffa30224 */ /* 0x010fe400078e000c */
[----:B------:R-:W4:Y:S04]  /*100d0*/  LDL R12, [R1+0x594] ;  /* 0x00059400010c7983 */ /* 0x000f280000100800 */
[----:B------:R0:W4:Y:S02]  /*100e0*/  @P0 LDG.E.U16 R160, desc[UR60][R162.64] ;  /* 0x0000003ca2a00981 */ /* 0x000124000c1e1500 */
[----:B0-----:R-:W-:-:S02]  /*100f0*/  @P0 IMAD.MOV.U32 R162, RZ, RZ, R23 ;  /* 0x000000ffffa20224 */ /* 0x001fc400078e0017 */
[----:B------:R-:W4:Y:S01]  /*10100*/  LDL R23, [R1+0x590] ;  /* 0x0005900001177983 */ /* 0x000f220000100800 */
[----:B------:R-:W-:Y:S01]  /*10110*/  ISETP.GT.AND P1, PT, R152, 0x64, PT ;  /* 0x000000649800780c */ /* 0x000fe20003f24270 */
[----:B------:R-:W-:Y:S01]  /*10120*/  @P0 IMAD.MOV.U32 R163, RZ, RZ, R165 ;  /* 0x000000ffffa30224 */ /* 0x000fe200078e00a5 */
[----:B------:R-:W-:-:S06]  /*10130*/  PRMT R161, RZ, 0x7610, R161 ;  /* 0x00007610ffa17816 */ /* 0x000fcc00000000a1 */
[----:B------:R0:W4:Y:S05]  /*10140*/  @P0 LDG.E.U16 R161, desc[UR60][R162.64] ;  /* 0x0000003ca2a10981 */ /* 0x00012a000c1e1500 */
[----:B------:R-:W-:Y:S01]  /*10150*/  @P1 IMAD.MOV.U32 R165, RZ, RZ, R164 ;  /* 0x000000ffffa51224 */ /* 0x000fe200078e00a4 */
[----:B0-----:R-:W-:Y:S02]  /*10160*/  PRMT R162, RZ, 0x7610, R162 ;  /* 0x00007610ffa27816 */ /* 0x001fe400000000a2 */
[----:B------:R-:W-:Y:S02]  /*10170*/  ISETP.GT.AND P2, PT, R152, 0x65, PT ;  /* 0x000000659800780c */ /* 0x000fe40003f44270 */
[----:B------:R-:W-:-:S02]  /*10180*/  PRMT R163, RZ, 0x7610, R163 ;  /* 0x00007610ffa37816 */ /* 0x000fc400000000a3 */
[----:B------:R-:W-:Y:S01]  /*10190*/  ISETP.GT.AND P0, PT, R152, 0x66, PT ;  /* 0x000000669800780c */ /* 0x000fe20003f04270 */
[----:B--2---:R-:W-:Y:S02]  /*101a0*/  @P1 IMAD.MOV.U32 R164, RZ, RZ, R22 ;  /* 0x000000ffffa41224 */ /* 0x004fe400078e0016 */
[----:B------:R-:W2:Y:S04]  /*101b0*/  LDL R22, [R1+0x570] ;  /* 0x0005700001167983 */ /* 0x000ea80000100800 */
[----:B------:R0:W2:Y:S02]  /*101c0*/  @P1 LDG.E.U16 R162, desc[UR60][R164.64] ;  /* 0x0000003ca4a21981 */ /* 0x0000a4000c1e1500 */
[----:B0-----:R-:W-:Y:S02]  /*101d0*/  @P1 IMAD.MOV.U32 R164, RZ, RZ, R10 ;  /* 0x000000ffffa41224 */ /* 0x001fe400078e000a */
[----:B------:R-:W-:Y:S01]  /*101e0*/  @P1 IMAD.MOV.U32 R165, RZ, RZ, R11 ;  /* 0x000000ffffa51224 */ /* 0x000fe200078e000b */
[----:B------:R-:W2:Y:S04]  /*101f0*/  LDL R10, [R1+0x568] ;  /* 0x00056800010a7983 */ /* 0x000ea80000100800 */
[----:B------:R0:W2:Y:S04]  /*10200*/  @P1 LDG.E.U16 R163, desc[UR60][R164.64] ;  /* 0x0000003ca4a31981 */ /* 0x0000a8000c1e1500 */
[----:B------:R-:W2:Y:S01]  /*10210*/  LDL R11, [R1+0x564] ;  /* 0x00056400010b7983 */ /* 0x000ea20000100800 */
[----:B0-----:R-:W-:-:S02]  /*10220*/  PRMT R164, RZ, 0x7610, R164 ;  /* 0x00007610ffa47816 */ /* 0x001fc400000000a4 */
[----:B------:R-:W-:-:S04]  /*10230*/  PRMT R165, RZ, 0x7610, R165 ;  /* 0x00007610ffa57816 */ /* 0x000fc800000000a5 */
[----:B------:R3:W2:Y:S02]  /*10240*/  @P2 LDG.E.U16 R164, desc[UR60][R166.64] ;  /* 0x0000003ca6a42981 */ /* 0x0006a4000c1e1500 */
[----:B---3--:R-:W-:Y:S01]  /*10250*/  @P2 IMAD.MOV.U32 R166, RZ, RZ, R2 ;  /* 0x000000ffffa62224 */ /* 0x008fe200078e0002 */
[----:B------:R-:W-:Y:S01]  /*10260*/  ISETP.GT.AND P1, PT, R152, 0x68, PT ;  /* 0x000000689800780c */ /* 0x000fe20003f24270 */
[----:B------:R-:W3:Y:S01]  /*10270*/  LDL R2, [R1+0x558] ;  /* 0x0005580001027983 */ /* 0x000ee20000100800 */
[----:B----4-:R-:W-:-:S03]  /*10280*/  @P2 IMAD.MOV.U32 R167, RZ, RZ, R12 ;  /* 0x000000ffffa72224 */ /* 0x010fc600078e000c */
[----:B------:R-:W4:Y:S04]  /*10290*/  LDL R12, [R1+0x554] ;  /* 0x00055400010c7983 */ /* 0x000f280000100800 */
[----:B------:R0:W4:Y:S02]  /*102a0*/  @P2 LDG.E.U16 R165, desc[UR60][R166.64] ;  /* 0x0000003ca6a52981 */ /* 0x000124000c1e1500 */
[----:B0-----:R-:W-:Y:S02]  /*102b0*/  @P0 IMAD.MOV.U32 R166, RZ, RZ, R23 ;  /* 0x000000ffffa60224 */ /* 0x001fe400078e0017 */
[----:B------:R-:W-:Y:S01]  /*102c0*/  @P0 IMAD.MOV.U32 R167, RZ, RZ, R169 ;  /* 0x000000ffffa70224 */ /* 0x000fe200078e00a9 */
[----:B------:R-:W4:Y:S04]  /*102d0*/  LDL R23, [R1+0x550] ;  /* 0x0005500001177983 */ /* 0x000f280000100800 */
[----:B------:R0:W3:Y:S01]  /*102e0*/  @P0 LDG.E.U16 R13, desc[UR60][R166.64] ;  /* 0x0000003ca60d0981 */ /* 0x0000e2000c1e1500 */
[----:B------:R-:W-:Y:S01]  /*102f0*/  @P1 IMAD.MOV.U32 R169, RZ, RZ, R168 ;  /* 0x000000ffffa91224 */ /* 0x000fe200078e00a8 */
[----:B0-----:R-:W-:Y:S01]  /*10300*/  PRMT R166, RZ, 0x7610, R166 ;  /* 0x00007610ffa67816 */ /* 0x001fe200000000a6 */
[----:B--2---:R-:W-:-:S05]  /*10310*/  @P1 IMAD.MOV.U32 R168, RZ, RZ, R22 ;  /* 0x000000ffffa81224 */ /* 0x004fca00078e0016 */
[----:B------:R0:W2:Y:S02]  /*10320*/  @P1 LDG.E.U16 R166, desc[UR60][R168.64] ;  /* 0x0000003ca8a61981 */ /* 0x0000a4000c1e1500 */
[----:B0-----:R-:W-:Y:S02]  /*10330*/  @P1 IMAD.MOV.U32 R168, RZ, RZ, R10 ;  /* 0x000000ffffa81224 */ /* 0x001fe400078e000a */
[----:B------:R-:W-:Y:S01]  /*10340*/  @P1 IMAD.MOV.U32 R169, RZ, RZ, R11 ;  /* 0x000000ffffa91224 */ /* 0x000fe200078e000b */
[----:B---3--:R0:W-:Y:S04]  /*10350*/  STL [R1+0xd44], R13 ;  /* 0x000d440d01007387 */ /* 0x0081e80000100800 */
[----:B------:R-:W3:Y:S04]  /*10360*/  LDL R11, [R1+0x53c] ;  /* 0x00053c00010b7983 */ /* 0x000ee80000100800 */
[----:B------:R-:W2:Y:S01]  /*10370*/  LDL R10, [R1+0x540] ;  /* 0x00054000010a7983 */ /* 0x000ea20000100800 */
[----:B------:R-:W-:-:S02]  /*10380*/  ISETP.GT.AND P2, PT, R152, 0x69, PT ;  /* 0x000000699800780c */ /* 0x000fc40003f44270 */
[----:B------:R-:W-:Y:S01]  /*10390*/  PRMT R167, RZ, 0x7610, R167 ;  /* 0x00007610ffa77816 */ /* 0x000fe200000000a7 */
[----:B------:R-:W2:Y:S04]  /*103a0*/  LDL R22, [R1+0x544] ;  /* 0x0005440001167983 */ /* 0x000ea80000100800 */
[----:B0-----:R-:W2:Y:S04]  /*103b0*/  LDL R13, [R1+0x548] ;  /* 0x00054800010d7983 */ /* 0x001ea80000100800 */
[----:B------:R0:W2:Y:S01]  /*103c0*/  @P1 LDG.E.U16 R167, desc[UR60][R168.64] ;  /* 0x0000003ca8a71981 */ /* 0x0000a2000c1e1500 */
[----:B------:R-:W-:-:S03]  /*103d0*/  ISETP.GT.AND P1, PT, R152, 0x6a, PT ;  /* 0x0000006a9800780c */ /* 0x000fc60003f24270 */
[----:B------:R-:W2:Y:S04]  /*103e0*/  LDL R176, [R1+0x52c] ;  /* 0x00052c0001b07983 */ /* 0x000ea80000100800 */
[----:B------:R-:W2:Y:S01]  /*103f0*/  LDL R180, [R1+0x46c] ;  /* 0x00046c0001b47983 */ /* 0x000ea20000100800 */
[----:B0-----:R-:W-:Y:S02]  /*10400*/  PRMT R168, RZ, 0x7610, R168 ;  /* 0x00007610ffa87816 */ /* 0x001fe400000000a8 */
[----:B------:R-:W-:Y:S01]  /*10410*/  PRMT R169, RZ, 0x7610, R169 ;  /* 0x00007610ffa97816 */ /* 0x000fe200000000a9 */
[----:B------:R-:W2:Y:S04]  /*10420*/  LDL R184, [R1+0x4d4] ;  /* 0x0004d40001b87983 */ /* 0x000ea80000100800 */
[----:B------:R0:W2:Y:S01]  /*10430*/  @P2 LDG.E.U16 R168, desc[UR60][R170.64] ;  /* 0x0000003caaa82981 */ /* 0x0000a2000c1e1500 */
[----:B------:R-:W-:-:S03]  /*10440*/  ISETP.GT.AND P3, PT, R152, 0x78, PT ;  /* 0x000000789800780c */ /* 0x000fc60003f64270 */
[----:B------:R-:W2:Y:S01]  /*10450*/  LDL R195, [R1+0x4c4] ;  /* 0x0004c40001c37983 */ /* 0x000ea20000100800 */
[----:B0-----:R-:W-:Y:S02]  /*10460*/  @P2 IMAD.MOV.U32 R170, RZ, RZ, R2 ;  /* 0x000000ffffaa2224 */ /* 0x001fe400078e0002 */
[----:B----4-:R-:W-:Y:S01]  /*10470*/  @P2 IMAD.MOV.U32 R171, RZ, RZ, R12 ;  /* 0x000000ffffab2224 */ /* 0x010fe200078e000c */
[----:B------:R-:W4:Y:S04]  /*10480*/  LDL R2, [R1+0x538] ;  /* 0x0005380001027983 */ /* 0x000f280000100800 */
[----:B------:R0:W4:Y:S01]  /*10490*/  @P2 LDG.E.U16 R169, desc[UR60][R170.64] ;  /* 0x0000003caaa92981 */ /* 0x000122000c1e1500 */
[----:B------:R-:W-:-:S03]  /*104a0*/  ISETP.GT.AND P2, PT, R152, 0x6b, PT ;  /* 0x0000006b9800780c */ /* 0x000fc60003f44270 */
[----:B------:R-:W4:Y:S01]  /*104b0*/  LDL R12, [R1+0x534] ;  /* 0x00053400010c7983 */ /* 0x000f220000100800 */
[----:B------:R-:W-:Y:S02]  /*104c0*/  @P1 IMAD.MOV.U32 R173, RZ, RZ, R172 ;  /* 0x000000ffffad1224 */ /* 0x000fe400078e00ac */
[----:B------:R-:W-:Y:S02]  /*104d0*/  @P1 IMAD.MOV.U32 R172, RZ, RZ, R23 ;  /* 0x000000ffffac1224 */ /* 0x000fe400078e0017 */
[----:B------:R-:W4:Y:S05]  /*104e0*/  LDL R23, [R1+0x530] ;  /* 0x0005300001177983 */ /* 0x000f2a0000100800 */
[----:B---3--:R-:W-:-:S02]  /*104f0*/  @P2 IMAD.MOV.U32 R175, RZ, RZ, R11 ;  /* 0x000000ffffaf2224 */ /* 0x008fc400078e000b */
[----:B------:R-:W3:Y:S01]  /*10500*/  LDL R11, [R1+0x524] ;  /* 0x00052400010b7983 */ /* 0x000ee20000100800 */
[----:B--2---:R-:W-:-:S03]  /*10510*/  @P2 IMAD.MOV.U32 R174, RZ, RZ, R10 ;  /* 0x000000ffffae2224 */ /* 0x004fc600078e000a */
[----:B------:R-:W2:Y:S01]  /*10520*/  LDL R10, [R1+0x528] ;  /* 0x00052800010a7983 */ /* 0x000ea20000100800 */
[----:B0-----:R-:W-:Y:S02]  /*10530*/  PRMT R170, RZ, 0x7610, R170 ;  /* 0x00007610ffaa7816 */ /* 0x001fe400000000aa */
[----:B------:R-:W-:-:S04]  /*10540*/  PRMT R171, RZ, 0x7610, R171 ;  /* 0x00007610ffab7816 */ /* 0x000fc800000000ab */
[----:B------:R0:W2:Y:S02]  /*10550*/  @P1 LDG.E.U16 R170, desc[UR60][R172.64] ;  /* 0x0000003cacaa1981 */ /* 0x0000a4000c1e1500 */
[----:B0-----:R-:W-:Y:S02]  /*10560*/  @P1 IMAD.MOV.U32 R172, RZ, RZ, R13 ;  /* 0x000000ffffac1224 */ /* 0x001fe400078e000d */
[----:B------:R-:W-:Y:S01]  /*10570*/  @P1 IMAD.MOV.U32 R173, RZ, RZ, R22 ;  /* 0x000000ffffad1224 */ /* 0x000fe200078e0016 */
[----:B------:R-:W2:Y:S04]  /*10580*/  LDL R13, [R1+0x4f0] ;  /* 0x0004f000010d7983 */ /* 0x000ea80000100800 */
[----:B------:R-:W2:Y:S04]  /*10590*/  LDL R22, [R1+0x4ec] ;  /* 0x0004ec0001167983 */ /* 0x000ea80000100800 */
[----:B------:R0:W2:Y:S01]  /*105a0*/  @P1 LDG.E.U16 R171, desc[UR60][R172.64] ;  /* 0x0000003cacab1981 */ /* 0x0000a2000c1e1500 */
[----:B------:R-:W-:-:S02]  /*105b0*/  ISETP.GT.AND P1, PT, R152, 0x6c, PT ;  /* 0x0000006c9800780c */ /* 0x000fc40003f24270 */
[----:B0-----:R-:W-:-:S06]  /*105c0*/  PRMT R172, RZ, 0x7610, R172 ;  /* 0x00007610ffac7816 */ /* 0x001fcc00000000ac */
[----:B------:R4:W2:Y:S01]  /*105d0*/  @P2 LDG.E.U16 R172, desc[UR60][R174.64] ;  /* 0x0000003caeac2981 */ /* 0x0008a2000c1e1500 */
[----:B------:R-:W-:Y:S01]  /*105e0*/  PRMT R173, RZ, 0x7610, R173 ;  /* 0x00007610ffad7816 */ /* 0x000fe200000000ad */
[----:B----4-:R-:W-:Y:S02]  /*105f0*/  @P2 IMAD.MOV.U32 R174, RZ, RZ, R2 ;  /* 0x000000ffffae2224 */ /* 0x010fe400078e0002 */
[----:B------:R-:W4:Y:S01]  /*10600*/  LDL R2, [R1+0x4e8] ;  /* 0x0004e80001027983 */ /* 0x000f220000100800 */
[----:B------:R-:W-:-:S03]  /*10610*/  @P2 IMAD.MOV.U32 R175, RZ, RZ, R12 ;  /* 0x000000ffffaf2224 */ /* 0x000fc600078e000c */
[----:B------:R-:W4:Y:S01]  /*10620*/  LDL R12, [R1+0x4e4] ;  /* 0x0004e400010c7983 */ /* 0x000f220000100800 */
[----:B------:R-:W-:-:S03]  /*10630*/  @P1 IMAD.MOV.U32 R177, RZ, RZ, R176 ;  /* 0x000000ffffb11224 */ /* 0x000fc600078e00b0 */
[----:B------:R0:W4:Y:S01]  /*10640*/  @P2 LDG.E.U16 R173, desc[UR60][R174.64] ;  /* 0x0000003caead2981 */ /* 0x000122000c1e1500 */
[----:B------:R-:W-:-:S03]  /*10650*/  @P1 IMAD.MOV.U32 R176, RZ, RZ, R23 ;  /* 0x000000ffffb01224 */ /* 0x000fc600078e0017 */
[----:B------:R-:W4:Y:S01]  /*10660*/  LDL R23, [R1+0x470] ;  /* 0x0004700001177983 */ /* 0x000f220000100800 */
[----:B0-----:R-:W-:-:S06]  /*10670*/  PRMT R174, RZ, 0x7610, R174 ;  /* 0x00007610ffae7816 */ /* 0x001fcc00000000ae */
[----:B------:R3:W4:Y:S02]  /*10680*/  @P1 LDG.E.U16 R174, desc[UR60][R176.64] ;  /* 0x0000003cb0ae1981 */ /* 0x000724000c1e1500 */
[----:B---3--:R-:W-:Y:S02]  /*10690*/  @P1 IMAD.MOV.U32 R177, RZ, RZ, R11 ;  /* 0x000000ffffb11224 */ /* 0x008fe400078e000b */
[----:B------:R-:W3:Y:S01]  /*106a0*/  LDL R11, [R1+0x464] ;  /* 0x00046400010b7983 */ /* 0x000ee20000100800 */
[----:B--2---:R-:W-:-:S03]  /*106b0*/  @P1 IMAD.MOV.U32 R176, RZ, RZ, R10 ;  /* 0x000000ffffb01224 */ /* 0x004fc600078e000a */
[----:B------:R-:W2:Y:S01]  /*106c0*/  LDL R10, [R1+0x468] ;  /* 0x00046800010a7983 */ /* 0x000ea20000100800 */
[----:B------:R-:W-:Y:S02]  /*106d0*/  ISETP.GT.AND P2, PT, R152, 0x70, PT ;  /* 0x000000709800780c */ /* 0x000fe40003f44270 */
[----:B------:R-:W-:-:S06]  /*106e0*/  PRMT R175, RZ, 0x7610, R175 ;  /* 0x00007610ffaf7816 */ /* 0x000fcc00000000af */
[----:B------:R0:W2:Y:S05]  /*106f0*/  @P1 LDG.E.U16 R175, desc[UR60][R176.64] ;  /* 0x0000003cb0af1981 */ /* 0x0000aa000c1e1500 */
[----:B------:R-:W-:Y:S02]  /*10700*/  @P2 IMAD.MOV.U32 R179, RZ, RZ, R22 ;  /* 0x000000ffffb32224 */ /* 0x000fe400078e0016 */
[----:B------:R-:W2:Y:S01]  /*10710*/  LDL R22, [R1+0x51c] ;  /* 0x00051c0001167983 */ /* 0x000ea20000100800 */
[----:B0-----:R-:W-:Y:S02]  /*10720*/  PRMT R176, RZ, 0x7610, R176 ;  /* 0x00007610ffb07816 */ /* 0x001fe400000000b0 */
[----:B------:R-:W-:-:S02]  /*10730*/  @P2 MOV R178, R13 ;  /* 0x0000000d00b22202 */ /* 0x000fc40000000f00 */
[----:B------:R-:W2:Y:S04]  /*10740*/  LDL R13, [R1+0x520] ;  /* 0x00052000010d7983 */ /* 0x000ea80000100800 */
[----:B------:R4:W2:Y:S01]  /*10750*/  @P2 LDG.E.U16 R176, desc[UR60][R178.64] ;  /* 0x0000003cb2b02981 */ /* 0x0008a2000c1e1500 */
[----:B------:R-:W-:Y:S01]  /*10760*/  PRMT R177, RZ, 0x7610, R177 ;  /* 0x00007610ffb17816 */ /* 0x000fe200000000b1 */
[----:B------:R-:W-:Y:S02]  /*10770*/  @P3 IMAD.MOV.U32 R181, RZ, RZ, R180 ;  /* 0x000000ffffb53224 */ /* 0x000fe400078e00b4 */
[----:B----4-:R-:W-:Y:S02]  /*10780*/  @P2 IMAD.MOV.U32 R178, RZ, RZ, R2 ;  /* 0x000000ffffb22224 */ /* 0x010fe400078e0002 */
[----:B------:R-:W4:Y:S01]  /*10790*/  LDL R2, [R1+0x4e0] ;  /* 0x0004e00001027983 */ /* 0x000f220000100800 */
[----:B------:R-:W-:-:S03]  /*107a0*/  @P2 IMAD.MOV.U32 R179, RZ, RZ, R12 ;  /* 0x000000ffffb32224 */ /* 0x000fc600078e000c */
[----:B------:R-:W4:Y:S04]  /*107b0*/  LDL R12, [R1+0x4dc] ;  /* 0x0004dc00010c7983 */ /* 0x000f280000100800 */
        /* <DEDUP_REMOVED lines=9> */
[C---:B------:R-:W-:Y:S02]  /*10850*/  ISETP.GT.AND P1, PT, R152.reuse, 0x6d, PT ;  /* 0x0000006d9800780c */ /* 0x040fe40003f24270 */
[----:B------:R-:W-:Y:S02]  /*10860*/  PRMT R179, RZ, 0x7610, R179 ;  /* 0x00007610ffb37816 */ /* 0x000fe400000000b3 */
[----:B------:R-:W-:-:S04]  /*10870*/  ISETP.GT.AND P2, PT, R152, 0x71, PT ;  /* 0x000000719800780c */ /* 0x000fc80003f44270 */
[----:B------:R0:W2:Y:S05]  /*10880*/  @P3 LDG.E.U16 R179, desc[UR60][R180.64] ;  /* 0x0000003cb4b33981 */ /* 0x0000aa000c1e1500 */
[----:B------:R-:W-:Y:S02]  /*10890*/  @P1 IMAD.MOV.U32 R183, RZ, RZ, R22 ;  /* 0x000000ffffb71224 */ /* 0x000fe400078e0016 */
[----:B------:R-:W2:Y:S01]  /*108a0*/  LDL R22, [R1+0x454] ;  /* 0x0004540001167983 */ /* 0x000ea20000100800 */
[----:B0-----:R-:W-:Y:S01]  /*108b0*/  PRMT R180, RZ, 0x7610, R180 ;  /* 0x00007610ffb47816 */ /* 0x001fe200000000b4 */
[----:B------:R-:W-:Y:S02]  /*108c0*/  @P1 IMAD.MOV.U32 R182, RZ, RZ, R13 ;  /* 0x000000ffffb61224 */ /* 0x000fe400078e000d */
[----:B------:R-:W2:Y:S04]  /*108d0*/  LDL R13, [R1+0x458] ;  /* 0x00045800010d7983 */ /* 0x000ea80000100800 */
[----:B------:R4:W2:Y:S01]  /*108e0*/  @P1 LDG.E.U16 R180, desc[UR60][R182.64] ;  /* 0x0000003cb6b41981 */ /* 0x0008a2000c1e1500 */
[----:B------:R-:W-:-:S02]  /*108f0*/  PRMT R181, RZ, 0x7610, R181 ;  /* 0x00007610ffb57816 */ /* 0x000fc400000000b5 */
[----:B------:R-:W-:Y:S01]  /*10900*/  ISETP.GT.AND P3, PT, R152, 0x79, PT ;  /* 0x000000799800780c */ /* 0x000fe20003f64270 */
        /* <DEDUP_REMOVED lines=14> */
[----:B------:R-:W-:Y:S02]  /*109f0*/  PRMT R183, RZ, 0x7610, R183 ;  /* 0x00007610ffb77816 */ /* 0x000fe400000000b7 */
[----:B------:R-:W-:-:S04]  /*10a00*/  ISETP.GT.AND P2, PT, R152, 0x72, PT ;  /* 0x000000729800780c */ /* 0x000fc80003f44270 */
[----:B------:R0:W2:Y:S02]  /*10a10*/  @P3 LDG.E.U16 R183, desc[UR60][R184.64] ;  /* 0x0000003cb8b73981 */ /* 0x0000a4000c1e1500 */
[----:B0-----:R-:W-:Y:S01]  /*10a20*/  PRMT R184, RZ, 0x7610, R184 ;  /* 0x00007610ffb87816 */ /* 0x001fe200000000b8 */
[----:B------:R-:W-:Y:S02]  /*10a30*/  @P3 IMAD.MOV.U32 R193, RZ, RZ, R22 ;  /* 0x000000ffffc13224 */ /* 0x000fe400078e0016 */
[----:B------:R-:W2:Y:S01]  /*10a40*/  LDL R22, [R1+0x444] ;  /* 0x0004440001167983 */ /* 0x000ea20000100800 */
[----:B------:R-:W-:-:S03]  /*10a50*/  @P3 IMAD.MOV.U32 R192, RZ, RZ, R13 ;  /* 0x000000ffffc03224 */ /* 0x000fc600078e000d */
[----:B------:R-:W2:Y:S04]  /*10a60*/  LDL R13, [R1+0x448] ;  /* 0x00044800010d7983 */ /* 0x000ea80000100800 */
[----:B------:R4:W2:Y:S01]  /*10a70*/  @P3 LDG.E.U16 R184, desc[UR60][R192.64] ;  /* 0x0000003cc0b83981 */ /* 0x0008a2000c1e1500 */
[----:B------:R-:W-:Y:S02]  /*10a80*/  PRMT R185, RZ, 0x7610, R185 ;  /* 0x00007610ffb97816 */ /* 0x000fe400000000b9 */
[----:B------:R-:W-:Y:S02]  /*10a90*/  ISETP.GT.AND P3, PT, R152, 0x7a, PT ;  /* 0x0000007a9800780c */ /* 0x000fe40003f64270 */
[----:B------:R-:W-:Y:S01]  /*10aa0*/  PRMT R186, RZ, 0x7610, R186 ;  /* 0x00007610ffba7816 */ /* 0x000fe200000000ba */
        /* <DEDUP_REMOVED lines=8> */
[----:B------:R3:W4:Y:S01]  /*10b30*/  @P2 LDG.E.U16 R186, desc[UR60][R192.64] ;  /* 0x0000003cc0ba2981 */ /* 0x000722000c1e1500 */
[----:B------:R-:W-:-:S03]  /*10b40*/  PRMT R194, RZ, 0x7610, R194 ;  /* 0x00007610ffc27816 */ /* 0x000fc600000000c2 */
[----:B------:R-:W4:Y:S01]  /*10b50*/  LDL R195, [R1+0x43c] ;  /* 0x00043c0001c37983 */ /* 0x000f220000100800 */
[----:B---3--:R-:W-:-:S03]  /*10b60*/  @P3 IMAD.MOV.U32 R193, RZ, RZ, R11 ;  /* 0x000000ffffc13224 */ /* 0x008fc600078e000b */
[----:B------:R-:W3:Y:S01]  /*10b70*/  LDL R11, [R1+0x4b4] ;  /* 0x0004b400010b7983 */ /* 0x000ee20000100800 */
[----:B--2---:R-:W-:-:S03]  /*10b80*/  @P3 IMAD.MOV.U32 R192, RZ, RZ, R10 ;  /* 0x000000ffffc03224 */ /* 0x004fc600078e000a */
[----:B------:R-:W2:Y:S01]  /*10b90*/  LDL R10, [R1+0x4b8] ;  /* 0x0004b800010a7983 */ /* 0x000ea20000100800 */
[----:B------:R-:W-:-:S03]  /*10ba0*/  ISETP.GT.AND P2, PT, R152, 0x73, PT ;  /* 0x000000739800780c */ /* 0x000fc60003f44270 */
[----:B------:R0:W2:Y:S01]  /*10bb0*/  @P3 LDG.E.U16 R194, desc[UR60][R192.64] ;  /* 0x0000003cc0c23981 */ /* 0x0000a2000c1e1500 */
[----:B------:R-:W-:Y:S01]  /*10bc0*/  PRMT R196, RZ, 0x7610, R196 ;  /* 0x00007610ffc47816 */ /* 0x000fe200000000c4 */
[----:B0-----:R-:W-:Y:S02]  /*10bd0*/  @P3 IMAD.MOV.U32 R193, RZ, RZ, R22 ;  /* 0x000000ffffc13224 */ /* 0x001fe400078e0016 */
[----:B------:R-:W2:Y:S01]  /*10be0*/  LDL R22, [R1+0x434] ;  /* 0x0004340001167983 */ /* 0x000ea20000100800 */
[----:B------:R-:W-:-:S03]  /*10bf0*/  @P3 IMAD.MOV.U32 R192, RZ, RZ, R13 ;  /* 0x000000ffffc03224 */ /* 0x000fc600078e000d */
[----:B------:R-:W2:Y:S04]  /*10c00*/  LDL R13, [R1+0x438] ;  /* 0x00043800010d7983 */ /* 0x000ea80000100800 */
[----:B------:R4:W2:Y:S01]  /*10c10*/  @P3 LDG.E.U16 R196, desc[UR60][R192.64] ;  /* 0x0000003cc0c43981 */ /* 0x0008a2000c1e1500 */
[----:B------:R-:W-:Y:S02]  /*10c20*/  PRMT R198, RZ, 0x7610, R198 ;  /* 0x00007610ffc67816 */ /* 0x000fe400000000c6 */
[----:B------:R-:W-:Y:S01]  /*10c30*/  ISETP.GT.AND P3, PT, R152, 0x7b, PT ;  /* 0x0000007b9800780c */ /* 0x000fe20003f64270 */
[----:B----4-:R-:W-:Y:S02]  /*10c40*/  @P2 IMAD.MOV.U32 R192, RZ, RZ, R2 ;  /* 0x000000ffffc02224 */ /* 0x010fe400078e0002 */
[----:B------:R-:W4:Y:S01]  /*10c50*/  LDL R2, [R1+0x518] ;  /* 0x0005180001027983 */ /* 0x000f220000100800 */
[----:B------:R-:W-:-:S03]  /*10c60*/  @P2 IMAD.MOV.U32 R193, RZ, RZ, R12 ;  /* 0x000000ffffc12224 */ /* 0x000fc600078e000c */
[----:B------:R-:W4:Y:S01]  /*10c70*/  LDL R12, [R1+0x514] ;  /* 0x00051400010c7983 */ /* 0x000f220000100800 */
[----:B------:R-:W-:-:S03]  /*10c80*/  PRMT R200, RZ, 0x7610, R200 ;  /* 0x00007610ffc87816 */ /* 0x000fc600000000c8 */
[----:B------:R3:W4:Y:S02]  /*10c90*/  @P2 LDG.E.U16 R198, desc[UR60][R192.64] ;  /* 0x0000003cc0c62981 */ /* 0x000724000c1e1500 */
[----:B---3--:R-:W-:Y:S02]  /*10ca0*/  @P2 IMAD.MOV.U32 R193, RZ, RZ, R11 ;  /* 0x000000ffffc12224 */ /* 0x008fe400078e000b */
[----:B------:R-:W3:Y:S01]  /*10cb0*/  LDL R11, [R1+0x4ac] ;  /* 0x0004ac00010b7983 */ /* 0x000ee20000100800 */
[----:B--2---:R-:W-:-:S03]  /*10cc0*/  @P2 IMAD.MOV.U32 R192, RZ, RZ, R10 ;  /* 0x000000ffffc02224 */ /* 0x004fc600078e000a */
[----:B------:R-:W2:Y:S04]  /*10cd0*/  LDL R10, [R1+0x4b0] ;  /* 0x0004b000010a7983 */ /* 0x000ea80000100800 */
[----:B------:R0:W2:Y:S02]  /*10ce0*/  @P2 LDG.E.U16 R200, desc[UR60][R192.64] ;  /* 0x0000003cc0c82981 */ /* 0x0000a4000c1e1500 */
[----:B0-----:R-:W-:Y:S02]  /*10cf0*/  @P3 IMAD.MOV.U32 R192, RZ, RZ, R23 ;  /* 0x000000ffffc03224 */ /* 0x001fe400078e0017 */
[----:B------:R-:W2:Y:S01]  /*10d00*/  LDL R23, [R1+0x4a4] ;  /* 0x0004a40001177983 */ /* 0x000ea20000100800 */
[----:B------:R-:W-:Y:S01]  /*10d10*/  PRMT R202, RZ, 0x7610, R202 ;  /* 0x00007610ffca7816 */ /* 0x000fe200000000ca */
[----:B------:R-:W-:Y:S01]  /*10d20*/  @P3 IMAD.MOV.U32 R193, RZ, RZ, R195 ;  /* 0x000000ffffc13224 */ /* 0x000fe200078e00c3 */
[----:B------:R-:W-:Y:S01]  /*10d30*/  PRMT R204, RZ, 0x7610, R204 ;  /* 0x00007610ffcc7816 */ /* 0x000fe200000000cc */
[----:B------:R-:W2:Y:S04]  /*10d40*/  LDL R195, [R1+0x42c] ;  /* 0x00042c0001c37983 */ /* 0x000ea80000100800 */
[----:B------:R0:W2:Y:S02]  /*10d50*/  @P3 LDG.E.U16 R202, desc[UR60][R192.64] ;  /* 0x0000003cc0ca3981 */ /* 0x0000a4000c1e1500 */
[----:B0-----:R-:W-:-:S02]  /*10d60*/  @P3 IMAD.MOV.U32 R193, RZ, RZ, R22 ;  /* 0x000000ffffc13224 */ /* 0x001fc400078e0016 */
[----:B------:R-:W2:Y:S01]  /*10d70*/  LDL R22, [R1+0x4a8] ;  /* 0x0004a80001167983 */ /* 0x000ea20000100800 */
[----:B------:R-:W-:-:S03]  /*10d80*/  @P3 IMAD.MOV.U32 R192, RZ, RZ, R13 ;  /* 0x000000ffffc03224 */ /* 0x000fc600078e000d */
[----:B------:R-:W2:Y:S04]  /*10d90*/  LDL R13, [R1+0x430] ;  /* 0x00043000010d7983 */ /* 0x000ea80000100800 */
[----:B------:R4:W2:Y:S01]  /*10da0*/  @P3 LDG.E.U16 R204, desc[UR60][R192.64] ;  /* 0x0000003cc0cc3981 */ /* 0x0008a2000c1e1500 */
[----:B------:R-:W-:Y:S01]  /*10db0*/  ISETP.GT.AND P2, PT, R152, 0x74, PT ;  /* 0x000000749800780c */ /* 0x000fe20003f44270 */
[----:B----4-:R-:W-:Y:S02]  /*10dc0*/  @P1 IMAD.MOV.U32 R192, RZ, RZ, R2 ;  /* 0x000000ffffc01224 */ /* 0x010fe400078e0002 */
[----:B------:R-:W4:Y:S01]  /*10dd0*/  LDL R2, [R1+0x428] ;  /* 0x0004280001027983 */ /* 0x000f220000100800 */
[----:B------:R-:W-:-:S03]  /*10de0*/  @P1 IMAD.MOV.U32 R193, RZ, RZ, R12 ;  /* 0x000000ffffc11224 */ /* 0x000fc600078e000c */
[----:B------:R-:W4:Y:S01]  /*10df0*/  LDL R12, [R1+0x424] ;  /* 0x00042400010c7983 */ /* 0x000f220000100800 */
[----:B------:R-:W-:Y:S02]  /*10e00*/  PRMT R206, RZ, 0x7610, R206 ;  /* 0x00007610ffce7816 */ /* 0x000fe400000000ce */
[----:B------:R-:W-:-:S04]  /*10e10*/  PRMT R208, RZ, 0x7610, R208 ;  /* 0x00007610ffd07816 */ /* 0x000fc800000000d0 */
        /* <DEDUP_REMOVED lines=8> */
[----:B------:R-:W-:Y:S02]  /*10ea0*/  ISETP.GT.AND P3, PT, R152, 0x7c, PT ;  /* 0x0000007c9800780c */ /* 0x000fe40003f64270 */
[----:B------:R-:W-:-:S02]  /*10eb0*/  PRMT R210, RZ, 0x7610, R210 ;  /* 0x00007610ffd27816 */ /* 0x000fc400000000d2 */
[----:B------:R-:W-:Y:S01]  /*10ec0*/  PRMT R212, RZ, 0x7610, R212 ;  /* 0x00007610ffd47816 */ /* 0x000fe200000000d4 */
[----:B------:R-:W-:Y:S02]  /*10ed0*/  @P2 IMAD.MOV.U32 R192, RZ, RZ, R22 ;  /* 0x000000ffffc02224 */ /* 0x000fe400078e0016 */
[----:B------:R-:W2:Y:S04]  /*10ee0*/  LDL R22, [R1+0x498] ;  /* 0x0004980001167983 */ /* 0x000ea80000100800 */
[----:B------:R0:W2:Y:S02]  /*10ef0*/  @P2 LDG.E.U16 R210, desc[UR60][R192.64] ;  /* 0x0000003cc0d22981 */ /* 0x0000a4000c1e1500 */
[----:B0-----:R-:W-:Y:S02]  /*10f00*/  @P3 IMAD.MOV.U32 R192, RZ, RZ, R13 ;  /* 0x000000ffffc03224 */ /* 0x001fe400078e000d */
[----:B------:R-:W-:Y:S01]  /*10f10*/  @P3 IMAD.MOV.U32 R193, RZ, RZ, R195 ;  /* 0x000000ffffc13224 */ /* 0x000fe200078e00c3 */
[----:B------:R-:W2:Y:S04]  /*10f20*/  LDL R13, [R1+0x420] ;  /* 0x00042000010d7983 */ /* 0x000ea80000100800 */
[----:B------:R4:W2:Y:S01]  /*10f30*/  @P3 LDG.E.U16 R212, desc[UR60][R192.64] ;  /* 0x0000003cc0d43981 */ /* 0x0008a2000c1e1500 */
[----:B------:R-:W-:-:S02]  /*10f40*/  ISETP.GT.AND P1, PT, R152, 0x75, PT ;  /* 0x000000759800780c */ /* 0x000fc40003f24270 */
[----:B------:R-:W-:Y:S01]  /*10f50*/  PRMT R214, RZ, 0x7610, R214 ;  /* 0x00007610ffd67816 */ /* 0x000fe200000000d6 */
[----:B------:R-:W2:Y:S01]  /*10f60*/  LDL R195, [R1+0x57c] ;  /* 0x00057c0001c37983 */ /* 0x000ea20000100800 */
[----:B----4-:R-:W-:-:S03]  /*10f70*/  @P3 IMAD.MOV.U32 R192, RZ, RZ, R2 ;  /* 0x000000ffffc03224 */ /* 0x010fc600078e0002 */
        /* <DEDUP_REMOVED lines=15> */
[----:B------:R0:W-:Y:S01]  /*11070*/  STL [R1+0xcc8], R5 ;  /* 0x000cc80501007387 */ /* 0x0001e20000100800 */
[----:B------:R-:W-:-:S03]  /*11080*/  @P1 IMAD.MOV.U32 R192, RZ, RZ, R22 ;  /* 0x000000ffffc01224 */ /* 0x000fc600078e0016 */
[----:B------:R-:W2:Y:S04]  /*11090*/  LDL R22, [R1+0x574] ;  /* 0x0005740001167983 */ /* 0x000ea80000100800 */
[----:B------:R1:W2:Y:S02]  /*110a0*/  @P1 LDG.E.U16 R218, desc[UR60][R192.64] ;  /* 0x0000003cc0da1981 */ /* 0x0002a4000c1e1500 */
[----:B-1----:R-:W-:Y:S02]  /*110b0*/  @P2 IMAD.MOV.U32 R193, RZ, RZ, R5 ;  /* 0x000000ffffc12224 */ /* 0x002fe400078e0005 */
[----:B------:R-:W-:-:S05]  /*110c0*/  @P2 IMAD.MOV.U32 R192, RZ, RZ, R13 ;  /* 0x000000ffffc02224 */ /* 0x000fca00078e000d */
[----:B------:R4:W2:Y:S02]  /*110d0*/  @P2 LDG.E.U16 R220, desc[UR60][R192.64] ;  /* 0x0000003cc0dc2981 */ /* 0x0008a4000c1e1500 */
[----:B----4-:R-:W-:Y:S02]  /*110e0*/  @P2 IMAD.MOV.U32 R192, RZ, RZ, R2 ;  /* 0x000000ffffc02224 */ /* 0x010fe400078e0002 */
[----:B------:R-:W4:Y:S01]  /*110f0*/  LDL R2, [R1+0x578] ;  /* 0x0005780001027983 */ /* 0x000f220000100800 */
[----:B------:R-:W-:-:S03]  /*11100*/  @P2 IMAD.MOV.U32 R193, RZ, RZ, R12 ;  /* 0x000000ffffc12224 */ /* 0x000fc600078e000c */
[----:B0-----:R-:W4:Y:S04]  /*11110*/  LDL.LU R5, [R1+0x408] ;  /* 0x0004080001057983 */ /* 0x001f280000300800 */
[----:B------:R-:W4:Y:S04]  /*11120*/  LDL R13, [R1+0x50c] ;  /* 0x00050c00010d7983 */ /* 0x000f280000100800 */
[----:B------:R-:W4:Y:S01]  /*11130*/  LDL R12, [R1+0x510] ;  /* 0x00051000010c7983 */ /* 0x000f220000100800 */
[----:B------:R-:W-:Y:S02]  /*11140*/  PRMT R222, RZ, 0x7610, R222 ;  /* 0x00007610ffde7816 */ /* 0x000fe400000000de */
[----:B------:R-:W-:-:S02]  /*11150*/  ISETP.GT.AND P1, PT, R152, 0x67, PT ;  /* 0x000000679800780c */ /* 0x000fc40003f24270 */
[----:B------:R-:W-:Y:S02]  /*11160*/  PRMT R21, RZ, 0x7610, R21 ;  /* 0x00007610ff157816 */ /* 0x000fe40000000015 */
[----:B------:R3:W4:Y:S01]  /*11170*/  @P2 LDG.E.U16 R222, desc[UR60][R192.64] ;  /* 0x0000003cc0de2981 */ /* 0x000722000c1e1500 */
[----:B------:R-:W-:Y:S01]  /*11180*/  PRMT R9, RZ, 0x7610, R9 ;  /* 0x00007610ff097816 */ /* 0x000fe20000000009 */
[----:B---3--:R-:W-:Y:S02]  /*11190*/  @P0 IMAD.MOV.U32 R193, RZ, RZ, R11 ;  /* 0x000000ffffc10224 */ /* 0x008fe400078e000b */
[----:B------:R-:W3:Y:S01]  /*111a0*/  LDL R11, [R1+0x504] ;  /* 0x00050400010b7983 */ /* 0x000ee20000100800 */
[----:B--2---:R-:W-:-:S03]  /*111b0*/  @P0 IMAD.MOV.U32 R192, RZ, RZ, R10 ;  /* 0x000000ffffc00224 */ /* 0x004fc600078e000a */
[----:B------:R-:W2:Y:S04]  /*111c0*/  LDL R10, [R1+0x508] ;  /* 0x00050800010a7983 */ /* 0x000ea80000100800 */
[----:B------:R0:W2:Y:S02]  /*111d0*/  @P0 LDG.E.U16 R21, desc[UR60][R192.64] ;  /* 0x0000003cc0150981 */ /* 0x0000a4000c1e1500 */
[----:B0-----:R-:W-:Y:S02]  /*111e0*/  @P1 IMAD.MOV.U32 R192, RZ, RZ, R23 ;  /* 0x000000ffffc01224 */ /* 0x001fe400078e0017 */
[----:B------:R-:W-:-:S05]  /*111f0*/  @P1 IMAD.MOV.U32 R193, RZ, RZ, R195 ;  /* 0x000000ffffc11224 */ /* 0x000fca00078e00c3 */
[----:B------:R0:W2:Y:S01]  /*11200*/  @P1 LDG.E.U16 R9, desc[UR60][R192.64] ;  /* 0x0000003cc0091981 */ /* 0x0000a2000c1e1500 */
[----:B------:R-:W-:Y:S02]  /*11210*/  ISETP.GT.AND P0, PT, R152, 0x6e, PT ;  /* 0x0000006e9800780c */ /* 0x000fe40003f04270 */
[----:B------:R-:W-:Y:S02]  /*11220*/  PRMT R8, RZ, 0x7610, R8 ;  /* 0x00007610ff087816 */ /* 0x000fe40000000008 */
[----:B------:R-:W-:Y:S01]  /*11230*/  PRMT R4, RZ, 0x7610, R4 ;  /* 0x00007610ff047816 */ /* 0x000fe20000000004 */
[----:B0-----:R-:W-:Y:S01]  /*11240*/  @P1 IMAD.MOV.U32 R193, RZ, RZ, R22 ;  /* 0x000000ffffc11224 */ /* 0x001fe200078e0016 */
[----:B------:R-:W-:Y:S01]  /*11250*/  PRMT R14, RZ, 0x7610, R14 ;  /* 0x00007610ff0e7816 */ /* 0x000fe2000000000e */
[----:B----4-:R-:W-:-:S05]  /*11260*/  @P1 IMAD.MOV.U32 R192, RZ, RZ, R2 ;  /* 0x000000ffffc01224 */ /* 0x010fca00078e0002 */
[----:B------:R0:W4:Y:S02]  /*11270*/  @P1 LDG.E.U16 R8, desc[UR60][R192.64] ;  /* 0x0000003cc0081981 */ /* 0x000124000c1e1500 */
[----:B0-----:R-:W-:Y:S02]  /*11280*/  @P0 IMAD.MOV.U32 R192, RZ, RZ, R12 ;  /* 0x000000ffffc00224 */ /* 0x001fe400078e000c */
[----:B------:R-:W-:-:S05]  /*11290*/  @P0 IMAD.MOV.U32 R193, RZ, RZ, R13 ;  /* 0x000000ffffc10224 */ /* 0x000fca00078e000d */
[----:B------:R3:W4:Y:S02]  /*112a0*/  @P0 LDG.E.U16 R4, desc[UR60][R192.64] ;  /* 0x0000003cc0040981 */ /* 0x000724000c1e1500 */
[----:B---3--:R-:W-:Y:S02]  /*112b0*/  @P0 IMAD.MOV.U32 R193, RZ, RZ, R11 ;  /* 0x000000ffffc10224 */ /* 0x008fe400078e000b */
[----:B--2---:R-:W-:Y:S01]  /*112c0*/  @P0 IMAD.MOV.U32 R192, RZ, RZ, R10 ;  /* 0x000000ffffc00224 */ /* 0x004fe200078e000a */
[----:B------:R-:W-:Y:S04]  /*112d0*/  STL [R1+0xd48], R21 ;  /* 0x000d481501007387 */ /* 0x000fe80000100800 */
[----:B------:R-:W2:Y:S04]  /*112e0*/  @P0 LDG.E.U16 R14, desc[UR60][R192.64] ;  /* 0x0000003cc00e0981 */ /* 0x000ea8000c1e1500 */
[----:B------:R0:W-:Y:S04]  /*112f0*/  STL [R1+0xd4c], R9 ;  /* 0x000d4c0901007387 */ /* 0x0001e80000100800 */
[----:B------:R-:W3:Y:S04]  /*11300*/  LDL R2, [R1+0x500] ;  /* 0x0005000001027983 */ /* 0x000ee80000100800 */
[----:B0-----:R-:W3:Y:S01]  /*11310*/  LDL R9, [R1+0x4fc] ;  /* 0x0004fc0001097983 */ /* 0x001ee20000100800 */
[----:B------:R-:W-:-:S02]  /*11320*/  ISETP.GT.AND P1, PT, R152, 0x6f, PT ;  /* 0x0000006f9800780c */ /* 0x000fc40003f24270 */
[----:B------:R-:W-:Y:S01]  /*11330*/  PRMT R7, RZ, 0x7610, R7 ;  /* 0x00007610ff077816 */ /* 0x000fe20000000007 */
[----:B----4-:R0:W-:Y:S04]  /*11340*/  STL [R1+0xd50], R8 ;  /* 0x000d500801007387 */ /* 0x0101e80000100800 */
[----:B------:R1:W-:Y:S04]  /*11350*/  STL [R1+0xd54], R4 ;  /* 0x000d540401007387 */ /* 0x0003e80000100800 */
[----:B------:R-:W4:Y:S04]  /*11360*/  LDL R22, [R1+0x4f4] ;  /* 0x0004f40001167983 */ /* 0x000f280000100800 */
[----:B------:R-:W4:Y:S04]  /*11370*/  LDL R21, [R1+0x4f8] ;  /* 0x0004f80001157983 */ /* 0x000f280000100800 */
[----:B------:R-:W4:Y:S04]  /*11380*/  LDL R13, [R1+0x48c] ;  /* 0x00048c00010d7983 */ /* 0x000f280000100800 */
[----:B------:R-:W4:Y:S04]  /*11390*/  LDL R12, [R1+0x490] ;  /* 0x00049000010c7983 */ /* 0x000f280000100800 */
[----:B------:R-:W4:Y:S04]  /*113a0*/  LDL R11, [R1+0x484] ;  /* 0x00048400010b7983 */ /* 0x000f280000100800 */
[----:B------:R-:W4:Y:S04]  /*113b0*/  LDL R10, [R1+0x488] ;  /* 0x00048800010a7983 */ /* 0x000f280000100800 */
[----:B--2---:R-:W-:Y:S04]  /*113c0*/  STL [R1+0xd58], R14 ;  /* 0x000d580e01007387 */ /* 0x004fe80000100800 */
[----:B0-----:R-:W2:Y:S04]  /*113d0*/  LDL R8, [R1+0x480] ;  /* 0x0004800001087983 */ /* 0x001ea80000100800 */
[----:B-1----:R-:W2:Y:S01]  /*113e0*/  LDL R4, [R1+0x474] ;  /* 0x0004740001047983 */ /* 0x002ea20000100800 */
[----:B---3--:R-:W-:-:S03]  /*113f0*/  @P1 IMAD.MOV.U32 R192, RZ, RZ, R2 ;  /* 0x000000ffffc01224 */ /* 0x008fc600078e0002 */
[----:B------:R-:W3:Y:S01]  /*11400*/  LDL R2, [R1+0x478] ;  /* 0x0004780001027983 */ /* 0x000ee20000100800 */
[----:B------:R-:W-:-:S03]  /*11410*/  @P1 IMAD.MOV.U32 R193, RZ, RZ, R9 ;  /* 0x000000ffffc11224 */ /* 0x000fc600078e0009 */
[----:B------:R-:W3:Y:S04]  /*11420*/  LDL R9, [R1+0x47c] ;  /* 0x00047c0001097983 */ /* 0x000ee80000100800 */
[----:B------:R4:W3:Y:S01]  /*11430*/  @P1 LDG.E.U16 R7, desc[UR60][R192.64] ;  /* 0x0000003cc0071981 */ /* 0x0008e2000c1e1500 */
[----:B------:R-:W-:Y:S02]  /*11440*/  ISETP.GT.AND P0, PT, R152, 0x76, PT ;  /* 0x000000769800780c */ /* 0x000fe40003f04270 */
[----:B------:R-:W-:Y:S02]  /*11450*/  PRMT R250, RZ, 0x7610, R250 ;  /* 0x00007610fffa7816 */ /* 0x000fe400000000fa */
[----:B------:R-:W-:Y:S02]  /*11460*/  PRMT R248, RZ, 0x7610, R248 ;  /* 0x00007610fff87816 */ /* 0x000fe400000000f8 */
[----:B------:R-:W-:-:S02]  /*11470*/  PRMT R247, RZ, 0x7610, R247 ;  /* 0x00007610fff77816 */ /* 0x000fc400000000f7 */
[----:B------:R-:W-:Y:S02]  /*11480*/  PRMT R244, RZ, 0x7610, R244 ;  /* 0x00007610fff47816 */ /* 0x000fe400000000f4 */
[----:B------:R-:W-:Y:S01]  /*11490*/  PRMT R240, RZ, 0x7610, R240 ;  /* 0x00007610fff07816 */ /* 0x000fe200000000f0 */
[----:B----4-:R-:W-:Y:S02]  /*114a0*/  @P1 IMAD.MOV.U32 R193, RZ, RZ, R22 ;  /* 0x000000ffffc11224 */ /* 0x010fe400078e0016 */
[----:B------:R-:W-:-:S05]  /*114b0*/  @P1 IMAD.MOV.U32 R192, RZ, RZ, R21 ;  /* 0x000000ffffc01224 */ /* 0x000fca00078e0015 */
[----:B------:R0:W4:Y:S01]  /*114c0*/  @P1 LDG.E.U16 R250, desc[UR60][R192.64] ;  /* 0x0000003cc0fa1981 */ /* 0x000122000c1e1500 */
[----:B------:R-:W-:Y:S01]  /*114d0*/  ISETP.GT.AND P1, PT, R152, 0x77, PT ;  /* 0x000000779800780c */ /* 0x000fe20003f24270 */
[----:B0-----:R-:W-:Y:S02]  /*114e0*/  @P0 IMAD.MOV.U32 R192, RZ, RZ, R12 ;  /* 0x000000ffffc00224 */ /* 0x001fe400078e000c */
[----:B------:R-:W-:-:S05]  /*114f0*/  @P0 IMAD.MOV.U32 R193, RZ, RZ, R13 ;  /* 0x000000ffffc10224 */ /* 0x000fca00078e000d */
[----:B------:R0:W4:Y:S02]  /*11500*/  @P0 LDG.E.U16 R248, desc[UR60][R192.64] ;  /* 0x0000003cc0f80981 */ /* 0x000124000c1e1500 */
[----:B0-----:R-:W-:Y:S02]  /*11510*/  @P0 IMAD.MOV.U32 R192, RZ, RZ, R10 ;  /* 0x000000ffffc00224 */ /* 0x001fe400078e000a */
[----:B------:R-:W-:-:S05]  /*11520*/  @P0 IMAD.MOV.U32 R193, RZ, RZ, R11 ;  /* 0x000000ffffc10224 */ /* 0x000fca00078e000b */
[----:B------:R2:W4:Y:S02]  /*11530*/  @P0 LDG.E.U16 R247, desc[UR60][R192.64] ;  /* 0x0000003cc0f70981 */ /* 0x000524000c1e1500 */
[----:B--2---:R-:W-:Y:S02]  /*11540*/  @P1 IMAD.MOV.U32 R192, RZ, RZ, R8 ;  /* 0x000000ffffc01224 */ /* 0x004fe400078e0008 */
[----:B---3--:R-:W-:Y:S01]  /*11550*/  @P1 IMAD.MOV.U32 R193, RZ, RZ, R9 ;  /* 0x000000ffffc11224 */ /* 0x008fe200078e0009 */
[----:B------:R0:W-:Y:S04]  /*11560*/  STL [R1+0xd5c], R7 ;  /* 0x000d5c0701007387 */ /* 0x0001e80000100800 */
[----:B------:R1:W2:Y:S04]  /*11570*/  @P1 LDG.E.U16 R244, desc[UR60][R192.64] ;  /* 0x0000003cc0f41981 */ /* 0x0002a8000c1e1500 */
[----:B------:R-:W3:Y:S01]  /*11580*/  LDL R22, [R1+0x3f8] ;  /* 0x0003f80001167983 */ /* 0x000ee20000100800 */
[----:B-1----:R-:W-:-:S03]  /*11590*/  @P1 IMAD.MOV.U32 R192, RZ, RZ, R2 ;  /* 0x000000ffffc01224 */ /* 0x002fc600078e0002 */
[----:B------:R-:W4:Y:S01]  /*115a0*/  LDL.LU R2, [R1+0x1a0] ;  /* 0x0001a00001027983 */ /* 0x000f220000300800 */
[----:B------:R-:W-:-:S03]  /*115b0*/  @P1 IMAD.MOV.U32 R193, RZ, RZ, R4 ;  /* 0x000000ffffc11224 */ /* 0x000fc600078e0004 */
[----:B0-----:R-:W2:Y:S04]  /*115c0*/  LDL.LU R7, [R1+0x120] ;  /* 0x0001200001077983 */ /* 0x001ea80000300800 */
[----:B------:R-:W2:Y:S04]  /*115d0*/  LDL.LU R14, [R1+0x11c] ;  /* 0x00011c00010e7983 */ /* 0x000ea80000300800 */
        /* <DEDUP_REMOVED lines=10> */
[----:B------:R0:W2:Y:S04]  /*11680*/  @P1 LDG.E.U16 R240, desc[UR60][R192.64] ;  /* 0x0000003cc0f01981 */ /* 0x0000a8000c1e1500 */
[----:B------:R-:W0:Y:S04]  /*11690*/  LDL R192, [R1+0x40c] ;  /* 0x00040c0001c07983 */ /* 0x000e280000100800 */
[----:B------:R-:W0:Y:S01]  /*116a0*/  LDL R193, [R1+0x410] ;  /* 0x0004100001c17983 */ /* 0x000e220000100800 */
[----:B------:R-:W-:-:S02]  /*116b0*/  ISETP.GT.AND P0, PT, R152, 0x7e, PT ;  /* 0x0000007e9800780c */ /* 0x000fc40003f04270 */
[----:B------:R-:W-:-:S11]  /*116c0*/  PRMT R238, RZ, 0x7610, R238 ;  /* 0x00007610ffee7816 */ /* 0x000fd600000000ee */
[----:B0-----:R-:W-:-:S04]  /*116d0*/  @P0 LOP3.LUT R193, R193, R192, RZ, 0x3c, !PT ;  /* 0x000000c0c1c10212 */ /* 0x001fc800078e3cff */
[----:B------:R-:W-:-:S04]  /*116e0*/  @P0 LOP3.LUT R192, R193, R192, RZ, 0x3c, !PT ;  /* 0x000000c0c1c00212 */ /* 0x000fc800078e3cff */
[----:B------:R-:W-:-:S05]  /*116f0*/  @P0 LOP3.LUT R193, R193, R192, RZ, 0x3c, !PT ;  /* 0x000000c0c1c10212 */ /* 0x000fca00078e3cff */
[----:B------:R0:W2:Y:S04]  /*11700*/  @P0 LDG.E.U16 R238, desc[UR60][R192.64] ;  /* 0x0000003cc0ee0981 */ /* 0x0000a8000c1e1500 */
[----:B------:R-:W3:Y:S01]  /*11710*/  LDL R193, [R1+0x404] ;  /* 0x0004040001c17983 */ /* 0x000ee20000100800 */
[----:B------:R-:W-:Y:S01]  /*11720*/  PRMT R234, RZ, 0x7610, R234 ;  /* 0x00007610ffea7816 */ /* 0x000fe200000000ea */
[----:B0-----:R-:W-:Y:S01]  /*11730*/  @P0 IMAD.MOV.U32 R192, RZ, RZ, R5 ;  /* 0x000000ffffc00224 */ /* 0x001fe200078e0005 */
[----:B------:R-:W-:-:S04]  /*11740*/  ISETP.GT.AND P1, PT, R152, 0x7f, PT ;  /* 0x0000007f9800780c */ /* 0x000fc80003f24270 */
[----:B---3--:R0:W3:Y:S04]  /*11750*/  @P0 LDG.E.U16 R234, desc[UR60][R192.64] ;  /* 0x0000003cc0ea0981 */ /* 0x0080e8000c1e1500 */
[----:B------:R-:W0:Y:S01]  /*11760*/  LDL R193, [R1+0x400] ;  /* 0x0004000001c17983 */ /* 0x000e220000100800 */
[----:B------:R-:W-:-:S03]  /*11770*/  PRMT R231, RZ, 0x7610, R231 ;  /* 0x00007610ffe77816 */ /* 0x000fc600000000e7 */
[----:B------:R1:W-:Y:S01]  /*11780*/  STL [R1+0xcc4], R6 ;  /* 0x000cc40601007387 */ /* 0x0003e20000100800 */
[----:B0-----:R-:W-:Y:S02]  /*11790*/  @P1 IMAD.MOV.U32 R192, RZ, RZ, R193 ;  /* 0x000000ffffc01224 */ /* 0x001fe400078e00c1 */
[----:B------:R-:W-:Y:S02]  /*117a0*/  @P1 IMAD.MOV.U32 R193, RZ, RZ, R6 ;  /* 0x000000ffffc11224 */ /* 0x000fe400078e0006 */
[----:B-1----:R-:W2:Y:S04]  /*117b0*/  LDL.LU R6, [R1+0x15c] ;  /* 0x00015c0001067983 */ /* 0x002ea80000300800 */
[----:B------:R0:W3:Y:S04]  /*117c0*/  @P1 LDG.E.U16 R231, desc[UR60][R192.64] ;  /* 0x0000003cc0e71981 */ /* 0x0000e8000c1e1500 */
[----:B------:R-:W4:Y:S01]  /*117d0*/  LDL R193, [R1+0x3f4] ;  /* 0x0003f40001c17983 */ /* 0x000f220000100800 */
[----:B0-----:R-:W-:-:S02]  /*117e0*/  @P1 IMAD.MOV.U32 R192, RZ, RZ, R22 ;  /* 0x000000ffffc01224 */ /* 0x001fc400078e0016 */
[----:B------:R-:W0:Y:S01]  /*117f0*/  S2R R22, SR_TID.X ;  /* 0x0000000000167919 */ /* 0x000e220000002100 */
[----:B------:R-:W-:Y:S02]  /*11800*/  PRMT R228, RZ, 0x7610, R228 ;  /* 0x00007610ffe47816 */ /* 0x000fe400000000e4 */
[----:B0-----:R-:W-:-:S04]  /*11810*/  LOP3.LUT R22, R22, 0x7f, RZ, 0xc0, !PT ;  /* 0x0000007f16167812 */ /* 0x001fc800078ec0ff */
[----:B------:R-:W-:Y:S01]  /*11820*/  ISETP.GE.AND P0, PT, R22, R152, PT ;  /* 0x000000981600720c */ /* 0x000fe20003f06270 */
[----:B----4-:R-:W4:Y:S04]  /*11830*/  @P1 LDG.E.U16 R228, desc[UR60][R192.64] ;  /* 0x0000003cc0e41981 */ /* 0x010f28000c1e1500 */
[----:B------:R-:W2:Y:S04]  /*11840*/  LDL.LU R192, [R1+0x19c] ;  /* 0x00019c0001c07983 */ /* 0x000ea80000300800 */
[----:B------:R-:W3:Y:S04]  /*11850*/  LDL.LU R193, [R1+0x160] ;  /* 0x0001600001c17983 */ /* 0x000ee80000300800 */
[----:B------:R-:W4:Y:S01]  /*11860*/  LDL.LU R22, [R1+0xd90] ;  /* 0x000d900001167983 */ /* 0x000f220000300800 */
[----:B------:R-:W-:Y:S06]  /*11870*/  BAR.SYNC.DEFER_BLOCKING 0x0 ;  /* 0x0000000000007b1d */ /* 0x000fec0000010000 */
[----:B----4-:R0:W-:Y:S04]  /*11880*/  STS.U16 [R22], R2 ;  /* 0x0000000216007388 */ /* 0x0101e80000000400 */
[----:B------:R1:W-:Y:S04]  /*11890*/  STS.U16 [R22+0x2000], R0 ;  /* 0x0020000016007388 */ /* 0x0003e80000000400 */
[----:B------:R4:W-:Y:S04]  /*118a0*/  STS.U16 [R22+0xa000], R20 ;  /* 0x00a0001416007388 */ /* 0x0009e80000000400 */
[----:B0-----:R-:W3:Y:S04]  /*118b0*/  LDL.LU R2, [R1+0xd8c] ;  /* 0x000d8c0001027983 */ /* 0x001ee80000300800 */
[----:B-1----:R-:W3:Y:S04]  /*118c0*/  LDL.LU R0, [R1+0xd88] ;  /* 0x000d880001007983 */ /* 0x002ee80000300800 */
[----:B--2---:R0:W-:Y:S04]  /*118d0*/  STS.U16 [R22+0x8000], R192 ;  /* 0x008000c016007388 */ /* 0x0041e80000000400 */
[----:B----4-:R-:W2:Y:S04]  /*118e0*/  LDL.LU R20, [R1+0xd84] ;  /* 0x000d840001147983 */ /* 0x010ea80000300800 */
[----:B---3--:R1:W-:Y:S04]  /*118f0*/  STS.U16 [R22+0x400], R193 ;  /* 0x000400c116007388 */ /* 0x0083e80000000400 */
[----:B0-----:R-:W3:Y:S04]  /*11900*/  LDL.LU R192, [R1+0x194] ;  /* 0x0001940001c07983 */ /* 0x001ee80000300800 */
[----:B------:R0:W-:Y:S04]  /*11910*/  STS.U16 [R22+0x8400], R6 ;  /* 0x0084000616007388 */ /* 0x0001e80000000400 */
[----:B-1----:R-:W4:Y:S04]  /*11920*/  LDL.LU R193, [R1+0x158] ;  /* 0x0001580001c17983 */ /* 0x002f280000300800 */
[----:B------:R1:W-:Y:S04]  /*11930*/  STS.U16 [R22+0x800], R7 ;  /* 0x0008000716007388 */ /* 0x0003e80000000400 */
[----:B0-----:R-:W4:Y:S04]  /*11940*/  LDL.LU R6, [R1+0x154] ;  /* 0x0001540001067983 */ /* 0x001f280000300800 */
        /* <DEDUP_REMOVED lines=24> */
[----:B-1----:R-:W4:Y:S04]  /*11ad0*/  LDL.LU R252, [R1+0x198] ;  /* 0x0001980001fc7983 */ /* 0x002f280000300800 */
[----:B------:R-:W-:Y:S04]  /*11ae0*/  STS.U16 [R22+0xa400], R251 ;  /* 0x00a400fb16007388 */ /* 0x000fe80000000400 */
        /* <DEDUP_REMOVED lines=12> */
[----:B------:R-:W-:Y:S04]  /*11bb0*/  STL [R1+0xc1c], R22 ;  /* 0x000c1c1601007387 */ /* 0x000fe80000100800 */
[----:B--2---:R0:W-:Y:S04]  /*11bc0*/  STS.U16 [R20+0x2080], R191 ;  /* 0x002080bf14007388 */ /* 0x0041e80000000400 */
[----:B------:R1:W-:Y:S04]  /*11bd0*/  STS.U16 [R20+0xa080], R19 ;  /* 0x00a0801314007388 */ /* 0x0003e80000000400 */
[----:B---3--:R-:W-:Y:S04]  /*11be0*/  STS.U16 [R20+0x8080], R192 ;  /* 0x008080c014007388 */ /* 0x008fe80000000400 */
[----:B0-----:R-:W2:Y:S04]  /*11bf0*/  LDL.LU R191, [R1+0xd80] ;  /* 0x000d800001bf7983 */ /* 0x001ea80000300800 */
[----:B-1----:R-:W3:Y:S04]  /*11c00*/  LDL.LU R19, [R1+0xd7c] ;  /* 0x000d7c0001137983 */ /* 0x002ee80000300800 */
[----:B----4-:R-:W-:Y:S04]  /*11c10*/  STS.U16 [R20+0x480], R193 ;  /* 0x000480c114007388 */ /* 0x010fe80000000400 */
        /* <DEDUP_REMOVED lines=12> */
[----:B------:R0:W-:Y:S04]  /*11ce0*/  STS.U16 [R20+0x80], R252 ;  /* 0x000080fc14007388 */ /* 0x0001e80000000400 */
[----:B0-----:R-:W4:Y:S04]  /*11cf0*/  LDL.LU R252, [R1+0x190] ;  /* 0x0001900001fc7983 */ /* 0x001f280000300800 */
[----:B------:R-:W2:Y:S04]  /*11d00*/  LDL.LU R192, [R1+0x18c] ;  /* 0x00018c0001c07983 */ /* 0x000ea80000300800 */
[----:B------:R-:W4:Y:S04]  /*11d10*/  LDL.LU R193, [R1+0x150] ;  /* 0x0001500001c17983 */ /* 0x000f280000300800 */
        /* <DEDUP_REMOVED lines=11> */
[----:B------:R0:W-:Y:S04]  /*11dd0*/  STS.U16 [R20+0x9c80], R195 ;  /* 0x009c80c314007388 */ /* 0x0001e80000000400 */
[----:B------:R-:W4:Y:S04]  /*11de0*/  LDL.LU R23, [R1+0x10] ;  /* 0x0000100001177983 */ /* 0x000f280000300800 */
[----:B0-----:R-:W4:Y:S04]  /*11df0*/  LDL.LU R195, [R1+0xc] ;  /* 0x00000c0001c37983 */ /* 0x001f280000300800 */
        /* <DEDUP_REMOVED lines=15> */
[----:B---3--:R0:W-:Y:S04]  /*11ef0*/  STS.U16 [R19+0x2100], R18 ;  /* 0x0021001213007388 */ /* 0x0081e80000000400 */
[----:B0-----:R-:W3:Y:S04]  /*11f00*/  LDL.LU R18, [R1+0xd78] ;  /* 0x000d780001127983 */ /* 0x001ee80000300800 */
[----:B------:R-:W-:Y:S04]  /*11f10*/  STS.U16 [R19+0xa100], R189 ;  /* 0x00a100bd13007388 */ /* 0x000fe80000000400 */
[----:B--2---:R0:W-:Y:S04]  /*11f20*/  STS.U16 [R19+0x8100], R192 ;  /* 0x008100c013007388 */ /* 0x0041e80000000400 */
[----:B----4-:R1:W-:Y:S04]  /*11f30*/  STS.U16 [R19+0x500], R193 ;  /* 0x000500c113007388 */ /* 0x0103e80000000400 */
[----:B------:R2:W-:Y:S04]  /*11f40*/  STS.U16 [R19+0x8500], R6 ;  /* 0x0085000613007388 */ /* 0x0005e80000000400 */
[----:B0-----:R-:W4:Y:S04]  /*11f50*/  LDL.LU R192, [R1+0x188] ;  /* 0x0001880001c07983 */ /* 0x001f280000300800 */
[----:B-1----:R-:W4:Y:S04]  /*11f60*/  LDL.LU R193, [R1+0x184] ;  /* 0x0001840001c17983 */ /* 0x002f280000300800 */
[----:B------:R0:W-:Y:S04]  /*11f70*/  STS.U16 [R19+0x900], R7 ;  /* 0x0009000713007388 */ /* 0x0001e80000000400 */
[----:B--2---:R-:W2:Y:S04]  /*11f80*/  LDL.LU R6, [R1+0x148] ;  /* 0x0001480001067983 */ /* 0x004ea80000300800 */
        /* <DEDUP_REMOVED lines=23> */
[----:B------:R-:W4:Y:S04]  /*12100*/  LDL.LU R189, [R1+0x4] ;  /* 0x0000040001bd7983 */ /* 0x000f280000300800 */
        /* <DEDUP_REMOVED lines=16> */
[----:B---3--:R-:W-:Y:S04]  /*12210*/  STS.U16 [R18+0x2180], R188 ;  /* 0x002180bc12007388 */ /* 0x008fe80000000400 */
[----:B------:R-:W-:Y:S04]  /*12220*/  STS.U16 [R18+0xa180], R17 ;  /* 0x00a1801112007388 */ /* 0x000fe80000000400 */
[----:B--2---:R0:W-:Y:S04]  /*12230*/  STS.U16 [R18+0x580], R6 ;  /* 0x0005800612007388 */ /* 0x0041e80000000400 */
[----:B----4-:R1:W-:Y:S04]  /*12240*/  STS.U16 [R18+0x8580], R7 ;  /* 0x0085800712007388 */ /* 0x0103e80000000400 */
[----:B0-----:R-:W2:Y:S04]  /*12250*/  LDL.LU R6, [R1+0x17c] ;  /* 0x00017c0001067983 */ /* 0x001ea80000300800 */
[----:B------:R0:W-:Y:S04]  /*12260*/  STS.U16 [R18+0x980], R14 ;  /* 0x0009800e12007388 */ /* 0x0001e80000000400 */
[----:B-1----:R-:W3:Y:S04]  /*12270*/  LDL.LU R7, [R1+0x174] ;  /* 0x0001740001077983 */ /* 0x002ee80000300800 */
[----:B------:R1:W-:Y:S04]  /*12280*/  STS.U16 [R18+0x8980], R4 ;  /* 0x0089800412007388 */ /* 0x0003e80000000400 */
[----:B0-----:R-:W4:Y:S04]  /*12290*/  LDL.LU R14, [R1+0x140] ;  /* 0x00014000010e7983 */ /* 0x001f280000300800 */
[----:B------:R0:W-:Y:S04]  /*122a0*/  STS.U16 [R18+0xd80], R8 ;  /* 0x000d800812007388 */ /* 0x0001e80000000400 */
[----:B-1----:R-:W2:Y:S04]  /*122b0*/  LDL.LU R4, [R1+0x13c] ;  /* 0x00013c0001047983 */ /* 0x002ea80000300800 */
[----:B------:R1:W-:Y:S04]  /*122c0*/  STS.U16 [R18+0x8d80], R9 ;  /* 0x008d800912007388 */ /* 0x0003e80000000400 */
        /* <DEDUP_REMOVED lines=18> */
[----:B------:R-:W4:Y:S04]  /*123f0*/  LDL.LU R188, [R1] ;  /* 0x0000000001bc7983 */ /* 0x000f280000300800 */
[----:B------:R-:W2:Y:S04]  /*12400*/  LDL.LU R17, [R1+0xd74] ;  /* 0x000d740001117983 */ /* 0x000ea80000300800 */
        /* <DEDUP_REMOVED lines=18> */
[----:B---3--:R1:W-:Y:S04]  /*12530*/  STS.U16 [R17+0xa00], R8 ;  /* 0x000a000811007388 */ /* 0x0083e80000000400 */
[----:B----4-:R2:W-:Y:S04]  /*12540*/  STS.U16 [R17+0x8a00], R9 ;  /* 0x008a000911007388 */ /* 0x0105e80000000400 */
[----:B0-----:R-:W3:Y:S04]  /*12550*/  LDL.LU R4, [R1+0x170] ;  /* 0x0001700001047983 */ /* 0x001ee80000300800 */
[----:B-1----:R-:W4:Y:S04]  /*12560*/  LDL.LU R8, [R1+0x16c] ;  /* 0x00016c0001087983 */ /* 0x002f280000300800 */
[----:B------:R0:W-:Y:S04]  /*12570*/  STS.U16 [R17+0xe00], R21 ;  /* 0x000e001511007388 */ /* 0x0001e80000000400 */
[----:B--2---:R-:W2:Y:S04]  /*12580*/  LDL.LU R9, [R1+0x134] ;  /* 0x0001340001097983 */ /* 0x004ea80000300800 */
[----:B------:R1:W-:Y:S04]  /*12590*/  STS.U16 [R17+0x1a00], R195 ;  /* 0x001a00c311007388 */ /* 0x0003e80000000400 */
[----:B0-----:R-:W4:Y:S04]  /*125a0*/  LDL.LU R21, [R1+0x130] ;  /* 0x0001300001157983 */ /* 0x001f280000300800 */
[----:B------:R0:W-:Y:S04]  /*125b0*/  STS.U16 [R17+0x9a00], R189 ;  /* 0x009a00bd11007388 */ /* 0x0001e80000000400 */
[----:B-1----:R-:W3:Y:S04]  /*125c0*/  LDL.LU R195, [R1+0xf8] ;  /* 0x0000f80001c37983 */ /* 0x002ee80000300800 */
[----:B------:R1:W-:Y:S04]  /*125d0*/  STS.U16 [R17+0x1e00], R188 ;  /* 0x001e00bc11007388 */ /* 0x0003e80000000400 */
[----:B0-----:R-:W2:Y:S04]  /*125e0*/  LDL.LU R189, [R1+0xf4] ;  /* 0x0000f40001bd7983 */ /* 0x001ea80000300800 */
[----:B------:R0:W-:Y:S04]  /*125f0*/  STS.U16 [R17+0x9e00], R191 ;  /* 0x009e00bf11007388 */ /* 0x0001e80000000400 */
[----:B-1----:R-:W4:Y:S04]  /*12600*/  LDL.LU R188, [R1+0xbc] ;  /* 0x0000bc0001bc7983 */ /* 0x002f280000300800 */
[----:B------:R1:W-:Y:S04]  /*12610*/  STS.U16 [R17+0x2200], R190 ;  /* 0x002200be11007388 */ /* 0x0003e80000000400 */
[----:B0-----:R-:W4:Y:S04]  /*12620*/  LDL.LU R191, [R1+0xb8] ;  /* 0x0000b80001bf7983 */ /* 0x001f280000300800 */
[----:B------:R0:W-:Y:S04]  /*12630*/  STS.U16 [R17+0xa200], R16 ;  /* 0x00a2001011007388 */ /* 0x0001e80000000400 */
[----:B-1----:R-:W4:Y:S04]  /*12640*/  LDL.LU R190, [R1+0x88] ;  /* 0x0000880001be7983 */ /* 0x002f280000300800 */
[----:B0-----:R-:W3:Y:S04]  /*12650*/  LDL.LU R16, [R1+0xd70] ;  /* 0x000d700001107983 */ /* 0x001ee80000300800 */
[----:B------:R0:W-:Y:S04]  /*12660*/  STS.U16 [R17+0x8e00], R13 ;  /* 0x008e000d11007388 */ /* 0x0001e80000000400 */
[----:B------:R1:W-:Y:S04]  /*12670*/  STS.U16 [R17+0x1200], R10 ;  /* 0x0012000a11007388 */ /* 0x0003e80000000400 */
[----:B------:R1:W-:Y:S04]  /*12680*/  STS.U16 [R17+0x9200], R11 ;  /* 0x0092000b11007388 */ /* 0x0003e80000000400 */
[----:B0-----:R-:W4:Y:S04]  /*12690*/  LDL.LU R13, [R1+0x84] ;  /* 0x00008400010d7983 */ /* 0x001f280000300800 */
[----:B-1----:R-:W4:Y:S04]  /*126a0*/  LDL.LU R10, [R1+0x58] ;  /* 0x00005800010a7983 */ /* 0x002f280000300800 */
[----:B------:R0:W-:Y:S04]  /*126b0*/  STS.U16 [R17+0x1600], R12 ;  /* 0x0016000c11007388 */ /* 0x0001e80000000400 */
[----:B------:R-:W4:Y:S04]  /*126c0*/  LDL.LU R11, [R1+0x54] ;  /* 0x00005400010b7983 */ /* 0x000f280000300800 */
[----:B0-----:R-:W4:Y:S04]  /*126d0*/  LDL.LU R12, [R1+0x28] ;  /* 0x00002800010c7983 */ /* 0x001f280000300800 */
[----:B------:R0:W-:Y:S04]  /*126e0*/  STS.U16 [R17+0x9600], R23 ;  /* 0x0096001711007388 */ /* 0x0001e80000000400 */
        /* <DEDUP_REMOVED lines=20> */
[----:B--2---:R1:W-:Y:S04]  /*12830*/  STS.U16 [R16+0x8a80], R189 ;  /* 0x008a80bd10007388 */ /* 0x0043e80000000400 */
[----:B----4-:R2:W-:Y:S04]  /*12840*/  STS.U16 [R16+0xe80], R188 ;  /* 0x000e80bc10007388 */ /* 0x0105e80000000400 */
[----:B0-----:R-:W3:Y:S04]  /*12850*/  LDL.LU R195, [R1+0x168] ;  /* 0x0001680001c37983 */ /* 0x001ee80000300800 */
[----:B-1----:R-:W4:Y:S04]  /*12860*/  LDL.LU R189, [R1+0x164] ;  /* 0x0001640001bd7983 */ /* 0x002f280000300800 */
[----:B------:R0:W-:Y:S04]  /*12870*/  STS.U16 [R16+0x8e80], R191 ;  /* 0x008e80bf10007388 */ /* 0x0001e80000000400 */
[----:B--2---:R-:W2:Y:S04]  /*12880*/  LDL.LU R188, [R1+0x128] ;  /* 0x0001280001bc7983 */ /* 0x004ea80000300800 */
[----:B------:R1:W-:Y:S04]  /*12890*/  STS.U16 [R16+0x1280], R190 ;  /* 0x001280be10007388 */ /* 0x0003e80000000400 */
[----:B0-----:R-:W2:Y:S04]  /*128a0*/  LDL.LU R191, [R1+0x124] ;  /* 0x0001240001bf7983 */ /* 0x001ea80000300800 */
[----:B------:R0:W-:Y:S04]  /*128b0*/  STS.U16 [R16+0x1e80], R0 ;  /* 0x001e800010007388 */ /* 0x0001e80000000400 */
[----:B-1----:R-:W2:Y:S04]  /*128c0*/  LDL.LU R190, [R1+0xf0] ;  /* 0x0000f00001be7983 */ /* 0x002ea80000300800 */
[----:B------:R1:W-:Y:S04]  /*128d0*/  STS.U16 [R16+0x9e80], R2 ;  /* 0x009e800210007388 */ /* 0x0003e80000000400 */
[----:B0-----:R-:W2:Y:S04]  /*128e0*/  LDL.LU R0, [R1+0xd6c] ;  /* 0x000d6c0001007983 */ /* 0x001ea80000300800 */
[----:B------:R0:W-:Y:S04]  /*128f0*/  STS.U16 [R16+0x2280], R3 ;  /* 0x0022800310007388 */ /* 0x0001e80000000400 */
[----:B-1----:R-:W2:Y:S04]  /*12900*/  LDL.LU R2, [R1+0xd68] ;  /* 0x000d680001027983 */ /* 0x002ea80000300800 */
[----:B------:R1:W-:Y:S04]  /*12910*/  STS.U16 [R16+0xa280], R15 ;  /* 0x00a2800f10007388 */ /* 0x0003e80000000400 */
[----:B0-----:R-:W3:Y:S04]  /*12920*/  LDL.LU R3, [R1+0xd64] ;  /* 0x000d640001037983 */ /* 0x001ee80000300800 */
[----:B-1----:R-:W3:Y:S04]  /*12930*/  LDL.LU R15, [R1+0xd60] ;  /* 0x000d6000010f7983 */ /* 0x002ee80000300800 */
[----:B------:R-:W2:Y:S04]  /*12940*/  LDL.LU R223, [R1+0x1e0] ;  /* 0x0001e00001df7983 */ /* 0x000ea80000300800 */
[----:B------:R-:W-:Y:S04]  /*12950*/  STL [R1+0xc30], R16 ;  /* 0x000c301001007387 */ /* 0x000fe80000100800 */
[----:B------:R-:W2:Y:S04]  /*12960*/  LDL.LU R230, [R1+0x1e8] ;  /* 0x0001e80001e67983 */ /* 0x000ea80000300800 */
[----:B------:R0:W-:Y:S04]  /*12970*/  STS.U16 [R16+0x9280], R13 ;  /* 0x0092800d10007388 */ /* 0x0001e80000000400 */
[----:B------:R1:W-:Y:S04]  /*12980*/  STS.U16 [R16+0x1a80], R12 ;  /* 0x001a800c10007388 */ /* 0x0003e80000000400 */
[----:B------:R-:W2:Y:S04]  /*12990*/  LDL R158, [R1+0x3ec] ;  /* 0x0003ec00019e7983 */ /* 0x000ea80000100800 */
[----:B0-----:R-:W2:Y:S04]  /*129a0*/  LDL R13, [R1+0x364] ;  /* 0x00036400010d7983 */ /* 0x001ea80000100800 */
[----:B-1----:R-:W2:Y:S04]  /*129b0*/  LDL R12, [R1+0x370] ;  /* 0x00037000010c7983 */ /* 0x002ea80000100800 */
[----:B------:R0:W-:Y:S04]  /*129c0*/  STS.U16 [R16+0x280], R4 ;  /* 0x0002800410007388 */ /* 0x0001e80000000400 */
[----:B------:R1:W-:Y:S04]  /*129d0*/  STS.U16 [R16+0x9a80], R23 ;  /* 0x009a801710007388 */ /* 0x0003e80000000400 */
[----:B------:R1:W-:Y:S04]  /*129e0*/  STS.U16 [R16+0x8680], R21 ;  /* 0x0086801510007388 */ /* 0x0003e80000000400 */
[----:B0-----:R-:W2:Y:S04]  /*129f0*/  LDL R4, [R1+0x2e8] ;  /* 0x0002e80001047983 */ /* 0x001ea80000100800 */
[----:B-1----:R-:W2:Y:S04]  /*12a00*/  LDL R23, [R1+0x3f0] ;  /* 0x0003f00001177983 */ /* 0x002ea80000100800 */
[----:B------:R0:W-:Y:S04]  /*12a10*/  STS.U16 [R16+0x9680], R11 ;  /* 0x0096800b10007388 */ /* 0x0001e80000000400 */
[----:B------:R-:W2:Y:S04]  /*12a20*/  LDL R21, [R1+0x3ac] ;  /* 0x0003ac0001157983 */ /* 0x000ea80000100800 */
[----:B------:R-:W2:Y:S04]  /*12a30*/  LDL R14, [R1+0x3b0] ;  /* 0x0003b000010e7983 */ /* 0x000ea80000100800 */
[----:B0-----:R-:W2:Y:S04]  /*12a40*/  LDL R11, [R1+0x324] ;  /* 0x00032400010b7983 */ /* 0x001ea80000100800 */
[----:B------:R-:W2:Y:S04]  /*12a50*/  LDL R6, [R1+0x2e4] ;  /* 0x0002e40001067983 */ /* 0x000ea80000100800 */
[----:B------:R-:W-:Y:S04]  /*12a60*/  STS.U16 [R16+0x8280], R8 ;  /* 0x0082800810007388 */ /* 0x000fe80000000400 */
[----:B------:R-:W-:Y:S04]  /*12a70*/  STS.U16 [R16+0x680], R9 ;  /* 0x0006800910007388 */ /* 0x000fe80000000400 */
[----:B------:R0:W-:Y:S04]  /*12a80*/  STS.U16 [R16+0x1680], R10 ;  /* 0x0016800a10007388 */ /* 0x0001e80000000400 */
        /* <DEDUP_REMOVED lines=14> */
[----:B0-----:R-:W2:Y:S04]  /*12b70*/  LDL R10, [R1+0x328] ;  /* 0x00032800010a7983 */ /* 0x001ea80000100800 */
[----:B------:R-:W2:Y:S04]  /*12b80*/  LDL R9, [R1+0x2a4] ;  /* 0x0002a40001097983 */ /* 0x000ea80000100800 */
[----:B------:R-:W2:Y:S04]  /*12b90*/  LDL R8, [R1+0x2a8] ;  /* 0x0002a80001087983 */ /* 0x000ea80000100800 */
[----:B------:R-:W2:Y:S04]  /*12ba0*/  LDL R7, [R1+0x268] ;  /* 0x0002680001077983 */ /* 0x000ea80000100800 */
[----:B-1----:R-:W2:Y:S04]  /*12bb0*/  LDL.LU R16, [R1+0x274] ;  /* 0x0002740001107983 */ /* 0x002ea80000300800 */
[----:B------:R-:W2:Y:S04]  /*12bc0*/  LDL.LU R17, [R1+0x248] ;  /* 0x0002480001117983 */ /* 0x000ea80000300800 */
[----:B------:R-:W2:Y:S04]  /*12bd0*/  LDL.LU R18, [R1+0x26c] ;  /* 0x00026c0001127983 */ /* 0x000ea80000300800 */
[----:B------:R-:W2:Y:S04]  /*12be0*/  LDL.LU R19, [R1+0x240] ;  /* 0x0002400001137983 */ /* 0x000ea80000300800 */
[----:B------:R-:W2:Y:S04]  /*12bf0*/  LDL.LU R20, [R1+0x264] ;  /* 0x0002640001147983 */ /* 0x000ea80000300800 */
[----:B------:R-:W2:Y:S01]  /*12c00*/  LDL.LU R22, [R1+0x238] ;  /* 0x0002380001167983 */ /* 0x000ea20000300800 */
[----:B------:R-:W-:-:S03]  /*12c10*/  PRMT R152, RZ, 0x7610, R152 ;  /* 0x00007610ff987816 */ /* 0x000fc60000000098 */
[----:B---3--:R0:W-:Y:S04]  /*12c20*/  STS.U16 [R15+0x8b00], R3 ;  /* 0x008b00030f007388 */ /* 0x0081e80000000400 */
[----:B------:R-:W-:Y:S04]  /*12c30*/  STS.U16 [R15+0x300], R195 ;  /* 0x000300c30f007388 */ /* 0x000fe80000000400 */
[----:B----4-:R-:W-:Y:S04]  /*12c40*/  STS.U16 [R15+0x8300], R189 ;  /* 0x008300bd0f007388 */ /* 0x010fe80000000400 */
[----:B--2---:R-:W-:Y:S04]  /*12c50*/  STS.U16 [R15+0x700], R188 ;  /* 0x000700bc0f007388 */ /* 0x004fe80000000400 */
[----:B------:R-:W-:Y:S04]  /*12c60*/  STS.U16 [R15+0x8700], R191 ;  /* 0x008700bf0f007388 */ /* 0x000fe80000000400 */
[----:B------:R-:W-:Y:S04]  /*12c70*/  STS.U16 [R15+0xb00], R190 ;  /* 0x000b00be0f007388 */ /* 0x000fe80000000400 */
[----:B------:R1:W-:Y:S04]  /*12c80*/  STS.U16 [R15+0xf00], R2 ;  /* 0x000f00020f007388 */ /* 0x0003e80000000400 */
[----:B0-----:R-:W2:Y:S04]  /*12c90*/  LDL.LU R3, [R1+0x25c] ;  /* 0x00025c0001037983 */ /* 0x001ea80000300800 */
[----:B------:R0:W-:Y:S04]  /*12ca0*/  STS.U16 [R15+0x8f00], R0 ;  /* 0x008f00000f007388 */ /* 0x0001e80000000400 */
[----:B-1----:R-:W3:Y:S04]  /*12cb0*/  LDL.LU R2, [R1+0x230] ;  /* 0x0002300001027983 */ /* 0x002ee80000300800 */
[----:B0-----:R-:W4:Y:S04]  /*12cc0*/  LDL.LU R0, [R1+0x254] ;  /* 0x0002540001007983 */ /* 0x001f280000300800 */
[----:B------:R-:W2:Y:S04]  /*12cd0*/  LDL.LU R252, [R1+0x224] ;  /* 0x0002240001fc7983 */ /* 0x000ea80000300800 */
[----:B------:R-:W3:Y:S04]  /*12ce0*/  LDL.LU R251, [R1+0x24c] ;  /* 0x00024c0001fb7983 */ /* 0x000ee80000300800 */
[----:B------:R-:W4:Y:S04]  /*12cf0*/  LDL.LU R249, [R1+0x218] ;  /* 0x0002180001f97983 */ /* 0x000f280000300800 */
[----:B------:R-:W3:Y:S04]  /*12d00*/  LDL.LU R246, [R1+0x244] ;  /* 0x0002440001f67983 */ /* 0x000ee80000300800 */
[----:B------:R-:W3:Y:S04]  /*12d10*/  LDL.LU R245, [R1+0x210] ;  /* 0x0002100001f57983 */ /* 0x000ee80000300800 */
[----:B------:R-:W3:Y:S04]  /*12d20*/  LDL.LU R243, [R1+0x23c] ;  /* 0x00023c0001f37983 */ /* 0x000ee80000300800 */
[----:B------:R-:W3:Y:S04]  /*12d30*/  LDL.LU R242, [R1+0x208] ;  /* 0x0002080001f27983 */ /* 0x000ee80000300800 */
[----:B------:R-:W3:Y:S04]  /*12d40*/  LDL.LU R241, [R1+0x234] ;  /* 0x0002340001f17983 */ /* 0x000ee80000300800 */
[----:B------:R-:W3:Y:S04]  /*12d50*/  LDL.LU R239, [R1+0x200] ;  /* 0x0002000001ef7983 */ /* 0x000ee80000300800 */
[----:B------:R-:W3:Y:S04]  /*12d60*/  LDL.LU R237, [R1+0x22c] ;  /* 0x00022c0001ed7983 */ /* 0x000ee80000300800 */
[----:B------:R-:W3:Y:S04]  /*12d70*/  LDL.LU R236, [R1+0x1f8] ;  /* 0x0001f80001ec7983 */ /* 0x000ee80000300800 */
[----:B------:R-:W4:Y:S01]  /*12d80*/  LDL.LU R235, [R1+0x21c] ;  /* 0x00021c0001eb7983 */ /* 0x000f220000300800 */
[----:B------:R-:W-:-:S03]  /*12d90*/  @!P0 IMAD.MOV.U32 R156, RZ, RZ, R230 ;  /* 0x000000ffff9c8224 */ /* 0x000fc600078e00e6 */
[----:B------:R-:W3:Y:S01]  /*12da0*/  LDL.LU R233, [R1+0x1f0] ;  /* 0x0001f00001e97983 */ /* 0x000ee20000300800 */
[----:B------:R-:W-:-:S03]  /*12db0*/  @!P0 IMAD.MOV.U32 R157, RZ, RZ, R223 ;  /* 0x000000ffff9d8224 */ /* 0x000fc600078e00df */
[----:B------:R-:W3:Y:S04]  /*12dc0*/  LDL.LU R232, [R1+0x214] ;  /* 0x0002140001e87983 */ /* 0x000ee80000300800 */
[----:B------:R-:W3:Y:S04]  /*12dd0*/  LDL.LU R229, [R1+0x20c] ;  /* 0x00020c0001e57983 */ /* 0x000ee80000300800 */
[----:B------:R-:W3:Y:S04]  /*12de0*/  LDL.LU R227, [R1+0x204] ;  /* 0x0002040001e37983 */ /* 0x000ee80000300800 */
[----:B------:R-:W3:Y:S04]  /*12df0*/  LDL.LU R226, [R1+0x1fc] ;  /* 0x0001fc0001e27983 */ /* 0x000ee80000300800 */
[----:B------:R-:W3:Y:S04]  /*12e00*/  LDL.LU R225, [R1+0x1f4] ;  /* 0x0001f40001e17983 */ /* 0x000ee80000300800 */
[----:B------:R-:W3:Y:S01]  /*12e10*/  LDL.LU R224, [R1+0x1ec] ;  /* 0x0001ec0001e07983 */ /* 0x000ee20000300800 */
[----:B------:R-:W-:-:S03]  /*12e20*/  @!P0 IMAD.MOV.U32 R159, RZ, RZ, R13 ;  /* 0x000000ffff9f8224 */ /* 0x000fc600078e000d */
[----:B------:R0:W-:Y:S04]  /*12e30*/  STL [R1+0xc38], R230 ;  /* 0x000c38e601007387 */ /* 0x0001e80000100800 */
[----:B------:R1:W3:Y:S04]  /*12e40*/  @!P0 LDG.E.U16 R152, desc[UR60][R156.64] ;  /* 0x0000003c9c988981 */ /* 0x0002e8000c1e1500 */
[----:B0-----:R-:W3:Y:S04]  /*12e50*/  LDL.LU R230, [R1+0x27c] ;  /* 0x00027c0001e67983 */ /* 0x001ee80000300800 */
[----:B------:R0:W-:Y:S01]  /*12e60*/  STL [R1+0xc34], R223 ;  /* 0x000c34df01007387 */ /* 0x0001e20000100800 */
[----:B-1----:R-:W-:-:S02]  /*12e70*/  @!P0 IMAD.MOV.U32 R157, RZ, RZ, R158 ;  /* 0x000000ffff9d8224 */ /* 0x002fc400078e009e */
[----:B------:R-:W-:Y:S01]  /*12e80*/  @!P0 IMAD.MOV.U32 R158, RZ, RZ, R12 ;  /* 0x000000ffff9e8224 */ /* 0x000fe200078e000c */
[----:B0-----:R-:W3:Y:S04]  /*12e90*/  LDL.LU R223, [R1+0x250] ;  /* 0x0002500001df7983 */ /* 0x001ee80000300800 */
[----:B------:R-:W3:Y:S04]  /*12ea0*/  LDL R13, [R1+0x35c] ;  /* 0x00035c00010d7983 */ /* 0x000ee80000100800 */
[----:B------:R-:W3:Y:S01]  /*12eb0*/  LDL R12, [R1+0x360] ;  /* 0x00036000010c7983 */ /* 0x000ee20000100800 */
[----:B------:R-:W-:-:S03]  /*12ec0*/  @!P0 IMAD.MOV.U32 R160, RZ, RZ, R4 ;  /* 0x000000ffffa08224 */ /* 0x000fc600078e0004 */
[----:B------:R-:W3:Y:S01]  /*12ed0*/  LDL R4, [R1+0x320] ;  /* 0x0003200001047983 */ /* 0x000ee20000100800 */
[----:B------:R-:W-:Y:S01]  /*12ee0*/  PRMT R153, RZ, 0x7610, R153 ;  /* 0x00007610ff997816 */ /* 0x000fe20000000099 */
[----:B------:R-:W-:Y:S01]  /*12ef0*/  @!P0 IMAD.MOV.U32 R156, RZ, RZ, R23 ;  /* 0x000000ffff9c8224 */ /* 0x000fe200078e0017 */
[----:B------:R-:W-:Y:S01]  /*12f00*/  PRMT R155, RZ, 0x7610, R155 ;  /* 0x00007610ff9b7816 */ /* 0x000fe2000000009b */
[----:B------:R-:W3:Y:S01]  /*12f10*/  LDL R23, [R1+0x3e4] ;  /* 0x0003e40001177983 */ /* 0x000ee20000100800 */
[----:B------:R-:W-:-:S03]  /*12f20*/  @!P0 IMAD.MOV.U32 R161, RZ, RZ, R6 ;  /* 0x000000ffffa18224 */ /* 0x000fc600078e0006 */
[----:B------:R0:W3:Y:S04]  /*12f30*/  @!P0 LDG.E.U16 R153, desc[UR60][R156.64] ;  /* 0x0000003c9c998981 */ /* 0x0000e8000c1e1500 */
[----:B------:R1:W3:Y:S01]  /*12f40*/  @!P0 LDG.E.U16 R155, desc[UR60][R158.64] ;  /* 0x0000003c9e9b8981 */ /* 0x0002e2000c1e1500 */
[----:B0-----:R-:W-:Y:S01]  /*12f50*/  @!P0 IMAD.MOV.U32 R156, RZ, RZ, R14 ;  /* 0x000000ffff9c8224 */ /* 0x001fe200078e000e */
[----:B------:R-:W-:Y:S02]  /*12f60*/  @!P0 MOV R157, R21 ;  /* 0x00000015009d8202 */ /* 0x000fe40000000f00 */
[----:B------:R-:W3:Y:S01]  /*12f70*/  LDL R14, [R1+0x3a8] ;  /* 0x0003a800010e7983 */ /* 0x000ee20000100800 */
[----:B-1----:R-:W-:-:S03]  /*12f80*/  @!P0 IMAD.MOV.U32 R159, RZ, RZ, R11 ;  /* 0x000000ffff9f8224 */ /* 0x002fc600078e000b */
[----:B------:R-:W3:Y:S04]  /*12f90*/  LDL R21, [R1+0x3a4] ;  /* 0x0003a40001157983 */ /* 0x000ee80000100800 */
[----:B------:R-:W3:Y:S04]  /*12fa0*/  LDL R11, [R1+0x31c] ;  /* 0x00031c00010b7983 */ /* 0x000ee80000100800 */
[----:B------:R-:W3:Y:S01]  /*12fb0*/  LDL.LU R6, [R1+0x3e8] ;  /* 0x0003e80001067983 */ /* 0x000ee20000300800 */
[----:B------:R-:W-:Y:S01]  /*12fc0*/  PRMT R154, RZ, 0x7610, R154 ;  /* 0x00007610ff9a7816 */ /* 0x000fe2000000009a */
[----:B------:R-:W-:-:S02]  /*12fd0*/  @!P0 IMAD.MOV.U32 R158, RZ, RZ, R10 ;  /* 0x000000ffff9e8224 */ /* 0x000fc400078e000a */
[----:B------:R-:W3:Y:S04]  /*12fe0*/  LDL R10, [R1+0x2dc] ;  /* 0x0002dc00010a7983 */ /* 0x000ee80000100800 */
[----:B------:R0:W3:Y:S01]  /*12ff0*/  @!P0 LDG.E.U16 R154, desc[UR60][R156.64] ;  /* 0x0000003c9c9a8981 */ /* 0x0000e2000c1e1500 */
[----:B------:R-:W-:Y:S02]  /*13000*/  @!P0 IMAD.MOV.U32 R162, RZ, RZ, R7 ;  /* 0x000000ffffa28224 */ /* 0x000fe400078e0007 */
[----:B------:R-:W-:Y:S01]  /*13010*/  @!P0 IMAD.MOV.U32 R163, RZ, RZ, R20 ;  /* 0x000000ffffa38224 */ /* 0x000fe200078e0014 */
[----:B------:R-:W3:Y:S01]  /*13020*/  LDL R7, [R1+0x2a0] ;  /* 0x0002a00001077983 */ /* 0x000ee20000100800 */
[----:B0-----:R-:W-:Y:S02]  /*13030*/  PRMT R156, RZ, 0x7610, R156 ;  /* 0x00007610ff9c7816 */ /* 0x001fe4000000009c */
[----:B------:R-:W-:-:S04]  /*13040*/  PRMT R157, RZ, 0x7610, R157 ;  /* 0x00007610ff9d7816 */ /* 0x000fc8000000009d */
[----:B------:R0:W3:Y:S04]  /*13050*/  @!P0 LDG.E.U16 R156, desc[UR60][R158.64] ;  /* 0x0000003c9e9c8981 */ /* 0x0000e8000c1e1500 */
[----:B------:R1:W3:Y:S01]  /*13060*/  @!P0 LDG.E.U16 R157, desc[UR60][R160.64] ;  /* 0x0000003ca09d8981 */ /* 0x0002e2000c1e1500 */
[----:B0-----:R-:W-:Y:S02]  /*13070*/  PRMT R158, RZ, 0x7610, R158 ;  /* 0x00007610ff9e7816 */ /* 0x001fe4000000009e */
[----:B------:R-:W-:Y:S01]  /*13080*/  PRMT R159, RZ, 0x7610, R159 ;  /* 0x00007610ff9f7816 */ /* 0x000fe2000000009f */
[----:B-1----:R-:W-:Y:S02]  /*13090*/  @!P0 IMAD.MOV.U32 R160, RZ, RZ, R8 ;  /* 0x000000ffffa08224 */ /* 0x002fe400078e0008 */
[----:B------:R-:W-:Y:S01]  /*130a0*/  @!P0 IMAD.MOV.U32 R161, RZ, RZ, R9 ;  /* 0x000000ffffa18224 */ /* 0x000fe200078e0009 */
[----:B------:R-:W3:Y:S04]  /*130b0*/  LDL R8, [R1+0x29c] ;  /* 0x00029c0001087983 */ /* 0x000ee80000100800 */
[----:B------:R0:W3:Y:S04]  /*130c0*/  @!P0 LDG.E.U16 R158, desc[UR60][R160.64] ;  /* 0x0000003ca09e8981 */ /* 0x0000e8000c1e1500 */
[----:B------:R-:W3:Y:S04]  /*130d0*/  LDL R9, [R1+0x2e0] ;  /* 0x0002e00001097983 */ /* 0x000ee80000100800 */
[----:B------:R2:W3:Y:S01]  /*130e0*/  @!P0 LDG.E.U16 R159, desc[UR60][R162.64] ;  /* 0x0000003ca29f8981 */ /* 0x0004e2000c1e1500 */
[----:B0-----:R-:W-:-:S03]  /*130f0*/  PRMT R160, RZ, 0x7610, R160 ;  /* 0x00007610ffa07816 */ /* 0x001fc600000000a0 */
[----:B------:R0:W-:Y:S04]  /*13100*/  STL [R1+0xc3c], R20 ;  /* 0x000c3c1401007387 */ /* 0x0001e80000100800 */
[----:B0-----:R-:W3:Y:S01]  /*13110*/  LDL.LU R20, [R1+0x258] ;  /* 0x0002580001147983 */ /* 0x001ee20000300800 */
[----:B--2---:R-:W-:-:S03]  /*13120*/  @!P0 IMAD.MOV.U32 R162, RZ, RZ, R252 ;  /* 0x000000ffffa28224 */ /* 0x004fc600078e00fc */
[----:B------:R0:W-:Y:S04]  /*13130*/  STL [R1+0xc44], R252 ;  /* 0x000c44fc01007387 */ /* 0x0001e80000100800 */
[----:B0-----:R-:W2:Y:S01]  /*13140*/  LDL.LU R252, [R1+0x260] ;  /* 0x0002600001fc7983 */ /* 0x001ea20000300800 */
[----:B----4-:R-:W-:-:S05]  /*13150*/  @!P0 IMAD.MOV.U32 R163, RZ, RZ, R235 ;  /* 0x000000ffffa38224 */ /* 0x010fca00078e00eb */
[----:B------:R0:W4:Y:S04]  /*13160*/  @!P0 LDG.E.U16 R160, desc[UR60][R162.64] ;  /* 0x0000003ca2a08981 */ /* 0x000128000c1e1500 */
[----:B------:R1:W-:Y:S01]  /*13170*/  STL [R1+0xc40], R235 ;  /* 0x000c40eb01007387 */ /* 0x0003e20000100800 */
[----:B0-----:R-:W-:-:S03]  /*13180*/  PRMT R163, RZ, 0x7610, R163 ;  /* 0x00007610ffa37816 */ /* 0x001fc600000000a3 */
[----:B-1----:R-:W4:Y:S01]  /*13190*/  LDL.LU R235, [R1+0x284] ;  /* 0x0002840001eb7983 */ /* 0x002f220000300800 */
[----:B---3--:R-:W-:Y:S02]  /*131a0*/  @!P0 IMAD.MOV.U32 R167, RZ, RZ, R13 ;  /* 0x000000ffffa78224 */ /* 0x008fe400078e000d */
[----:B------:R-:W-:Y:S01]  /*131b0*/  @!P0 IMAD.MOV.U32 R166, RZ, RZ, R12 ;  /* 0x000000ffffa68224 */ /* 0x000fe200078e000c */
[----:B------:R-:W-:Y:S01]  /*131c0*/  PRMT R161, RZ, 0x7610, R161 ;  /* 0x00007610ffa17816 */ /* 0x000fe200000000a1 */
[----:B------:R-:W3:Y:S04]  /*131d0*/  LDL R13, [R1+0x3a0] ;  /* 0x0003a000010d7983 */ /* 0x000ee80000100800 */
[----:B------:R0:W4:Y:S01]  /*131e0*/  @!P0 LDG.E.U16 R163, desc[UR60][R166.64] ;  /* 0x0000003ca6a38981 */ /* 0x000122000c1e1500 */
[----:B------:R-:W-:Y:S01]  /*131f0*/  @!P0 IMAD.MOV.U32 R165, RZ, RZ, R23 ;  /* 0x000000ffffa58224 */ /* 0x000fe200078e0017 */
[----:B------:R-:W-:-:S02]  /*13200*/  PRMT R162, RZ, 0x7610, R162 ;  /* 0x00007610ffa27816 */ /* 0x000fc400000000a2 */
[----:B------:R-:W3:Y:S01]  /*13210*/  LDL R12, [R1+0x354] ;  /* 0x00035400010c7983 */ /* 0x000ee20000100800 */
[----:B0-----:R-:W-:-:S03]  /*13220*/  @!P0 IMAD.MOV.U32 R166, RZ, RZ, R4 ;  /* 0x000000ffffa68224 */ /* 0x001fc600078e0004 */
[----:B------:R-:W4:Y:S01]  /*13230*/  LDL R4, [R1+0x3e0] ;  /* 0x0003e00001047983 */ /* 0x000f220000100800 */
[----:B------:R-:W-:-:S05]  /*13240*/  @!P0 IMAD.MOV.U32 R164, RZ, RZ, R6 ;  /* 0x000000ffffa48224 */ /* 0x000fca00078e0006 */
[----:B------:R0:W3:Y:S02]  /*13250*/  @!P0 LDG.E.U16 R161, desc[UR60][R164.64] ;  /* 0x0000003ca4a18981 */ /* 0x0000e4000c1e1500 */
[----:B0-----:R-:W-:Y:S02]  /*13260*/  @!P0 IMAD.MOV.U32 R165, RZ, RZ, R21 ;  /* 0x000000ffffa58224 */ /* 0x001fe400078e0015 */
[----:B------:R-:W3:Y:S01]  /*13270*/  LDL R21, [R1+0x3dc] ;  /* 0x0003dc0001157983 */ /* 0x000ee20000100800 */
[----:B------:R-:W-:-:S03]  /*13280*/  @!P0 IMAD.MOV.U32 R164, RZ, RZ, R14 ;  /* 0x000000ffffa48224 */ /* 0x000fc600078e000e */
[----:B------:R-:W3:Y:S01]  /*13290*/  LDL R14, [R1+0x39c] ;  /* 0x00039c00010e7983 */ /* 0x000ee20000100800 */
[----:B------:R-:W-:-:S03]  /*132a0*/  @!P0 IMAD.MOV.U32 R167, RZ, RZ, R11 ;  /* 0x000000ffffa78224 */ /* 0x000fc600078e000b */
[----:B------:R-:W3:Y:S01]  /*132b0*/  LDL R11, [R1+0x358] ;  /* 0x00035800010b7983 */ /* 0x000ee20000100800 */
[----:B------:R-:W-:-:S03]  /*132c0*/  @!P0 IMAD.MOV.U32 R169, RZ, RZ, R10 ;  /* 0x000000ffffa98224 */ /* 0x000fc600078e000a */
[----:B------:R-:W3:Y:S04]  /*132d0*/  LDL R10, [R1+0x314] ;  /* 0x00031400010a7983 */ /* 0x000ee80000100800 */
[----:B------:R0:W3:Y:S01]  /*132e0*/  @!P0 LDG.E.U16 R162, desc[UR60][R164.64] ;  /* 0x0000003ca4a28981 */ /* 0x0000e2000c1e1500 */
[----:B------:R-:W-:Y:S01]  /*132f0*/  @!P0 IMAD.MOV.U32 R171, RZ, RZ, R3 ;  /* 0x000000ffffab8224 */ /* 0x000fe200078e0003 */
[----:B0-----:R-:W-:Y:S02]  /*13300*/  PRMT R164, RZ, 0x7610, R164 ;  /* 0x00007610ffa47816 */ /* 0x001fe400000000a4 */
[----:B------:R-:W-:Y:S01]  /*13310*/  PRMT R165, RZ, 0x7610, R165 ;  /* 0x00007610ffa57816 */ /* 0x000fe200000000a5 */
[----:B------:R-:W-:-:S03]  /*13320*/  @!P0 IMAD.MOV.U32 R168, RZ, RZ, R9 ;  /* 0x000000ffffa88224 */ /* 0x000fc600078e0009 */
[----:B------:R0:W3:Y:S04]  /*13330*/  @!P0 LDG.E.U16 R164, desc[UR60][R166.64] ;  /* 0x0000003ca6a48981 */ /* 0x0000e8000c1e1500 */
[----:B------:R-:W3:Y:S04]  /*13340*/  LDL R9, [R1+0x318] ;  /* 0x0003180001097983 */ /* 0x000ee80000100800 */
[----:B------:R1:W3:Y:S01]  /*13350*/  @!P0 LDG.E.U16 R165, desc[UR60][R168.64] ;  /* 0x0000003ca8a58981 */ /* 0x0002e2000c1e1500 */
[----:B0-----:R-:W-:Y:S01]  /*13360*/  PRMT R167, RZ, 0x7610, R167 ;  /* 0x00007610ffa77816 */ /* 0x001fe200000000a7 */
[----:B-1----:R-:W-:-:S02]  /*13370*/  @!P0 IMAD.MOV.U32 R168, RZ, RZ, R7 ;  /* 0x000000ffffa88224 */ /* 0x002fc400078e0007 */
[----:B------:R-:W-:Y:S01]  /*13380*/  @!P0 IMAD.MOV.U32 R169, RZ, RZ, R8 ;  /* 0x000000ffffa98224 */ /* 0x000fe200078e0008 */
[----:B------:R-:W3:Y:S04]  /*13390*/  LDL R7, [R1+0x2d8] ;  /* 0x0002d80001077983 */ /* 0x000ee80000100800 */
[----:B------:R-:W3:Y:S01]  /*133a0*/  LDL R8, [R1+0x2d4] ;  /* 0x0002d40001087983 */ /* 0x000ee20000100800 */
[----:B--2---:R-:W-:-:S03]  /*133b0*/  @!P0 IMAD.MOV.U32 R170, RZ, RZ, R252 ;  /* 0x000000ffffaa8224 */ /* 0x004fc600078e00fc */
[----:B------:R0:W-:Y:S04]  /*133c0*/  STL [R1+0xc54], R252 ;  /* 0x000c54fc01007387 */ /* 0x0001e80000100800 */
[----:B------:R1:W2:Y:S04]  /*133d0*/  @!P0 LDG.E.U16 R167, desc[UR60][R170.64] ;  /* 0x0000003caaa78981 */ /* 0x0002a8000c1e1500 */
[----:B0-----:R-:W2:Y:S04]  /*133e0*/  LDL.LU R252, [R1+0x278] ;  /* 0x0002780001fc7983 */ /* 0x001ea80000300800 */
[----:B------:R0:W-:Y:S01]  /*133f0*/  STL [R1+0xc48], R3 ;  /* 0x000c480301007387 */ /* 0x0001e20000100800 */
[----:B-1----:R-:W-:-:S02]  /*13400*/  @!P0 IMAD.MOV.U32 R170, RZ, RZ, R249 ;  /* 0x000000ffffaa8224 */ /* 0x002fc400078e00f9 */
[----:B------:R-:W-:Y:S01]  /*13410*/  @!P0 IMAD.MOV.U32 R171, RZ, RZ, R232 ;  /* 0x000000ffffab8224 */ /* 0x000fe200078e00e8 */
[----:B0-----:R-:W2:Y:S04]  /*13420*/  LDL.LU R3, [R1+0x28c] ;  /* 0x00028c0001037983 */ /* 0x001ea80000300800 */
[----:B------:R0:W-:Y:S04]  /*13430*/  STL [R1+0xc50], R249 ;  /* 0x000c50f901007387 */ /* 0x0001e80000100800 */
[----:B0-----:R-:W2:Y:S04]  /*13440*/  LDL.LU R249, [R1+0x270] ;  /* 0x0002700001f97983 */ /* 0x001ea80000300800 */
[----:B------:R0:W-:Y:S04]  /*13450*/  STL [R1+0xc4c], R232 ;  /* 0x000c4ce801007387 */ /* 0x0001e80000100800 */
[----:B0-----:R-:W2:Y:S01]  /*13460*/  LDL.LU R232, [R1+0x294] ;  /* 0x0002940001e87983 */ /* 0x001ea20000300800 */
[----:B----4-:R-:W-:-:S03]  /*13470*/  @!P0 IMAD.MOV.U32 R172, RZ, RZ, R4 ;  /* 0x000000ffffac8224 */ /* 0x010fc600078e0004 */
[----:B------:R-:W4:Y:S01]  /*13480*/  LDL R4, [R1+0x298] ;  /* 0x0002980001047983 */ /* 0x000f220000100800 */
[----:B------:R-:W-:-:S06]  /*13490*/  PRMT R166, RZ, 0x7610, R166 ;  /* 0x00007610ffa67816 */ /* 0x000fcc00000000a6 */
[----:B------:R0:W2:Y:S02]  /*134a0*/  @!P0 LDG.E.U16 R166, desc[UR60][R168.64] ;  /* 0x0000003ca8a68981 */ /* 0x0000a4000c1e1500 */
[----:B0-----:R-:W-:Y:S02]  /*134b0*/  PRMT R169, RZ, 0x7610, R169 ;  /* 0x00007610ffa97816 */ /* 0x001fe400000000a9 */
[----:B------:R-:W-:Y:S01]  /*134c0*/  PRMT R168, RZ, 0x7610, R168 ;  /* 0x00007610ffa87816 */ /* 0x000fe200000000a8 */
[----:B---3--:R-:W-:Y:S02]  /*134d0*/  @!P0 IMAD.MOV.U32 R175, RZ, RZ, R12 ;  /* 0x000000ffffaf8224 */ /* 0x008fe400078e000c */
[----:B------:R-:W3:Y:S04]  /*134e0*/  LDL R12, [R1+0x398] ;  /* 0x00039800010c7983 */ /* 0x000ee80000100800 */
[----:B------:R0:W3:Y:S01]  /*134f0*/  @!P0 LDG.E.U16 R168, desc[UR60][R170.64] ;  /* 0x0000003caaa88981 */ /* 0x0000e2000c1e1500 */
[----:B------:R-:W-:-:S03]  /*13500*/  @!P0 IMAD.MOV.U32 R173, RZ, RZ, R21 ;  /* 0x000000ffffad8224 */ /* 0x000fc600078e0015 */
[----:B------:R-:W3:Y:S04]  /*13510*/  LDL R21, [R1+0x3d4] ;  /* 0x0003d40001157983 */ /* 0x000ee80000100800 */
[----:B------:R1:W3:Y:S01]  /*13520*/  @!P0 LDG.E.U16 R169, desc[UR60][R172.64] ;  /* 0x0000003caca98981 */ /* 0x0002e2000c1e1500 */
[----:B0-----:R-:W-:Y:S01]  /*13530*/  PRMT R171, RZ, 0x7610, R171 ;  /* 0x00007610ffab7816 */ /* 0x001fe200000000ab */
[----:B------:R-:W-:Y:S02]  /*13540*/  @!P0 IMAD.MOV.U32 R174, RZ, RZ, R11 ;  /* 0x000000ffffae8224 */ /* 0x000fe400078e000b */
[----:B------:R-:W3:Y:S04]  /*13550*/  LDL R11, [R1+0x34c] ;  /* 0x00034c00010b7983 */ /* 0x000ee80000100800 */
[----:B------:R0:W3:Y:S01]  /*13560*/  @!P0 LDG.E.U16 R171, desc[UR60][R174.64] ;  /* 0x0000003caeab8981 */ /* 0x0000e2000c1e1500 */
[----:B-1----:R-:W-:-:S03]  /*13570*/  @!P0 IMAD.MOV.U32 R173, RZ, RZ, R14 ;  /* 0x000000ffffad8224 */ /* 0x002fc600078e000e */
[----:B------:R-:W3:Y:S01]  /*13580*/  LDL R14, [R1+0x3d8] ;  /* 0x0003d800010e7983 */ /* 0x000ee20000100800 */
[----:B------:R-:W-:-:S03]  /*13590*/  @!P0 IMAD.MOV.U32 R172, RZ, RZ, R13 ;  /* 0x000000ffffac8224 */ /* 0x000fc600078e000d */
[----:B------:R-:W3:Y:S01]  /*135a0*/  LDL R13, [R1+0x394] ;  /* 0x00039400010d7983 */ /* 0x000ee20000100800 */
[----:B0-----:R-:W-:-:S03]  /*135b0*/  @!P0 IMAD.MOV.U32 R175, RZ, RZ, R10 ;  /* 0x000000ffffaf8224 */ /* 0x001fc600078e000a */
[----:B------:R-:W3:Y:S01]  /*135c0*/  LDL R10, [R1+0x350] ;  /* 0x00035000010a7983 */ /* 0x000ee20000100800 */
[----:B------:R-:W-:-:S06]  /*135d0*/  PRMT R170, RZ, 0x7610, R170 ;  /* 0x00007610ffaa7816 */ /* 0x000fcc00000000aa */
[----:B------:R0:W3:Y:S01]  /*135e0*/  @!P0 LDG.E.U16 R170, desc[UR60][R172.64] ;  /* 0x0000003cacaa8981 */ /* 0x0000e2000c1e1500 */
[----:B------:R-:W-:-:S03]  /*135f0*/  @!P0 IMAD.MOV.U32 R174, RZ, RZ, R9 ;  /* 0x000000ffffae8224 */ /* 0x000fc600078e0009 */
[----:B------:R-:W3:Y:S01]  /*13600*/  LDL R9, [R1+0x30c] ;  /* 0x00030c0001097983 */ /* 0x000ee20000100800 */
[----:B0-----:R-:W-:Y:S01]  /*13610*/  PRMT R173, RZ, 0x7610, R173 ;  /* 0x00007610ffad7816 */ /* 0x001fe200000000ad */
[----:B------:R-:W-:Y:S02]  /*13620*/  @!P0 IMAD.MOV.U32 R176, RZ, RZ, R7 ;  /* 0x000000ffffb08224 */ /* 0x000fe400078e0007 */
[----:B------:R-:W3:Y:S01]  /*13630*/  LDL R7, [R1+0x2cc] ;  /* 0x0002cc0001077983 */ /* 0x000ee20000100800 */
[----:B------:R-:W-:-:S03]  /*13640*/  @!P0 IMAD.MOV.U32 R177, RZ, RZ, R8 ;  /* 0x000000ffffb18224 */ /* 0x000fc600078e0008 */
[----:B------:R-:W3:Y:S04]  /*13650*/  LDL R8, [R1+0x310] ;  /* 0x0003100001087983 */ /* 0x000ee80000100800 */
[----:B------:R4:W3:Y:S02]  /*13660*/  @!P0 LDG.E.U16 R173, desc[UR60][R176.64] ;  /* 0x0000003cb0ad8981 */ /* 0x0008e4000c1e1500 */
[----:B----4-:R-:W-:Y:S02]  /*13670*/  @!P0 IMAD.MOV.U32 R176, RZ, RZ, R4 ;  /* 0x000000ffffb08224 */ /* 0x010fe400078e0004 */
[----:B------:R-:W4:Y:S01]  /*13680*/  LDL R4, [R1+0x2d0] ;  /* 0x0002d00001047983 */ /* 0x000f220000100800 */
[----:B------:R-:W-:Y:S01]  /*13690*/  PRMT R172, RZ, 0x7610, R172 ;  /* 0x00007610ffac7816 */ /* 0x000fe200000000ac */
[----:B--2---:R-:W-:-:S02]  /*136a0*/  @!P0 IMAD.MOV.U32 R177, RZ, RZ, R232 ;  /* 0x000000ffffb18224 */ /* 0x004fc400078e00e8 */
[----:B------:R0:W-:Y:S01]  /*136b0*/  STL [R1+0xc58], R232 ;  /* 0x000c58e801007387 */ /* 0x0001e20000100800 */
[----:B------:R-:W-:-:S03]  /*136c0*/  @!P0 IMAD.MOV.U32 R178, RZ, RZ, R20 ;  /* 0x000000ffffb28224 */ /* 0x000fc600078e0014 */
[----:B------:R1:W2:Y:S01]  /*136d0*/  @!P0 LDG.E.U16 R172, desc[UR60][R174.64] ;  /* 0x0000003caeac8981 */ /* 0x0002a2000c1e1500 */
[----:B------:R-:W-:-:S03]  /*136e0*/  @!P0 IMAD.MOV.U32 R179, RZ, RZ, R0 ;  /* 0x000000ffffb38224 */ /* 0x000fc600078e0000 */
[----:B0-----:R-:W2:Y:S01]  /*136f0*/  LDL.LU R232, [R1+0x280] ;  /* 0x0002800001e87983 */ /* 0x001ea20000300800 */
[----:B-1----:R-:W-:-:S03]  /*13700*/  PRMT R175, RZ, 0x7610, R175 ;  /* 0x00007610ffaf7816 */ /* 0x002fc600000000af */
[----:B------:R0:W-:Y:S04]  /*13710*/  STL [R1+0xc60], R20 ;  /* 0x000c601401007387 */ /* 0x0001e80000100800 */
[----:B------:R1:W2:Y:S04]  /*13720*/  @!P0 LDG.E.U16 R175, desc[UR60][R178.64] ;  /* 0x0000003cb2af8981 */ /* 0x0002a8000c1e1500 */
[----:B0-----:R-:W2:Y:S04]  /*13730*/  LDL.LU R20, [R1+0x288] ;  /* 0x0002880001147983 */ /* 0x001ea80000300800 */
[----:B------:R0:W-:Y:S01]  /*13740*/  STL [R1+0xc5c], R0 ;  /* 0x000c5c0001007387 */ /* 0x0001e20000100800 */
[----:B-1----:R-:W-:-:S03]  /*13750*/  @!P0 IMAD.MOV.U32 R178, RZ, RZ, R245 ;  /* 0x000000ffffb28224 */ /* 0x002fc600078e00f5 */
[----:B0-----:R-:W2:Y:S04]  /*13760*/  LDL.LU R0, [R1+0x2ac] ;  /* 0x0002ac0001007983 */ /* 0x001ea80000300800 */
[----:B------:R0:W-:Y:S04]  /*13770*/  STL [R1+0xc68], R245 ;  /* 0x000c68f501007387 */ /* 0x0001e80000100800 */
[----:B0-----:R-:W2:Y:S01]  /*13780*/  LDL.LU R245, [R1+0x290] ;  /* 0x0002900001f57983 */ /* 0x001ea20000300800 */
[----:B------:R-:W-:Y:S01]  /*13790*/  PRMT R174, RZ, 0x7610, R174 ;  /* 0x00007610ffae7816 */ /* 0x000fe200000000ae */
[----:B---3--:R-:W-:-:S02]  /*137a0*/  @!P0 IMAD.MOV.U32 R180, RZ, RZ, R14 ;  /* 0x000000ffffb48224 */ /* 0x008fc400078e000e */
[----:B------:R-:W-:-:S03]  /*137b0*/  @!P0 IMAD.MOV.U32 R181, RZ, RZ, R21 ;  /* 0x000000ffffb58224 */ /* 0x000fc600078e0015 */
[----:B------:R0:W3:Y:S01]  /*137c0*/  @!P0 LDG.E.U16 R174, desc[UR60][R176.64] ;  /* 0x0000003cb0ae8981 */ /* 0x0000e2000c1e1500 */
[----:B------:R-:W-:-:S03]  /*137d0*/  @!P0 IMAD.MOV.U32 R179, RZ, RZ, R229 ;  /* 0x000000ffffb38224 */ /* 0x000fc600078e00e5 */
[----:B------:R1:W-:Y:S01]  /*137e0*/  STL [R1+0xc64], R229 ;  /* 0x000c64e501007387 */ /* 0x0003e20000100800 */
[----:B0-----:R-:W-:Y:S02]  /*137f0*/  PRMT R177, RZ, 0x7610, R177 ;  /* 0x00007610ffb17816 */ /* 0x001fe400000000b1 */
[----:B------:R-:W-:Y:S01]  /*13800*/  PRMT R176, RZ, 0x7610, R176 ;  /* 0x00007610ffb07816 */ /* 0x000fe200000000b0 */
[----:B-1----:R-:W3:Y:S04]  /*13810*/  LDL.LU R229, [R1+0x2b4] ;  /* 0x0002b40001e57983 */ /* 0x002ee80000300800 */
[----:B------:R0:W3:Y:S04]  /*13820*/  @!P0 LDG.E.U16 R177, desc[UR60][R180.64] ;  /* 0x0000003cb4b18981 */ /* 0x0000e8000c1e1500 */
[----:B------:R-:W3:Y:S01]  /*13830*/  LDL R14, [R1+0x3cc] ;  /* 0x0003cc00010e7983 */ /* 0x000ee20000100800 */
[----:B------:R-:W-:-:S03]  /*13840*/  @!P0 IMAD.MOV.U32 R182, RZ, RZ, R10 ;  /* 0x000000ffffb68224 */ /* 0x000fc600078e000a */
[----:B------:R1:W3:Y:S01]  /*13850*/  @!P0 LDG.E.U16 R176, desc[UR60][R178.64] ;  /* 0x0000003cb2b08981 */ /* 0x0002e2000c1e1500 */
[----:B0-----:R-:W-:-:S03]  /*13860*/  @!P0 IMAD.MOV.U32 R181, RZ, RZ, R13 ;  /* 0x000000ffffb58224 */ /* 0x001fc600078e000d */
[----:B------:R-:W3:Y:S01]  /*13870*/  LDL R13, [R1+0x3d0] ;  /* 0x0003d000010d7983 */ /* 0x000ee20000100800 */
[----:B------:R-:W-:Y:S02]  /*13880*/  @!P0 IMAD.MOV.U32 R180, RZ, RZ, R12 ;  /* 0x000000ffffb48224 */ /* 0x000fe400078e000c */
[----:B------:R-:W-:Y:S01]  /*13890*/  @!P0 IMAD.MOV.U32 R183, RZ, RZ, R11 ;  /* 0x000000ffffb78224 */ /* 0x000fe200078e000b */
[----:B------:R-:W3:Y:S01]  /*138a0*/  LDL R12, [R1+0x38c] ;  /* 0x00038c00010c7983 */ /* 0x000ee20000100800 */
[----:B-1----:R-:W-:-:S03]  /*138b0*/  PRMT R179, RZ, 0x7610, R179 ;  /* 0x00007610ffb37816 */ /* 0x002fc600000000b3 */
[----:B------:R-:W3:Y:S04]  /*138c0*/  LDL R11, [R1+0x390] ;  /* 0x00039000010b7983 */ /* 0x000ee80000100800 */
[----:B------:R0:W3:Y:S04]  /*138d0*/  @!P0 LDG.E.U16 R179, desc[UR60][R182.64] ;  /* 0x0000003cb6b38981 */ /* 0x0000e8000c1e1500 */
[----:B------:R-:W3:Y:S01]  /*138e0*/  LDL R10, [R1+0x344] ;  /* 0x00034400010a7983 */ /* 0x000ee20000100800 */
[----:B0-----:R-:W-:-:S03]  /*138f0*/  @!P0 IMAD.MOV.U32 R183, RZ, RZ, R9 ;  /* 0x000000ffffb78224 */ /* 0x001fc600078e0009 */
[----:B------:R-:W3:Y:S01]  /*13900*/  LDL R9, [R1+0x348] ;  /* 0x0003480001097983 */ /* 0x000ee20000100800 */
[----:B------:R-:W-:Y:S02]  /*13910*/  @!P0 IMAD.MOV.U32 R182, RZ, RZ, R8 ;  /* 0x000000ffffb68224 */ /* 0x000fe400078e0008 */
[----:B------:R-:W-:Y:S01]  /*13920*/  @!P0 IMAD.MOV.U32 R185, RZ, RZ, R7 ;  /* 0x000000ffffb98224 */ /* 0x000fe200078e0007 */
[----:B------:R-:W3:Y:S04]  /*13930*/  LDL R8, [R1+0x304] ;  /* 0x0003040001087983 */ /* 0x000ee80000100800 */
[----:B------:R-:W3:Y:S01]  /*13940*/  LDL R7, [R1+0x308] ;  /* 0x0003080001077983 */ /* 0x000ee20000100800 */
[----:B----4-:R-:W-:-:S03]  /*13950*/  @!P0 IMAD.MOV.U32 R184, RZ, RZ, R4 ;  /* 0x000000ffffb88224 */ /* 0x010fc600078e0004 */
[----:B------:R-:W4:Y:S01]  /*13960*/  LDL R4, [R1+0x2c8] ;  /* 0x0002c80001047983 */ /* 0x000f220000100800 */
[----:B------:R-:W-:-:S06]  /*13970*/  PRMT R178, RZ, 0x7610, R178 ;  /* 0x00007610ffb27816 */ /* 0x000fcc00000000b2 */
[----:B------:R0:W4:Y:S02]  /*13980*/  @!P0 LDG.E.U16 R178, desc[UR60][R180.64] ;  /* 0x0000003cb4b28981 */ /* 0x000124000c1e1500 */
[----:B0-----:R-:W-:Y:S01]  /*13990*/  PRMT R181, RZ, 0x7610, R181 ;  /* 0x00007610ffb57816 */ /* 0x001fe200000000b5 */
[----:B------:R-:W-:-:S05]  /*139a0*/  @!P0 IMAD.MOV.U32 R186, RZ, RZ, R223 ;  /* 0x000000ffffba8224 */ /* 0x000fca00078e00df */
[----:B------:R0:W4:Y:S01]  /*139b0*/  @!P0 LDG.E.U16 R181, desc[UR60][R184.64] ;  /* 0x0000003cb8b58981 */ /* 0x000122000c1e1500 */
[----:B------:R-:W-:Y:S02]  /*139c0*/  @!P0 IMAD.MOV.U32 R187, RZ, RZ, R251 ;  /* 0x000000ffffbb8224 */ /* 0x000fe400078e00fb */
[----:B0-----:R-:W-:Y:S02]  /*139d0*/  @!P0 IMAD.MOV.U32 R185, RZ, RZ, R3 ;  /* 0x000000ffffb98224 */ /* 0x001fe400078e0003 */
[----:B--2---:R-:W-:Y:S01]  /*139e0*/  @!P0 IMAD.MOV.U32 R184, RZ, RZ, R245 ;  /* 0x000000ffffb88224 */ /* 0x004fe200078e00f5 */
[----:B------:R0:W-:Y:S04]  /*139f0*/  STL [R1+0xc74], R245 ;  /* 0x000c74f501007387 */ /* 0x0001e80000100800 */
[----:B0-----:R-:W2:Y:S04]  /*13a00*/  LDL.LU R245, [R1+0x2b0] ;  /* 0x0002b00001f57983 */ /* 0x001ea80000300800 */
[----:B------:R0:W-:Y:S04]  /*13a10*/  STL [R1+0xc6c], R3 ;  /* 0x000c6c0301007387 */ /* 0x0001e80000100800 */
[----:B0-----:R-:W2:Y:S04]  /*13a20*/  LDL.LU R3, [R1+0x2bc] ;  /* 0x0002bc0001037983 */ /* 0x001ea80000300800 */
[----:B------:R0:W-:Y:S04]  /*13a30*/  STL [R1+0xc78], R223 ;  /* 0x000c78df01007387 */ /* 0x0001e80000100800 */
[----:B0-----:R-:W2:Y:S04]  /*13a40*/  LDL.LU R223, [R1+0x2b8] ;  /* 0x0002b80001df7983 */ /* 0x001ea80000300800 */
[----:B------:R0:W-:Y:S04]  /*13a50*/  STL [R1+0xc70], R251 ;  /* 0x000c70fb01007387 */ /* 0x0001e80000100800 */
[----:B0-----:R-:W2:Y:S01]  /*13a60*/  LDL.LU R251, [R1+0x2c4] ;  /* 0x0002c40001fb7983 */ /* 0x001ea20000300800 */
[----:B------:R-:W-:-:S06]  /*13a70*/  PRMT R180, RZ, 0x7610, R180 ;  /* 0x00007610ffb47816 */ /* 0x000fcc00000000b4 */
[----:B------:R0:W2:Y:S01]  /*13a80*/  @!P0 LDG.E.U16 R180, desc[UR60][R182.64] ;  /* 0x0000003cb6b48981 */ /* 0x0000a2000c1e1500 */
[----:B---3--:R-:W-:Y:S01]  /*13a90*/  @!P0 IMAD.MOV.U32 R192, RZ, RZ, R13 ;  /* 0x000000ffffc08224 */ /* 0x008fe200078e000d */
[----:B0-----:R-:W-:Y:S02]  /*13aa0*/  PRMT R182, RZ, 0x7610, R182 ;  /* 0x00007610ffb67816 */ /* 0x001fe400000000b6 */
[----:B------:R-:W-:Y:S01]  /*13ab0*/  PRMT R183, RZ, 0x7610, R183 ;  /* 0x00007610ffb77816 */ /* 0x000fe200000000b7 */
[----:B------:R-:W-:-:S03]  /*13ac0*/  @!P0 IMAD.MOV.U32 R193, RZ, RZ, R14 ;  /* 0x000000ffffc18224 */ /* 0x000fc600078e000e */
[----:B------:R0:W3:Y:S04]  /*13ad0*/  @!P0 LDG.E.U16 R182, desc[UR60][R184.64] ;  /* 0x0000003cb8b68981 */ /* 0x0000e8000c1e1500 */
[----:B------:R1:W3:Y:S01]  /*13ae0*/  @!P0 LDG.E.U16 R183, desc[UR60][R186.64] ;  /* 0x0000003cbab78981 */ /* 0x0002e2000c1e1500 */
[----:B0-----:R-:W-:Y:S02]  /*13af0*/  PRMT R184, RZ, 0x7610, R184 ;  /* 0x00007610ffb87816 */ /* 0x001fe400000000b8 */
[----:B------:R-:W-:Y:S01]  /*13b00*/  PRMT R185, RZ, 0x7610, R185 ;  /* 0x00007610ffb97816 */ /* 0x000fe200000000b9 */
[----:B-1----:R-:W-:Y:S02]  /*13b10*/  @!P0 IMAD.MOV.U32 R186, RZ, RZ, R242 ;  /* 0x000000ffffba8224 */ /* 0x002fe400078e00f2 */
[----:B------:R-:W-:-:S03]  /*13b20*/  @!P0 IMAD.MOV.U32 R187, RZ, RZ, R227 ;  /* 0x000000ffffbb8224 */ /* 0x000fc600078e00e3 */
[----:B------:R0:W3:Y:S04]  /*13b30*/  @!P0 LDG.E.U16 R185, desc[UR60][R192.64] ;  /* 0x0000003cc0b98981 */ /* 0x0000e8000c1e1500 */
[----:B------:R1:W3:Y:S01]  /*13b40*/  @!P0 LDG.E.U16 R184, desc[UR60][R186.64] ;  /* 0x0000003cbab88981 */ /* 0x0002e2000c1e1500 */
[----:B0-----:R-:W-:Y:S02]  /*13b50*/  @!P0 IMAD.MOV.U32 R192, RZ, RZ, R11 ;  /* 0x000000ffffc08224 */ /* 0x001fe400078e000b */
[----:B------:R-:W-:Y:S01]  /*13b60*/  @!P0 IMAD.MOV.U32 R193, RZ, RZ, R12 ;  /* 0x000000ffffc18224 */ /* 0x000fe200078e000c */
[----:B-1----:R-:W-:Y:S01]  /*13b70*/  PRMT R186, RZ, 0x7610, R186 ;  /* 0x00007610ffba7816 */ /* 0x002fe200000000ba */
[----:B------:R0:W-:Y:S01]  /*13b80*/  STL [R1+0xc80], R242 ;  /* 0x000c80f201007387 */ /* 0x0001e20000100800 */
[----:B------:R-:W-:-:S04]  /*13b90*/  PRMT R187, RZ, 0x7610, R187 ;  /* 0x00007610ffbb7816 */ /* 0x000fc800000000bb */
[----:B------:R1:W3:Y:S04]  /*13ba0*/  @!P0 LDG.E.U16 R186, desc[UR60][R192.64] ;  /* 0x0000003cc0ba8981 */ /* 0x0002e8000c1e1500 */
[----:B0-----:R-:W3:Y:S04]  /*13bb0*/  LDL.LU R242, [R1+0x2ec] ;  /* 0x0002ec0001f27983 */ /* 0x001ee80000300800 */
[----:B------:R0:W-:Y:S01]  /*13bc0*/  STL [R1+0xc7c], R227 ;  /* 0x000c7ce301007387 */ /* 0x0001e20000100800 */
[----:B-1----:R-:W-:Y:S02]  /*13bd0*/  @!P0 IMAD.MOV.U32 R192, RZ, RZ, R9 ;  /* 0x000000ffffc08224 */ /* 0x002fe400078e0009 */
[----:B------:R-:W-:Y:S01]  /*13be0*/  @!P0 IMAD.MOV.U32 R193, RZ, RZ, R10 ;  /* 0x000000ffffc18224 */ /* 0x000fe200078e000a */
[----:B------:R-:W-:-:S04]  /*13bf0*/  PRMT R194, RZ, 0x7610, R194 ;  /* 0x00007610ffc27816 */ /* 0x000fc800000000c2 */
[----:B------:R1:W3:Y:S04]  /*13c00*/  @!P0 LDG.E.U16 R187, desc[UR60][R192.64] ;  /* 0x0000003cc0bb8981 */ /* 0x0002e8000c1e1500 */
[----:B0-----:R-:W3:Y:S04]  /*13c10*/  LDL.LU R227, [R1+0x2c0] ;  /* 0x0002c00001e37983 */ /* 0x001ee80000300800 */
[----:B------:R-:W3:Y:S04]  /*13c20*/  LDL R11, [R1+0x3c4] ;  /* 0x0003c400010b7983 */ /* 0x000ee80000100800 */
[----:B------:R-:W3:Y:S01]  /*13c30*/  LDL R10, [R1+0x3c8] ;  /* 0x0003c800010a7983 */ /* 0x000ee20000100800 */
[----:B-1----:R-:W-:-:S02]  /*13c40*/  @!P0 IMAD.MOV.U32 R193, RZ, RZ, R8 ;  /* 0x000000ffffc18224 */ /* 0x002fc400078e0008 */
[----:B------:R-:W-:Y:S01]  /*13c50*/  @!P0 IMAD.MOV.U32 R192, RZ, RZ, R7 ;  /* 0x000000ffffc08224 */ /* 0x000fe200078e0007 */
[----:B------:R-:W3:Y:S04]  /*13c60*/  LDL R9, [R1+0x384] ;  /* 0x0003840001097983 */ /* 0x000ee80000100800 */
[----:B------:R-:W3:Y:S04]  /*13c70*/  LDL R8, [R1+0x388] ;  /* 0x0003880001087983 */ /* 0x000ee80000100800 */
[----:B------:R4:W3:Y:S04]  /*13c80*/  @!P0 LDG.E.U16 R194, desc[UR60][R192.64] ;  /* 0x0000003cc0c28981 */ /* 0x0008e8000c1e1500 */
[----:B------:R-:W3:Y:S01]  /*13c90*/  LDL R7, [R1+0x33c] ;  /* 0x00033c0001077983 */ /* 0x000ee20000100800 */
[----:B----4-:R-:W-:-:S03]  /*13ca0*/  @!P0 IMAD.MOV.U32 R192, RZ, RZ, R4 ;  /* 0x000000ffffc08224 */ /* 0x010fc600078e0004 */
[----:B------:R-:W4:Y:S01]  /*13cb0*/  LDL R4, [R1+0x340] ;  /* 0x0003400001047983 */ /* 0x000f220000100800 */
[----:B------:R-:W-:Y:S02]  /*13cc0*/  PRMT R196, RZ, 0x7610, R196 ;  /* 0x00007610ffc47816 */ /* 0x000fe400000000c4 */
[----:B------:R-:W-:Y:S02]  /*13cd0*/  PRMT R197, RZ, 0x7610, R197 ;  /* 0x00007610ffc57816 */ /* 0x000fe400000000c5 */
[----:B------:R-:W-:Y:S02]  /*13ce0*/  PRMT R198, RZ, 0x7610, R198 ;  /* 0x00007610ffc67816 */ /* 0x000fe400000000c6 */
[----:B------:R-:W-:Y:S02]  /*13cf0*/  PRMT R199, RZ, 0x7610, R199 ;  /* 0x00007610ffc77816 */ /* 0x000fe400000000c7 */
[----:B------:R-:W-:Y:S02]  /*13d00*/  PRMT R200, RZ, 0x7610, R200 ;  /* 0x00007610ffc87816 */ /* 0x000fe400000000c8 */
[----:B------:R-:W-:Y:S01]  /*13d10*/  PRMT R201, RZ, 0x7610, R201 ;  /* 0x00007610ffc97816 */ /* 0x000fe200000000c9 */
[----:B--2---:R-:W-:Y:S01]  /*13d20*/  @!P0 IMAD.MOV.U32 R193, RZ, RZ, R251 ;  /* 0x000000ffffc18224 */ /* 0x004fe200078e00fb */
[----:B------:R0:W-:Y:S04]  /*13d30*/  STL [R1+0xc84], R251 ;  /* 0x000c84fb01007387 */ /* 0x0001e80000100800 */
[----:B------:R1:W2:Y:S04]  /*13d40*/  @!P0 LDG.E.U16 R196, desc[UR60][R192.64] ;  /* 0x0000003cc0c48981 */ /* 0x0002a8000c1e1500 */
[----:B0-----:R-:W2:Y:S01]  /*13d50*/  LDL.LU R251, [R1+0x2f4] ;  /* 0x0002f40001fb7983 */ /* 0x001ea20000300800 */
[----:B-1----:R-:W-:-:S02]  /*13d60*/  @!P0 IMAD.MOV.U32 R192, RZ, RZ, R20 ;  /* 0x000000ffffc08224 */ /* 0x002fc400078e0014 */
[----:B------:R-:W-:Y:S01]  /*13d70*/  @!P0 IMAD.MOV.U32 R193, RZ, RZ, R235 ;  /* 0x000000ffffc18224 */ /* 0x000fe200078e00eb */
        /* <DEDUP_REMOVED lines=8> */
[----:B------:R-:W-:-:S05]  /*13e00*/  @!P0 IMAD.MOV.U32 R193, RZ, RZ, R246 ;  /* 0x000000ffffc18224 */ /* 0x000fca00078e00f6 */
[----:B------:R0:W2:Y:S02]  /*13e10*/  @!P0 LDG.E.U16 R198, desc[UR60][R192.64] ;  /* 0x0000003cc0c68981 */ /* 0x0000a4000c1e1500 */
[----:B0-----:R-:W-:Y:S02]  /*13e20*/  @!P0 IMAD.MOV.U32 R192, RZ, RZ, R239 ;  /* 0x000000ffffc08224 */ /* 0x001fe400078e00ef */
[----:B------:R-:W-:-:S05]  /*13e30*/  @!P0 IMAD.MOV.U32 R193, RZ, RZ, R226 ;  /* 0x000000ffffc18224 */ /* 0x000fca00078e00e2 */
[----:B------:R3:W2:Y:S02]  /*13e40*/  @!P0 LDG.E.U16 R199, desc[UR60][R192.64] ;  /* 0x0000003cc0c78981 */ /* 0x0006a4000c1e1500 */
[----:B---3--:R-:W-:Y:S02]  /*13e50*/  @!P0 IMAD.MOV.U32 R193, RZ, RZ, R11 ;  /* 0x000000ffffc18224 */ /* 0x008fe400078e000b */
[----:B------:R-:W-:Y:S01]  /*13e60*/  @!P0 IMAD.MOV.U32 R192, RZ, RZ, R10 ;  /* 0x000000ffffc08224 */ /* 0x000fe200078e000a */
[----:B------:R0:W-:Y:S04]  /*13e70*/  STL [R1+0xc90], R246 ;  /* 0x000c90f601007387 */ /* 0x0001e80000100800 */
[----:B------:R1:W3:Y:S04]  /*13e80*/  @!P0 LDG.E.U16 R200, desc[UR60][R192.64] ;  /* 0x0000003cc0c88981 */ /* 0x0002e8000c1e1500 */
[----:B0-----:R-:W3:Y:S01]  /*13e90*/  LDL.LU R246, [R1+0x2f8] ;  /* 0x0002f80001f67983 */ /* 0x001ee20000300800 */
[----:B-1----:R-:W-:-:S02]  /*13ea0*/  @!P0 IMAD.MOV.U32 R192, RZ, RZ, R8 ;  /* 0x000000ffffc08224 */ /* 0x002fc400078e0008 */
[----:B------:R-:W-:Y:S01]  /*13eb0*/  @!P0 IMAD.MOV.U32 R193, RZ, RZ, R9 ;  /* 0x000000ffffc18224 */ /* 0x000fe200078e0009 */
[----:B------:R0:W-:Y:S04]  /*13ec0*/  STL [R1+0xc9c], R239 ;  /* 0x000c9cef01007387 */ /* 0x0001e80000100800 */
[----:B------:R1:W3:Y:S04]  /*13ed0*/  @!P0 LDG.E.U16 R201, desc[UR60][R192.64] ;  /* 0x0000003cc0c98981 */ /* 0x0002e8000c1e1500 */
[----:B0-----:R-:W3:Y:S04]  /*13ee0*/  LDL.LU R239, [R1+0x334] ;  /* 0x0003340001ef7983 */ /* 0x001ee80000300800 */
[----:B------:R0:W-:Y:S01]  /*13ef0*/  STL [R1+0xc98], R226 ;  /* 0x000c98e201007387 */ /* 0x0001e20000100800 */
[----:B-1----:R-:W-:-:S03]  /*13f00*/  @!P0 IMAD.MOV.U32 R193, RZ, RZ, R7 ;  /* 0x000000ffffc18224 */ /* 0x002fc600078e0007 */
[----:B0-----:R-:W3:Y:S04]  /*13f10*/  LDL.LU R226, [R1+0x32c] ;  /* 0x00032c0001e27983 */ /* 0x001ee80000300800 */
[----:B------:R-:W3:Y:S01]  /*13f20*/  LDL R7, [R1+0x3bc] ;  /* 0x0003bc0001077983 */ /* 0x000ee20000100800 */
[----:B----4-:R-:W-:-:S03]  /*13f30*/  @!P0 IMAD.MOV.U32 R192, RZ, RZ, R4 ;  /* 0x000000ffffc08224 */ /* 0x010fc600078e0004 */
[----:B------:R-:W4:Y:S01]  /*13f40*/  LDL R4, [R1+0x3c0] ;  /* 0x0003c00001047983 */ /* 0x000f220000100800 */
[----:B------:R-:W-:Y:S02]  /*13f50*/  PRMT R202, RZ, 0x7610, R202 ;  /* 0x00007610ffca7816 */ /* 0x000fe400000000ca */
[----:B------:R-:W-:-:S04]  /*13f60*/  PRMT R203, RZ, 0x7610, R203 ;  /* 0x00007610ffcb7816 */ /* 0x000fc800000000cb */
[----:B------:R2:W4:Y:S01]  /*13f70*/  @!P0 LDG.E.U16 R202, desc[UR60][R192.64] ;  /* 0x0000003cc0ca8981 */ /* 0x000522000c1e1500 */
[----:B------:R-:W-:Y:S02]  /*13f80*/  PRMT R204, RZ, 0x7610, R204 ;  /* 0x00007610ffcc7816 */ /* 0x000fe400000000cc */
[----:B------:R-:W-:Y:S02]  /*13f90*/  PRMT R205, RZ, 0x7610, R205 ;  /* 0x00007610ffcd7816 */ /* 0x000fe400000000cd */
[----:B------:R-:W-:Y:S02]  /*13fa0*/  PRMT R206, RZ, 0x7610, R206 ;  /* 0x00007610ffce7816 */ /* 0x000fe400000000ce */
[----:B------:R-:W-:Y:S01]  /*13fb0*/  PRMT R207, RZ, 0x7610, R207 ;  /* 0x00007610ffcf7816 */ /* 0x000fe200000000cf */
[----:B--2---:R-:W-:Y:S01]  /*13fc0*/  @!P0 IMAD.MOV.U32 R193, RZ, RZ, R235 ;  /* 0x000000ffffc18224 */ /* 0x004fe200078e00eb */
[----:B------:R-:W-:Y:S01]  /*13fd0*/  @!P0 MOV R192, R17 ;  /* 0x0000001100c08202 */ /* 0x000fe20000000f00 */
[----:B------:R0:W-:Y:S04]  /*13fe0*/  STL [R1+0xca4], R17 ;  /* 0x000ca41101007387 */ /* 0x0001e80000100800 */
[----:B------:R1:W2:Y:S04]  /*13ff0*/  @!P0 LDG.E.U16 R203, desc[UR60][R192.64] ;  /* 0x0000003cc0cb8981 */ /* 0x0002a8000c1e1500 */
[----:B0-----:R-:W2:Y:S04]  /*14000*/  LDL.LU R17, [R1+0x338] ;  /* 0x0003380001117983 */ /* 0x001ea80000300800 */
[----:B------:R0:W-:Y:S01]  /*14010*/  STL [R1+0xca0], R235 ;  /* 0x000ca0eb01007387 */ /* 0x0001e20000100800 */
[----:B-1----:R-:W-:-:S02]  /*14020*/  @!P0 IMAD.MOV.U32 R192, RZ, RZ, R227 ;  /* 0x000000ffffc08224 */ /* 0x002fc400078e00e3 */
[----:B------:R-:W-:-:S05]  /*14030*/  @!P0 IMAD.MOV.U32 R193, RZ, RZ, R3 ;  /* 0x000000ffffc18224 */ /* 0x000fca00078e0003 */
[----:B------:R1:W2:Y:S04]  /*14040*/  @!P0 LDG.E.U16 R204, desc[UR60][R192.64] ;  /* 0x0000003cc0cc8981 */ /* 0x0002a8000c1e1500 */
[----:B0-----:R-:W2:Y:S04]  /*14050*/  LDL.LU R235, [R1+0x330] ;  /* 0x0003300001eb7983 */ /* 0x001ea80000300800 */
[----:B------:R0:W-:Y:S01]  /*14060*/  STL [R1+0xcac], R227 ;  /* 0x000cace301007387 */ /* 0x0001e20000100800 */
[----:B-1----:R-:W-:-:S03]  /*14070*/  @!P0 IMAD.MOV.U32 R192, RZ, RZ, R232 ;  /* 0x000000ffffc08224 */ /* 0x002fc600078e00e8 */
[----:B0-----:R-:W2:Y:S04]  /*14080*/  LDL.LU R227, [R1+0x37c] ;  /* 0x00037c0001e37983 */ /* 0x001ea80000300800 */
[----:B------:R0:W-:Y:S04]  /*14090*/  STL [R1+0xca8], R3 ;  /* 0x000ca80301007387 */ /* 0x0001e80000100800 */
[----:B0-----:R-:W2:Y:S04]  /*140a0*/  LDL.LU R3, [R1+0x374] ;  /* 0x0003740001037983 */ /* 0x001ea80000300800 */
[----:B------:R0:W-:Y:S04]  /*140b0*/  STL [R1+0xcb4], R232 ;  /* 0x000cb4e801007387 */ /* 0x0001e80000100800 */
[----:B0-----:R-:W2:Y:S01]  /*140c0*/  LDL.LU R232, [R1+0x380] ;  /* 0x0003800001e87983 */ /* 0x001ea20000300800 */
[----:B------:R-:W-:-:S05]  /*140d0*/  @!P0 IMAD.MOV.U32 R193, RZ, RZ, R230 ;  /* 0x000000ffffc18224 */ /* 0x000fca00078e00e6 */
[----:B------:R0:W2:Y:S04]  /*140e0*/  @!P0 LDG.E.U16 R205, desc[UR60][R192.64] ;  /* 0x0000003cc0cd8981 */ /* 0x0000a8000c1e1500 */
[----:B------:R1:W-:Y:S01]  /*140f0*/  STL [R1+0xcb0], R230 ;  /* 0x000cb0e601007387 */ /* 0x0003e20000100800 */
[----:B0-----:R-:W-:Y:S02]  /*14100*/  @!P0 IMAD.MOV.U32 R192, RZ, RZ, R19 ;  /* 0x000000ffffc08224 */ /* 0x001fe400078e0013 */
[----:B------:R-:W-:Y:S01]  /*14110*/  @!P0 IMAD.MOV.U32 R193, RZ, RZ, R243 ;  /* 0x000000ffffc18224 */ /* 0x000fe200078e00f3 */
[----:B-1----:R-:W2:Y:S04]  /*14120*/  LDL.LU R230, [R1+0x378] ;  /* 0x0003780001e67983 */ /* 0x002ea80000300800 */
[----:B------:R-:W-:Y:S04]  /*14130*/  STL [R1+0xcbc], R19 ;  /* 0x000cbc1301007387 */ /* 0x000fe80000100800 */
[----:B------:R0:W2:Y:S04]  /*14140*/  @!P0 LDG.E.U16 R206, desc[UR60][R192.64] ;  /* 0x0000003cc0ce8981 */ /* 0x0000a8000c1e1500 */
[----:B------:R1:W-:Y:S01]  /*14150*/  STL [R1+0xcb8], R243 ;  /* 0x000cb8f301007387 */ /* 0x0003e20000100800 */
[----:B0-----:R-:W-:-:S02]  /*14160*/  @!P0 IMAD.MOV.U32 R192, RZ, RZ, R236 ;  /* 0x000000ffffc08224 */ /* 0x001fc400078e00ec */
[----:B------:R-:W-:Y:S01]  /*14170*/  @!P0 IMAD.MOV.U32 R193, RZ, RZ, R225 ;  /* 0x000000ffffc18224 */ /* 0x000fe200078e00e1 */
[----:B-1----:R-:W2:Y:S04]  /*14180*/  LDL.LU R243, [R1+0x3b4] ;  /* 0x0003b40001f37983 */ /* 0x002ea80000300800 */
[----:B------:R-:W2:Y:S04]  /*14190*/  LDL.LU R195, [R1+0x1d0] ;  /* 0x0001d00001c37983 */ /* 0x000ea80000300800 */
[----:B------:R-:W2:Y:S04]  /*141a0*/  LDL.LU R189, [R1+0x1cc] ;  /* 0x0001cc0001bd7983 */ /* 0x000ea80000300800 */
[----:B------:R-:W2:Y:S04]  /*141b0*/  LDL.LU R188, [R1+0x1c0] ;  /* 0x0001c00001bc7983 */ /* 0x000ea80000300800 */
[----:B------:R3:W2:Y:S04]  /*141c0*/  @!P0 LDG.E.U16 R207, desc[UR60][R192.64] ;  /* 0x0000003cc0cf8981 */ /* 0x0006a8000c1e1500 */
[----:B------:R-:W2:Y:S04]  /*141d0*/  LDL.LU R191, [R1+0x1bc] ;  /* 0x0001bc0001bf7983 */ /* 0x000ea80000300800 */
[----:B------:R-:W2:Y:S01]  /*141e0*/  LDL.LU R190, [R1+0x1b0] ;  /* 0x0001b00001be7983 */ /* 0x000ea20000300800 */
[----:B---3--:R-:W-:-:S03]  /*141f0*/  @!P0 IMAD.MOV.U32 R193, RZ, RZ, R7 ;  /* 0x000000ffffc18224 */ /* 0x008fc600078e0007 */
[----:B------:R-:W3:Y:S01]  /*14200*/  LDL.LU R7, [R1+0x1ac] ;  /* 0x0001ac0001077983 */ /* 0x000ee20000300800 */
[----:B----4-:R-:W-:-:S03]  /*14210*/  @!P0 IMAD.MOV.U32 R192, RZ, RZ, R4 ;  /* 0x000000ffffc08224 */ /* 0x010fc600078e0004 */
        /* <DEDUP_REMOVED lines=9> */
[----:B------:R-:W3:Y:S01]  /*142b0*/  LDL.LU R19, [R1+0x3b8] ;  /* 0x0003b80001137983 */ /* 0x000ee20000300800 */
[----:B------:R-:W-:-:S02]  /*142c0*/  PRMT R208, RZ, 0x7610, R208 ;  /* 0x00007610ffd07816 */ /* 0x000fc400000000d0 */
[----:B------:R-:W-:Y:S01]  /*142d0*/  PRMT R209, RZ, 0x7610, R209 ;  /* 0x00007610ffd17816 */ /* 0x000fe200000000d1 */
[----:B------:R-:W4:Y:S04]  /*142e0*/  LDL.LU R23, [R1+0xbe8] ;  /* 0x000be80001177983 */ /* 0x000f280000300800 */
[----:B------:R2:W4:Y:S01]  /*142f0*/  @!P0 LDG.E.U16 R208, desc[UR60][R192.64] ;  /* 0x0000003cc0d08981 */ /* 0x000522000c1e1500 */
[----:B------:R-:W-:Y:S02]  /*14300*/  PRMT R210, RZ, 0x7610, R210 ;  /* 0x00007610ffd27816 */ /* 0x000fe400000000d2 */
[----:B------:R-:W-:Y:S02]  /*14310*/  PRMT R211, RZ, 0x7610, R211 ;  /* 0x00007610ffd37816 */ /* 0x000fe400000000d3 */
[----:B------:R-:W-:-:S02]  /*14320*/  PRMT R212, RZ, 0x7610, R212 ;  /* 0x00007610ffd47816 */ /* 0x000fc400000000d4 */
[----:B------:R-:W-:Y:S02]  /*14330*/  PRMT R213, RZ, 0x7610, R213 ;  /* 0x00007610ffd57816 */ /* 0x000fe400000000d5 */
[----:B------:R-:W-:Y:S02]  /*14340*/  PRMT R214, RZ, 0x7610, R214 ;  /* 0x00007610ffd67816 */ /* 0x000fe400000000d6 */
[----:B------:R-:W-:Y:S02]  /*14350*/  PRMT R215, RZ, 0x7610, R215 ;  /* 0x00007610ffd77816 */ /* 0x000fe400000000d7 */
[----:B------:R-:W-:Y:S02]  /*14360*/  PRMT R216, RZ, 0x7610, R216 ;  /* 0x00007610ffd87816 */ /* 0x000fe400000000d8 */
[----:B------:R-:W-:Y:S02]  /*14370*/  PRMT R217, RZ, 0x7610, R217 ;  /* 0x00007610ffd97816 */ /* 0x000fe400000000d9 */
[----:B------:R-:W-:-:S02]  /*14380*/  PRMT R218, RZ, 0x7610, R218 ;  /* 0x00007610ffda7816 */ /* 0x000fc400000000da */
[----:B------:R-:W-:Y:S02]  /*14390*/  PRMT R219, RZ, 0x7610, R219 ;  /* 0x00007610ffdb7816 */ /* 0x000fe400000000db */
[----:B------:R-:W-:Y:S02]  /*143a0*/  PRMT R220, RZ, 0x7610, R220 ;  /* 0x00007610ffdc7816 */ /* 0x000fe400000000dc */
[----:B------:R-:W-:Y:S02]  /*143b0*/  PRMT R221, RZ, 0x7610, R221 ;  /* 0x00007610ffdd7816 */ /* 0x000fe400000000dd */
[----:B------:R-:W-:Y:S01]  /*143c0*/  PRMT R222, RZ, 0x7610, R222 ;  /* 0x00007610ffde7816 */ /* 0x000fe200000000de */
[----:B--2---:R-:W-:Y:S02]  /*143d0*/  @!P0 IMAD.MOV.U32 R193, RZ, RZ, R227 ;  /* 0x000000ffffc18224 */ /* 0x004fe400078e00e3 */
[----:B------:R-:W-:-:S05]  /*143e0*/  @!P0 IMAD.MOV.U32 R192, RZ, RZ, R232 ;  /* 0x000000ffffc08224 */ /* 0x000fca00078e00e8 */
[----:B------:R0:W2:Y:S02]  /*143f0*/  @!P0 LDG.E.U16 R209, desc[UR60][R192.64] ;  /* 0x0000003cc0d18981 */ /* 0x0000a4000c1e1500 */
[----:B0-----:R-:W-:Y:S02]  /*14400*/  @!P0 IMAD.MOV.U32 R192, RZ, RZ, R17 ;  /* 0x000000ffffc08224 */ /* 0x001fe400078e0011 */
        /* <DEDUP_REMOVED lines=17> */
[----:B---3--:R-:W-:Y:S02]  /*14520*/  @!P0 IMAD.MOV.U32 R192, RZ, RZ, R19 ;  /* 0x000000ffffc08224 */ /* 0x008fe400078e0013 */
[----:B------:R-:W-:-:S05]  /*14530*/  @!P0 IMAD.MOV.U32 R193, RZ, RZ, R243 ;  /* 0x000000ffffc18224 */ /* 0x000fca00078e00f3 */
[----:B------:R0:W3:Y:S02]  /*14540*/  @!P0 LDG.E.U16 R216, desc[UR60][R192.64] ;  /* 0x0000003cc0d88981 */ /* 0x0000e4000c1e1500 */
[----:B0-----:R-:W-:Y:S02]  /*14550*/  @!P0 IMAD.MOV.U32 R192, RZ, RZ, R230 ;  /* 0x000000ffffc08224 */ /* 0x001fe400078e00e6 */
        /* <DEDUP_REMOVED lines=10> */
[----:B------:R0:W3:Y:S04]  /*14600*/  @!P0 LDG.E.U16 R220, desc[UR60][R192.64] ;  /* 0x0000003cc0dc8981 */ /* 0x0000e8000c1e1500 */
[----:B------:R1:W-:Y:S01]  /*14610*/  STS.U16 [R15+0x1300], R195 ;  /* 0x001300c30f007388 */ /* 0x0003e20000000400 */
[----:B0-----:R-:W-:Y:S02]  /*14620*/  @!P0 IMAD.MOV.U32 R192, RZ, RZ, R249 ;  /* 0x000000ffffc08224 */ /* 0x001fe400078e00f9 */
[----:B------:R-:W-:Y:S01]  /*14630*/  @!P0 IMAD.MOV.U32 R193, RZ, RZ, R18 ;  /* 0x000000ffffc18224 */ /* 0x000fe200078e0012 */
[----:B------:R0:W-:Y:S04]  /*14640*/  STS.U16 [R15+0x9300], R189 ;  /* 0x009300bd0f007388 */ /* 0x0001e80000000400 */
[----:B------:R4:W3:Y:S04]  /*14650*/  @!P0 LDG.E.U16 R221, desc[UR60][R192.64] ;  /* 0x0000003cc0dd8981 */ /* 0x0008e8000c1e1500 */
[----:B-1----:R-:W2:Y:S04]  /*14660*/  LDL.LU R195, [R1+0xbe4] ;  /* 0x000be40001c37983 */ /* 0x002ea80000300800 */
[----:B------:R1:W-:Y:S01]  /*14670*/  STS.U16 [R15+0x1700], R188 ;  /* 0x001700bc0f007388 */ /* 0x0003e20000000400 */
[----:B----4-:R-:W-:-:S02]  /*14680*/  @!P0 IMAD.MOV.U32 R192, RZ, RZ, R2 ;  /* 0x000000ffffc08224 */ /* 0x010fc400078e0002 */
[----:B------:R-:W-:Y:S01]  /*14690*/  @!P0 IMAD.MOV.U32 R193, RZ, RZ, R237 ;  /* 0x000000ffffc18224 */ /* 0x000fe200078e00ed */
[----:B0-----:R-:W4:Y:S04]  /*146a0*/  LDL.LU R189, [R1+0x228] ;  /* 0x0002280001bd7983 */ /* 0x001f280000300800 */
[----:B------:R0:W-:Y:S04]  /*146b0*/  STS.U16 [R15+0x9700], R191 ;  /* 0x009700bf0f007388 */ /* 0x0001e80000000400 */
[----:B-1----:R-:W3:Y:S04]  /*146c0*/  LDL.LU R188, [R1+0x220] ;  /* 0x0002200001bc7983 */ /* 0x002ee80000300800 */
[----:B------:R1:W-:Y:S04]  /*146d0*/  STS.U16 [R15+0x1b00], R190 ;  /* 0x001b00be0f007388 */ /* 0x0003e80000000400 */
[----:B0-----:R-:W3:Y:S04]  /*146e0*/  LDL.LU R191, [R1+0x1e4] ;  /* 0x0001e40001bf7983 */ /* 0x001ee80000300800 */
[----:B------:R0:W3:Y:S04]  /*146f0*/  @!P0 LDG.E.U16 R222, desc[UR60][R192.64] ;  /* 0x0000003cc0de8981 */ /* 0x0000e8000c1e1500 */
[----:B-1----:R-:W3:Y:S04]  /*14700*/  LDL.LU R190, [R1+0x1dc] ;  /* 0x0001dc0001be7983 */ /* 0x002ee80000300800 */
[----:B------:R1:W-:Y:S04]  /*14710*/  STS.U16 [R15+0x9b00], R7 ;  /* 0x009b00070f007388 */ /* 0x0003e80000000400 */
[----:B------:R-:W3:Y:S04]  /*14720*/  LDL.LU R192, [R1+0x1b8] ;  /* 0x0001b80001c07983 */ /* 0x000ee80000300800 */
[----:B------:R-:W3:Y:S04]  /*14730*/  LDL.LU R193, [R1+0x1b4] ;  /* 0x0001b40001c17983 */ /* 0x000ee80000300800 */
[----:B-1----:R-:W3:Y:S04]  /*14740*/  LDL.LU R7, [R1+0xd5c] ;  /* 0x000d5c0001077983 */ /* 0x002ee80000300800 */
[----:B------:R1:W-:Y:S04]  /*14750*/  STS.U16 [R15+0x1f00], R14 ;  /* 0x001f000e0f007388 */ /* 0x0003e80000000400 */
[----:B------:R0:W-:Y:S04]  /*14760*/  STS.U16 [R15+0x9f00], R4 ;  /* 0x009f00040f007388 */ /* 0x0001e80000000400 */
[----:B------:R0:W-:Y:S04]  /*14770*/  STS.U16 [R15+0x2300], R8 ;  /* 0x002300080f007388 */ /* 0x0001e80000000400 */
[----:B-1----:R-:W2:Y:S04]  /*14780*/  LDL.LU R14, [R1+0xd58] ;  /* 0x000d5800010e7983 */ /* 0x002ea80000300800 */
[----:B0-----:R-:W4:Y:S04]  /*14790*/  LDL.LU R4, [R1+0xd54] ;  /* 0x000d540001047983 */ /* 0x001f280000300800 */
[----:B------:R-:W3:Y:S04]  /*147a0*/  LDL.LU R8, [R1+0xd50] ;  /* 0x000d500001087983 */ /* 0x000ee80000300800 */
[----:B------:R0:W-:Y:S04]  /*147b0*/  STS.U16 [R15+0xa300], R9 ;  /* 0x00a300090f007388 */ /* 0x0001e80000000400 */
[----:B------:R1:W-:Y:S04]  /*147c0*/  STS.U16 [R15+0x2700], R21 ;  /* 0x002700150f007388 */ /* 0x0003e80000000400 */
[----:B------:R1:W-:Y:S04]  /*147d0*/  STS.U16 [R15+0xa700], R13 ;  /* 0x00a7000d0f007388 */ /* 0x0003e80000000400 */
[----:B0-----:R-:W3:Y:S04]  /*147e0*/  LDL.LU R9, [R1+0xd4c] ;  /* 0x000d4c0001097983 */ /* 0x001ee80000300800 */
[----:B-1----:R-:W3:Y:S04]  /*147f0*/  LDL.LU R21, [R1+0xd48] ;  /* 0x000d480001157983 */ /* 0x002ee80000300800 */
[----:B------:R-:W3:Y:S04]  /*14800*/  LDL.LU R13, [R1+0xd44] ;  /* 0x000d4400010d7983 */ /* 0x000ee80000300800 */
[----:B------:R0:W-:Y:S04]  /*14810*/  STS.U16 [R15+0x2b00], R10 ;  /* 0x002b000a0f007388 */ /* 0x0001e80000000400 */
[----:B------:R1:W-:Y:S04]  /*14820*/  STS.U16 [R15+0xab00], R11 ;  /* 0x00ab000b0f007388 */ /* 0x0003e80000000400 */
[----:B------:R1:W-:Y:S04]  /*14830*/  STS.U16 [R15+0x2f00], R12 ;  /* 0x002f000c0f007388 */ /* 0x0003e80000000400 */
[----:B0-----:R-:W3:Y:S04]  /*14840*/  LDL.LU R10, [R1+0xd40] ;  /* 0x000d4000010a7983 */ /* 0x001ee80000300800 */
[----:B-1----:R-:W3:Y:S04]  /*14850*/  LDL.LU R11, [R1+0xd3c] ;  /* 0x000d3c00010b7983 */ /* 0x002ee80000300800 */
[----:B------:R-:W3:Y:S04]  /*14860*/  LDL.LU R12, [R1+0xd38] ;  /* 0x000d3800010c7983 */ /* 0x000ee80000300800 */
[----:B--2---:R-:W-:Y:S04]  /*14870*/  STS.U16 [R15+0xb700], R14 ;  /* 0x00b7000e0f007388 */ /* 0x004fe80000000400 */
[----:B----4-:R-:W-:Y:S04]  /*14880*/  STS.U16 [R15+0x3700], R4 ;  /* 0x003700040f007388 */ /* 0x010fe80000000400 */
[----:B---3--:R-:W-:Y:S04]  /*14890*/  STS.U16 [R15+0xb300], R21 ;  /* 0x00b300150f007388 */ /* 0x008fe80000000400 */
[----:B------:R-:W-:Y:S04]  /*148a0*/  STS.U16 [R15+0x3300], R13 ;  /* 0x0033000d0f007388 */ /* 0x000fe80000000400 */
[----:B------:R0:W-:Y:S04]  /*148b0*/  STS.U16 [R15+0xaf00], R12 ;  /* 0x00af000c0f007388 */ /* 0x0001e80000000400 */
[----:B0-----:R-:W2:Y:S04]  /*148c0*/  LDL.LU R12, [R1+0xd34] ;  /* 0x000d3400010c7983 */ /* 0x001ea80000300800 */
[----:B------:R-:W3:Y:S04]  /*148d0*/  LDL.LU R13, [R1+0xd30] ;  /* 0x000d3000010d7983 */ /* 0x000ee80000300800 */
[----:B------:R-:W4:Y:S04]  /*148e0*/  LDL.LU R21, [R1+0xd2c] ;  /* 0x000d2c0001157983 */ /* 0x000f280000300800 */
[----:B------:R-:W2:Y:S04]  /*148f0*/  LDL.LU R4, [R1+0xd28] ;  /* 0x000d280001047983 */ /* 0x000ea80000300800 */
[----:B------:R-:W3:Y:S04]  /*14900*/  LDL.LU R14, [R1+0xd24] ;  /* 0x000d2400010e7983 */ /* 0x000ee80000300800 */
[----:B------:R0:W-:Y:S04]  /*14910*/  STS.U16 [R15+0x3b00], R248 ;  /* 0x003b00f80f007388 */ /* 0x0001e80000000400 */
[----:B------:R1:W-:Y:S04]  /*14920*/  STS.U16 [R15+0xbb00], R247 ;  /* 0x00bb00f70f007388 */ /* 0x0003e80000000400 */
[----:B------:R1:W-:Y:S04]  /*14930*/  STS.U16 [R15+0x3f00], R238 ;  /* 0x003f00ee0f007388 */ /* 0x0003e80000000400 */
[----:B0-----:R-:W4:Y:S04]  /*14940*/  LDL.LU R248, [R1+0x1c4] ;  /* 0x0001c40001f87983 */ /* 0x001f280000300800 */
[----:B-1----:R-:W4:Y:S04]  /*14950*/  LDL.LU R247, [R1+0x1c8] ;  /* 0x0001c80001f77983 */ /* 0x002f280000300800 */
[----:B------:R-:W4:Y:S04]  /*14960*/  LDL.LU R238, [R1+0x1d4] ;  /* 0x0001d40001ee7983 */ /* 0x000f280000300800 */
[----:B------:R0:W-:Y:S04]  /*14970*/  STS.U16 [R15+0xbf00], R234 ;  /* 0x00bf00ea0f007388 */ /* 0x0001e80000000400 */
[----:B0-----:R-:W4:Y:S04]  /*14980*/  LDL.LU R234, [R1+0x1d8] ;  /* 0x0001d80001ea7983 */ /* 0x001f280000300800 */
[----:B---3--:R0:W-:Y:S04]  /*14990*/  STS.U16 [R14+0x380], R23 ;  /* 0x000380170e007388 */ /* 0x0081e80000000400 */
[----:B------:R1:W-:Y:S04]  /*149a0*/  STS.U16 [R14+0x8380], R195 ;  /* 0x008380c30e007388 */ /* 0x0003e80000000400 */
[----:B------:R3:W-:Y:S04]  /*149b0*/  STS.U16 [R14+0x780], R189 ;  /* 0x000780bd0e007388 */ /* 0x0007e80000000400 */
[----:B0-----:R-:W4:Y:S04]  /*149c0*/  LDL.LU R23, [R1+0xd20] ;  /* 0x000d200001177983 */ /* 0x001f280000300800 */
[----:B-1----:R-:W4:Y:S04]  /*149d0*/  LDL.LU R195, [R1+0xd1c] ;  /* 0x000d1c0001c37983 */ /* 0x002f280000300800 */
[----:B---3--:R-:W3:Y:S04]  /*149e0*/  LDL.LU R189, [R1+0xd18] ;  /* 0x000d180001bd7983 */ /* 0x008ee80000300800 */
[----:B------:R0:W-:Y:S04]  /*149f0*/  STS.U16 [R14+0x8780], R188 ;  /* 0x008780bc0e007388 */ /* 0x0001e80000000400 */
[----:B------:R1:W-:Y:S04]  /*14a00*/  STS.U16 [R14+0xb80], R191 ;  /* 0x000b80bf0e007388 */ /* 0x0003e80000000400 */
[----:B------:R2:W-:Y:S04]  /*14a10*/  STS.U16 [R14+0x8b80], R190 ;  /* 0x008b80be0e007388 */ /* 0x0005e80000000400 */
[----:B0-----:R-:W3:Y:S04]  /*14a20*/  LDL.LU R188, [R1+0xd14] ;  /* 0x000d140001bc7983 */ /* 0x001ee80000300800 */
[----:B-1----:R-:W3:Y:S04]  /*14a30*/  LDL.LU R191, [R1+0xd10] ;  /* 0x000d100001bf7983 */ /* 0x002ee80000300800 */
[----:B--2---:R-:W2:Y:S04]  /*14a40*/  LDL.LU R190, [R1+0xd0c] ;  /* 0x000d0c0001be7983 */ /* 0x004ea80000300800 */
[----:B------:R-:W-:Y:S04]  /*14a50*/  STS.U16 [R14+0x2780], R4 ;  /* 0x002780040e007388 */ /* 0x000fe80000000400 */
        /* <DEDUP_REMOVED lines=10> */
[----:B---3--:R-:W-:Y:S04]  /*14b00*/  STS.U16 [R14+0x9f80], R189 ;  /* 0x009f80bd0e007388 */ /* 0x008fe80000000400 */
[----:B------:R-:W-:Y:S04]  /*14b10*/  STS.U16 [R14+0x1f80], R188 ;  /* 0x001f80bc0e007388 */ /* 0x000fe80000000400 */
[----:B------:R-:W-:Y:S04]  /*14b20*/  STS.U16 [R14+0x9b80], R191 ;  /* 0x009b80bf0e007388 */ /* 0x000fe80000000400 */
[----:B--2---:R0:W-:Y:S04]  /*14b30*/  STS.U16 [R14+0x1b80], R190 ;  /* 0x001b80be0e007388 */ /* 0x0041e80000000400 */
[----:B0-----:R-:W2:Y:S04]  /*14b40*/  LDL.LU R190, [R1+0xd08] ;  /* 0x000d080001be7983 */ /* 0x001ea80000300800 */
[----:B------:R-:W3:Y:S04]  /*14b50*/  LDL.LU R191, [R1+0xd04] ;  /* 0x000d040001bf7983 */ /* 0x000ee80000300800 */
[----:B------:R-:W4:Y:S04]  /*14b60*/  LDL.LU R188, [R1+0xd00] ;  /* 0x000d000001bc7983 */ /* 0x000f280000300800 */
[----:B------:R-:W4:Y:S04]  /*14b70*/  LDL.LU R189, [R1+0xcfc] ;  /* 0x000cfc0001bd7983 */ /* 0x000f280000300800 */
[----:B------:R-:W4:Y:S04]  /*14b80*/  LDL.LU R195, [R1+0xcf8] ;  /* 0x000cf80001c37983 */ /* 0x000f280000300800 */
[----:B------:R-:W2:Y:S04]  /*14b90*/  LDL.LU R23, [R1+0xcf4] ;  /* 0x000cf40001177983 */ /* 0x000ea80000300800 */
[----:B------:R-:W3:Y:S04]  /*14ba0*/  LDL.LU R4, [R1+0xcf0] ;  /* 0x000cf00001047983 */ /* 0x000ee80000300800 */
[----:B------:R-:W4:Y:S04]  /*14bb0*/  LDL.LU R21, [R1+0xcec] ;  /* 0x000cec0001157983 */ /* 0x000f280000300800 */
[----:B------:R-:W2:Y:S04]  /*14bc0*/  LDL.LU R13, [R1+0xce8] ;  /* 0x000ce800010d7983 */ /* 0x000ea80000300800 */
[----:B------:R-:W3:Y:S04]  /*14bd0*/  LDL.LU R12, [R1+0xce4] ;  /* 0x000ce400010c7983 */ /* 0x000ee80000300800 */
[----:B------:R-:W3:Y:S04]  /*14be0*/  LDL.LU R11, [R1+0xce0] ;  /* 0x000ce000010b7983 */ /* 0x000ee80000300800 */
[----:B------:R-:W3:Y:S04]  /*14bf0*/  LDL.LU R10, [R1+0xcdc] ;  /* 0x000cdc00010a7983 */ /* 0x000ee80000300800 */
[----:B------:R-:W3:Y:S04]  /*14c00*/  LDL.LU R9, [R1+0xcd8] ;  /* 0x000cd80001097983 */ /* 0x000ee80000300800 */
[----:B------:R-:W3:Y:S04]  /*14c10*/  LDL.LU R8, [R1+0xcd4] ;  /* 0x000cd40001087983 */ /* 0x000ee80000300800 */
[----:B------:R-:W3:Y:S04]  /*14c20*/  LDL.LU R7, [R1+0xcd0] ;  /* 0x000cd00001077983 */ /* 0x000ee80000300800 */
[----:B------:R-:W-:Y:S04]  /*14c30*/  STS.U16 [R14+0xf80], R234 ;  /* 0x000f80ea0e007388 */ /* 0x000fe80000000400 */
[----:B------:R-:W-:Y:S04]  /*14c40*/  STS.U16 [R14+0x8f80], R238 ;  /* 0x008f80ee0e007388 */ /* 0x000fe80000000400 */
[----:B------:R-:W-:Y:S04]  /*14c50*/  STS.U16 [R14+0x1380], R247 ;  /* 0x001380f70e007388 */ /* 0x000fe80000000400 */
[----:B------:R-:W-:Y:S04]  /*14c60*/  STS.U16 [R14+0x9380], R248 ;  /* 0x009380f80e007388 */ /* 0x000fe80000000400 */
[----:B------:R-:W-:Y:S04]  /*14c70*/  STS.U16 [R14+0x1780], R192 ;  /* 0x001780c00e007388 */ /* 0x000fe80000000400 */
[----:B------:R0:W-:Y:S04]  /*14c80*/  STS.U16 [R14+0x9780], R193 ;  /* 0x009780c10e007388 */ /* 0x0001e80000000400 */
[----:B------:R-:W-:Y:S04]  /*14c90*/  STS.U16 [R14+0xb780], R250 ;  /* 0x00b780fa0e007388 */ /* 0x000fe80000000400 */
[----:B------:R-:W-:Y:S04]  /*14ca0*/  STS.U16 [R14+0x3b80], R244 ;  /* 0x003b80f40e007388 */ /* 0x000fe80000000400 */
[----:B------:R-:W-:Y:S04]  /*14cb0*/  STS.U16 [R14+0xbb80], R240 ;  /* 0x00bb80f00e007388 */ /* 0x000fe80000000400 */
[----:B------:R-:W-:Y:S04]  /*14cc0*/  STS.U16 [R14+0x3f80], R231 ;  /* 0x003f80e70e007388 */ /* 0x000fe80000000400 */
[----:B------:R-:W-:Y:S01]  /*14cd0*/  STS.U16 [R14+0xbf80], R228 ;  /* 0x00bf80e40e007388 */ /* 0x000fe20000000400 */
[----:B0-----:R-:W0:Y:S01]  /*14ce0*/  S2R R193, SR_CgaCtaId ;  /* 0x0000000000c17919 */ /* 0x001e220000008800 */
[----:B------:R-:W-:Y:S01]  /*14cf0*/  MOV R192, 0x400 ;  /* 0x0000040000c07802 */ /* 0x000fe20000000f00 */
[----:B------:R-:W-:Y:S01]  /*14d00*/  UMOV UR33, 0x40000040 ;  /* 0x4000004000217882 */ /* 0x000fe20000000000 */
[----:B------:R-:W-:Y:S01]  /*14d10*/  UIADD3.64 UR52, UR4, 0x380, URZ ;  /* 0x0000038004347897 */ /* 0x000fe2000fffe03f */
[----:B------:R-:W3:Y:S01]  /*14d20*/  LDL.LU R247, [R1+0xc00] ;  /* 0x000c000001f77983 */ /* 0x000ee20000300800 */
[----:B------:R-:W-:Y:S01]  /*14d30*/  UMOV UR54, UR34 ;  /* 0x0000002200367c82 */ /* 0x000fe20008000000 */
[----:B------:R-:W-:Y:S01]  /*14d40*/  UMOV UR55, UR35 ;  /* 0x0000002300377c82 */ /* 0x000fe20008000000 */
[----:B------:R-:W-:Y:S01]  /*14d50*/  UIADD3.64 UR48, UR4, 0x400, URZ ;  /* 0x0000040004307897 */ /* 0x000fe2000fffe03f */
[----:B------:R-:W3:Y:S01]  /*14d60*/  LDL.LU R248, [R1+0xbfc] ;  /* 0x000bfc0001f87983 */ /* 0x000ee20000300800 */
[----:B0-----:R-:W-:-:S04]  /*14d70*/  LEA R192, R193, R192, 0x18 ;  /* 0x000000c0c1c07211 */ /* 0x001fc800078ec0ff */
[----:B------:R-:W-:-:S04]  /*14d80*/  SHF.R.U32.HI R192, RZ, 0x4, R192 ;  /* 0x00000004ffc07819 */ /* 0x000fc800000116c0 */
[----:B------:R-:W-:-:S04]  /*14d90*/  SGXT.U32 R192, R192, 0xe ;  /* 0x0000000ec0c0781a */ /* 0x000fc80000000000 */
[----:B------:R-:W-:Y:S01]  /*14da0*/  R2UR UR32, R192 ;  /* 0x00000000c02072ca */ /* 0x000fe200000e0000 */
[----:B------:R-:W-:Y:S01]  /*14db0*/  UMOV UR50, UR6 ;  /* 0x0000000600327c82 */ /* 0x000fe20008000000 */
[----:B------:R-:W-:Y:S01]  /*14dc0*/  UMOV UR51, UR7 ;  /* 0x0000000700337c82 */ /* 0x000fe20008000000 */
[----:B------:R-:W3:Y:S04]  /*14dd0*/  LDL.LU R192, [R1+0xbf8] ;  /* 0x000bf80001c07983 */ /* 0x000ee80000300800 */
[----:B------:R-:W3:Y:S04]  /*14de0*/  LDL.LU R193, [R1+0xbf4] ;  /* 0x000bf40001c17983 */ /* 0x000ee80000300800 */
        /* <DEDUP_REMOVED lines=8> */
[----:B--2---:R-:W-:Y:S04]  /*14e70*/  STS.U16 [R13+0x10080], R161 ;  /* 0x010080a10d007388 */ /* 0x004fe80000000400 */
        /* <DEDUP_REMOVED lines=54> */
[----:B------:R-:W-:Y:S01]  /*151e0*/  STS.U16 [R7+0x11b80], R222 ;  /* 0x011b80de07007388 */ /* 0x000fe20000000400 */
[----:B------:R1:W-:Y:S06]  /*151f0*/  MEMBAR.ALL.CTA ;  /* 0x0000000000007992 */ /* 0x0003ec0000008000 */
[----:B-1----:R-:W1:Y:S01]  /*15200*/  FENCE.VIEW.ASYNC.S ;  /* 0x00000000000073c6 */ /* 0x002e620000000000 */
[----:B------:R-:W-:Y:S01]  /*15210*/  UIADD3.64 UR56, UR4, 0xc00, URZ ;  /* 0x00000c0004387897 */ /* 0x000fe2000fffe03f */
[----:B------:R-:W-:Y:S01]  /*15220*/  UMOV UR58, UR6 ;  /* 0x00000006003a7c82 */ /* 0x000fe20008000000 */
[----:B------:R-:W-:Y:S01]  /*15230*/  UMOV UR59, UR7 ;  /* 0x00000007003b7c82 */ /* 0x000fe20008000000 */
[----:B0-----:R-:W2:Y:S01]  /*15240*/  LDL R152, [R1+0xc08] ;  /* 0x000c080001987983 */ /* 0x001ea20000100800 */
[----:B-1----:R-:W-:Y:S06]  /*15250*/  BAR.SYNC.DEFER_BLOCKING 0x0 ;  /* 0x0000000000007b1d */ /* 0x002fec0000010000 */
[----:B------:R-:W-:-:S06]  /*15260*/  WARPGROUP.ARRIVE ;  /* 0x00000000000079c5 */ /* 0x000fcc0000000000 */
[----:B------:R-:W-:Y:S04]  /*15270*/  HGMMA.64x64x16.F32 R120, gdesc[UR32].tnspA, R120 ;  /* 0x20e00000207879f0 */ /* 0x000fe80008700878 */
[----:B------:R-:W-:Y:S04]  /*15280*/  HGMMA.64x64x16.F32 R120, gdesc[UR4].tnspA, R120 ;  /* 0x20e00000047879f0 */ /* 0x000fe80008700878 */
[----:B------:R-:W-:Y:S04]  /*15290*/  HGMMA.64x64x16.F32 R120, gdesc[UR8].tnspA, R120 ;  /* 0x20e00000087879f0 */ /* 0x000fe80008700878 */
[----:B------:R-:W-:Y:S04]  /*152a0*/  HGMMA.64x64x16.F32 R120, gdesc[UR12].tnspA, R120 ;  /* 0x20e000000c7879f0 */ /* 0x000fe80008700878 */
[----:B------:R-:W-:Y:S04]  /*152b0*/  HGMMA.64x64x16.F32 R120, gdesc[UR16].tnspA, R120 ;  /* 0x20e00000107879f0 */ /* 0x000fe80008700878 */
[----:B------:R-:W-:Y:S04]  /*152c0*/  HGMMA.64x64x16.F32 R120, gdesc[UR20].tnspA, R120 ;  /* 0x20e00000147879f0 */ /* 0x000fe80008700878 */
[----:B------:R-:W-:Y:S04]  /*152d0*/  HGMMA.64x64x16.F32 R120, gdesc[UR24].tnspA, R120 ;  /* 0x20e00000187879f0 */ /* 0x000fe80008700878 */
[----:B------:R-:W-:Y:S04]  /*152e0*/  HGMMA.64x64x16.F32 R120, gdesc[UR28].tnspA, R120 ;  /* 0x20e000001c7879f0 */ /* 0x000fe80008700878 */
[----:B------:R-:W-:Y:S01]  /*152f0*/  HGMMA.64x64x16.F32 R88, gdesc[UR52].tnspA, R88 ;  /* 0x20e00000345879f0 */ /* 0x000fe20008700858 */
[----:B------:R-:W-:-:S03]  /*15300*/  UIADD3.64 UR52, UR4, 0x480, URZ ;  /* 0x0000048004347897 */ /* 0x000fc6000fffe03f */
[----:B------:R-:W-:Y:S01]  /*15310*/  HGMMA.64x64x16.F32 R88, gdesc[UR48].tnspA, R88 ;  /* 0x20e00000305879f0 */ /* 0x000fe20008700858 */
[----:B------:R-:W-:Y:S01]  /*15320*/  UMOV UR54, UR10 ;  /* 0x0000000a00367c82 */ /* 0x000fe20008000000 */
[----:B------:R-:W-:Y:S01]  /*15330*/  UMOV UR55, UR11 ;  /* 0x0000000b00377c82 */ /* 0x000fe20008000000 */
        /* <DEDUP_REMOVED lines=18> */
[----:B------:R-:W-:Y:S01]  /*15460*/  UIADD3.64 UR52, UR4, 0x780, URZ ;  /* 0x0000078004347897 */ /* 0x000fe2000fffe03f */
[----:B------:R-:W-:Y:S01]  /*15470*/  UMOV UR50, UR30 ;  /* 0x0000001e00327c82 */ /* 0x000fe20008000000 */
[----:B------:R-:W-:Y:S01]  /*15480*/  UMOV UR51, UR31 ;  /* 0x0000001f00337c82 */ /* 0x000fe20008000000 */
[----:B------:R-:W-:Y:S01]  /*15490*/  UMOV UR54, UR34 ;  /* 0x0000002200367c82 */ /* 0x000fe20008000000 */
[----:B------:R-:W-:Y:S01]  /*154a0*/  UMOV UR55, UR35 ;  /* 0x0000002300377c82 */ /* 0x000fe20008000000 */
[----:B------:R-:W-:Y:S04]  /*154b0*/  HGMMA.64x64x16.F32 R88, gdesc[UR48].tnspA, R88 ;  /* 0x20e00000305879f0 */ /* 0x000fe80008700858 */
[----:B------:R-:W-:Y:S01]  /*154c0*/  HGMMA.64x64x16.F32 R56, gdesc[UR52].tnspA, R56 ;  /* 0x20e00000343879f0 */ /* 0x000fe20008700838 */
[----:B------:R-:W-:Y:S01]  /*154d0*/  UIADD3.64 UR48, UR4, 0x800, URZ ;  /* 0x0000080004307897 */ /* 0x000fe2000fffe03f */
[----:B------:R-:W-:Y:S01]  /*154e0*/  UMOV UR50, UR6 ;  /* 0x0000000600327c82 */ /* 0x000fe20008000000 */
[----:B------:R-:W-:Y:S01]  /*154f0*/  UMOV UR51, UR7 ;  /* 0x0000000700337c82 */ /* 0x000fe20008000000 */
[----:B------:R-:W-:-:S06]  /*15500*/  UIADD3.64 UR52, UR4, 0x880, URZ ;  /* 0x0000088004347897 */ /* 0x000fcc000fffe03f */
[----:B------:R-:W-:Y:S01]  /*15510*/  HGMMA.64x64x16.F32 R56, gdesc[UR48].tnspA, R56 ;  /* 0x20e00000303879f0 */ /* 0x000fe20008700838 */
[----:B------:R-:W-:Y:S01]  /*15520*/  UMOV UR54, UR10 ;  /* 0x0000000a00367c82 */ /* 0x000fe20008000000 */
[----:B------:R-:W-:Y:S01]  /*15530*/  UMOV UR55, UR11 ;  /* 0x0000000b00377c82 */ /* 0x000fe20008000000 */
[----:B------:R-:W-:Y:S01]  /*15540*/  UIADD3.64 UR48, UR4, 0x900, URZ ;  /* 0x0000090004307897 */ /* 0x000fe2000fffe03f */
[----:B------:R-:W-:Y:S01]  /*15550*/  HGMMA.64x64x16.F32 R56, gdesc[UR52].tnspA, R56 ;  /* 0x20e00000343879f0 */ /* 0x000fe20008700838 */
[----:B------:R-:W-:Y:S01]  /*15560*/  UMOV UR50, UR14 ;  /* 0x0000000e00327c82 */ /* 0x000fe20008000000 */
[----:B------:R-:W-:Y:S01]  /*15570*/  UMOV UR51, UR15 ;  /* 0x0000000f00337c82 */ /* 0x000fe20008000000 */
[----:B------:R-:W-:-:S05]  /*15580*/  UIADD3.64 UR52, UR4, 0x980, URZ ;  /* 0x0000098004347897 */ /* 0x000fca000fffe03f */
        /* <DEDUP_REMOVED lines=13> */
[----:B------:R-:W-:Y:S01]  /*15660*/  UIADD3.64 UR52, UR4, 0xb80, URZ ;  /* 0x00000b8004347897 */ /* 0x000fe2000fffe03f */
[----:B------:R-:W-:Y:S01]  /*15670*/  UMOV UR50, UR30 ;  /* 0x0000001e00327c82 */ /* 0x000fe20008000000 */
[----:B------:R-:W-:Y:S01]  /*15680*/  UMOV UR51, UR31 ;  /* 0x0000001f00337c82 */ /* 0x000fe20008000000 */
[----:B------:R-:W-:Y:S01]  /*15690*/  UMOV UR54, UR34 ;  /* 0x0000002200367c82 */ /* 0x000fe20008000000 */
[----:B------:R-:W-:-:S03]  /*156a0*/  UMOV UR55, UR35 ;  /* 0x0000002300377c82 */ /* 0x000fc60008000000 */
[----:B------:R-:W-:Y:S04]  /*156b0*/  HGMMA.64x64x16.F32 R56, gdesc[UR48].tnspA, R56 ;  /* 0x20e00000303879f0 */ /* 0x000fe80008700838 */
[----:B------:R-:W-:Y:S01]  /*156c0*/  HGMMA.64x64x16.F32 R24, gdesc[UR52].tnspA, R24 ;  /* 0x20e00000341879f0 */ /* 0x000fe20008700818 */
[----:B------:R-:W-:Y:S02]  /*156d0*/  R2UR UR48, R248 ;  /* 0x00000000f83072ca */ /* 0x000fe400000e0000 */
[----:B------:R-:W-:Y:S02]  /*156e0*/  R2UR UR53, R192 ;  /* 0x00000000c03572ca */ /* 0x000fe400000e0000 */
[----:B------:R-:W-:Y:S01]  /*156f0*/  R2UR UR52, R193 ;  /* 0x00000000c13472ca */ /* 0x000fe200000e0000 */
[----:B------:R-:W-:Y:S01]  /*15700*/  HGMMA.64x64x16.F32 R24, gdesc[UR56].tnspA, R24 ;  /* 0x20e00000381879f0 */ /* 0x000fe20008700818 */
[----:B------:R-:W-:-:S02]  /*15710*/  R2UR UR57, R4 ;  /* 0x00000000043972ca */ /* 0x000fc400000e0000 */
[----:B------:R-:W3:Y:S04]  /*15720*/  LDL.LU R4, [R1+0xccc] ;  /* 0x000ccc0001047983 */ /* 0x000ee80000300800 */
[----:B------:R-:W4:Y:S04]  /*15730*/  LDL.LU R248, [R1+0xbe0] ;  /* 0x000be00001f87983 */ /* 0x000f280000300800 */
[----:B------:R-:W2:Y:S04]  /*15740*/  LDL.LU R192, [R1+0xbd8] ;  /* 0x000bd80001c07983 */ /* 0x000ea80000300800 */
[----:B------:R-:W2:Y:S04]  /*15750*/  LDL.LU R155, [R1+0xbd0] ;  /* 0x000bd000019b7983 */ /* 0x000ea80000300800 */
[----:B------:R-:W2:Y:S04]  /*15760*/  LDL.LU R153, [R1+0xbc8] ;  /* 0x000bc80001997983 */ /* 0x000ea80000300800 */
[----:B------:R-:W2:Y:S01]  /*15770*/  LDL.LU R193, [R1+0xbc0] ;  /* 0x000bc00001c17983 */ /* 0x000ea20000300800 */
[----:B------:R-:W-:-:S02]  /*15780*/  R2UR UR56, R23 ;  /* 0x00000000173872ca */ /* 0x000fc400000e0000 */
[----:B------:R-:W0:Y:S01]  /*15790*/  LDC R23, c[0x0][0x238] ;  /* 0x00008e00ff177b82 */ /* 0x000e220000000800 */
[----:B------:R-:W2:Y:S04]  /*157a0*/  LDL.LU R250, [R1+0xbb8] ;  /* 0x000bb80001fa7983 */ /* 0x000ea80000300800 */
[----:B------:R-:W2:Y:S04]  /*157b0*/  LDL.LU R234, [R1+0xbdc] ;  /* 0x000bdc0001ea7983 */ /* 0x000ea80000300800 */
[----:B------:R-:W2:Y:S04]  /*157c0*/  LDL.LU R228, [R1+0xbb0] ;  /* 0x000bb00001e47983 */ /* 0x000ea80000300800 */
[----:B------:R-:W2:Y:S04]  /*157d0*/  LDL.LU R238, [R1+0xbd4] ;  /* 0x000bd40001ee7983 */ /* 0x000ea80000300800 */
[----:B------:R-:W2:Y:S01]  /*157e0*/  LDL.LU R240, [R1+0xba8] ;  /* 0x000ba80001f07983 */ /* 0x000ea20000300800 */
[----:B0-----:R-:W-:-:S04]  /*157f0*/  IMAD.SHL.U32 R23, R23, 0x80, RZ ;  /* 0x0000008017177824 */ /* 0x001fc800078e00ff */
[----:B------:R-:W-:Y:S01]  /*15800*/  IMAD.SHL.U32 R23, R23, 0x2, RZ ;  /* 0x0000000217177824 */ /* 0x000fe200078e00ff */
[----:B------:R-:W-:Y:S02]  /*15810*/  R2UR UR49, R247 ;  /* 0x00000000f73172ca */ /* 0x000fe400000e0000 */
[----:B------:R-:W2:Y:S02]  /*15820*/  LDL.LU R247, [R1+0xbcc] ;  /* 0x000bcc0001f77983 */ /* 0x000ea40000300800 */
[-C--:B------:R-:W-:Y:S02]  /*15830*/  IADD3 R190, P1, R190, R23.reuse, RZ ;  /* 0x00000017bebe7210 */ /* 0x080fe40007f3e0ff */
[----:B------:R-:W2:Y:S04]  /*15840*/  LDL.LU R161, [R1+0xba0] ;  /* 0x000ba00001a17983 */ /* 0x000ea80000300800 */
[----:B------:R-:W2:Y:S04]  /*15850*/  LDL.LU R244, [R1+0xbc4] ;  /* 0x000bc40001f47983 */ /* 0x000ea80000300800 */
[----:B------:R-:W2:Y:S04]  /*15860*/  LDL.LU R160, [R1+0xb98] ;  /* 0x000b980001a07983 */ /* 0x000ea80000300800 */
[----:B------:R-:W2:Y:S04]  /*15870*/  LDL.LU R154, [R1+0xbbc] ;  /* 0x000bbc00019a7983 */ /* 0x000ea80000300800 */
[----:B------:R-:W2:Y:S01]  /*15880*/  LDL.LU R231, [R1+0xb90] ;  /* 0x000b900001e77983 */ /* 0x000ea20000300800 */
[----:B---3--:R-:W-:Y:S01]  /*15890*/  IMAD.X R191, R191, 0x1, R4, P1 ;  /* 0x00000001bfbf7824 */ /* 0x008fe200008e0604 */
[----:B----4-:R-:W-:-:S05]  /*158a0*/  IADD3 R248, P1, R248, R23, RZ ;  /* 0x00000017f8f87210 */ /* 0x010fca0007f3e0ff */
[----:B------:R0:W-:Y:S01]  /*158b0*/  STL [R1+0xbe0], R248 ;  /* 0x000be0f801007387 */ /* 0x0001e20000100800 */
[-C--:B--2---:R-:W-:Y:S02]  /*158c0*/  IADD3 R192, P2, R192, R23.reuse, RZ ;  /* 0x00000017c0c07210 */ /* 0x084fe40007f5e0ff */
[-C--:B------:R-:W-:Y:S01]  /*158d0*/  IADD3 R155, P3, R155, R23.reuse, RZ ;  /* 0x000000179b9b7210 */ /* 0x080fe20007f7e0ff */
[----:B0-----:R-:W2:Y:S01]  /*158e0*/  LDL.LU R248, [R1+0xbb4] ;  /* 0x000bb40001f87983 */ /* 0x001ea20000300800 */
[-C--:B------:R-:W-:Y:S02]  /*158f0*/  IADD3 R153, P4, R153, R23.reuse, RZ ;  /* 0x0000001799997210 */ /* 0x080fe40007f9e0ff */
[-C--:B------:R-:W-:Y:S01]  /*15900*/  IADD3 R193, P5, R193, R23.reuse, RZ ;  /* 0x00000017c1c17210 */ /* 0x080fe20007fbe0ff */
[----:B------:R0:W-:Y:S04]  /*15910*/  STL [R1+0xbd8], R192 ;  /* 0x000bd8c001007387 */ /* 0x0001e80000100800 */
[----:B0-----:R-:W3:Y:S04]  /*15920*/  LDL.LU R192, [R1+0xb88] ;  /* 0x000b880001c07983 */ /* 0x001ee80000300800 */
[----:B------:R-:W4:Y:S04]  /*15930*/  LDL.LU R159, [R1+0xbac] ;  /* 0x000bac00019f7983 */ /* 0x000f280000300800 */
[----:B------:R-:W-:Y:S04]  /*15940*/  STL [R1+0xbd0], R155 ;  /* 0x000bd09b01007387 */ /* 0x000fe80000100800 */
[----:B------:R-:W4:Y:S04]  /*15950*/  LDL.LU R158, [R1+0xb80] ;  /* 0x000b8000019e7983 */ /* 0x000f280000300800 */
[----:B------:R-:W-:Y:S04]  /*15960*/  STL [R1+0xbc8], R153 ;  /* 0x000bc89901007387 */ /* 0x000fe80000100800 */
[----:B------:R0:W-:Y:S04]  /*15970*/  STL [R1+0xbc0], R193 ;  /* 0x000bc0c101007387 */ /* 0x0001e80000100800 */
[----:B0-----:R-:W4:Y:S01]  /*15980*/  LDL.LU R193, [R1+0xba4] ;  /* 0x000ba40001c17983 */ /* 0x001f220000300800 */
[----:B------:R-:W-:Y:S01]  /*15990*/  IADD3 R250, P6, R250, R23, RZ ;  /* 0x00000017fafa7210 */ /* 0x000fe20007fde0ff */
[----:B------:R-:W-:-:S02]  /*159a0*/  IMAD.X R234, R234, 0x1, R4, P1 ;  /* 0x00000001eaea7824 */ /* 0x000fc400008e0604 */
[----:B------:R-:W4:Y:S04]  /*159b0*/  LDL.LU R157, [R1+0xb78] ;  /* 0x000b7800019d7983 */ /* 0x000f280000300800 */
[----:B------:R0:W-:Y:S01]  /*159c0*/  STL [R1+0xbb8], R250 ;  /* 0x000bb8fa01007387 */ /* 0x0001e20000100800 */
[----:B------:R-:W-:Y:S01]  /*159d0*/  IMAD.X R238, R238, 0x1, R4, P2 ;  /* 0x00000001eeee7824 */ /* 0x000fe200010e0604 */
[-C--:B------:R-:W-:Y:S02]  /*159e0*/  IADD3 R228, P1, R228, R23.reuse, RZ ;  /* 0x00000017e4e47210 */ /* 0x080fe40007f3e0ff */
[----:B0-----:R-:W4:Y:S04]  /*159f0*/  LDL.LU R250, [R1+0xb9c] ;  /* 0x000b9c0001fa7983 */ /* 0x001f280000300800 */
[----:B------:R-:W4:Y:S04]  /*15a00*/  LDL.LU R153, [R1+0xb70] ;  /* 0x000b700001997983 */ /* 0x000f280000300800 */
[----:B------:R0:W-:Y:S01]  /*15a10*/  STL [R1+0xbdc], R234 ;  /* 0x000bdcea01007387 */ /* 0x0001e20000100800 */
[----:B------:R-:W-:-:S03]  /*15a20*/  IADD3 R240, P2, R240, R23, RZ ;  /* 0x00000017f0f07210 */ /* 0x000fc60007f5e0ff */
[----:B0-----:R-:W4:Y:S04]  /*15a30*/  LDL.LU R234, [R1+0xb94] ;  /* 0x000b940001ea7983 */ /* 0x001f280000300800 */
[----:B------:R0:W-:Y:S01]  /*15a40*/  STL [R1+0xbd4], R238 ;  /* 0x000bd4ee01007387 */ /* 0x0001e20000100800 */
[----:B------:R-:W-:-:S03]  /*15a50*/  IMAD.X R247, R247, 0x1, R4, P3 ;  /* 0x00000001f7f77824 */ /* 0x000fc600018e0604 */
[----:B0-----:R-:W4:Y:S04]  /*15a60*/  LDL.LU R238, [R1+0xb68] ;  /* 0x000b680001ee7983 */ /* 0x001f280000300800 */
[----:B------:R-:W-:Y:S04]  /*15a70*/  STL [R1+0xbb0], R228 ;  /* 0x000bb0e401007387 */ /* 0x000fe80000100800 */
[----:B------:R-:W4:Y:S04]  /*15a80*/  LDL.LU R156, [R1+0xb8c] ;  /* 0x000b8c00019c7983 */ /* 0x000f280000300800 */
[----:B------:R0:W-:Y:S01]  /*15a90*/  STL [R1+0xba8], R240 ;  /* 0x000ba8f001007387 */ /* 0x0001e20000100800 */
[----:B------:R-:W-:Y:S01]  /*15aa0*/  IMAD.X R244, R244, 0x1, R4, P4 ;  /* 0x00000001f4f47824 */ /* 0x000fe200020e0604 */
[----:B------:R-:W-:-:S02]  /*15ab0*/  IADD3 R161, P3, R161, R23, RZ ;  /* 0x00000017a1a17210 */ /* 0x000fc40007f7e0ff */
[----:B0-----:R-:W4:Y:S04]  /*15ac0*/  LDL.LU R240, [R1+0xb60] ;  /* 0x000b600001f07983 */ /* 0x001f280000300800 */
[----:B------:R-:W4:Y:S04]  /*15ad0*/  LDL.LU R155, [R1+0xb84] ;  /* 0x000b8400019b7983 */ /* 0x000f280000300800 */
[----:B------:R-:W4:Y:S04]  /*15ae0*/  LDL.LU R228, [R1+0xb58] ;  /* 0x000b580001e47983 */ /* 0x000f280000300800 */
[----:B------:R0:W-:Y:S01]  /*15af0*/  STL [R1+0xbcc], R247 ;  /* 0x000bccf701007387 */ /* 0x0001e20000100800 */
[----:B------:R-:W-:Y:S01]  /*15b00*/  IADD3 R160, P4, R160, R23, RZ ;  /* 0x00000017a0a07210 */ /* 0x000fe20007f9e0ff */
[----:B------:R-:W-:-:S02]  /*15b10*/  IMAD.X R154, R154, 0x1, R4, P5 ;  /* 0x000000019a9a7824 */ /* 0x000fc400028e0604 */
[----:B0-----:R-:W4:Y:S04]  /*15b20*/  LDL.LU R247, [R1+0xb7c] ;  /* 0x000b7c0001f77983 */ /* 0x001f280000300800 */
[----:B------:R0:W-:Y:S01]  /*15b30*/  STL [R1+0xbc4], R244 ;  /* 0x000bc4f401007387 */ /* 0x0001e20000100800 */
[----:B------:R-:W-:-:S03]  /*15b40*/  IADD3 R231, P5, R231, R23, RZ ;  /* 0x00000017e7e77210 */ /* 0x000fc60007fbe0ff */
[----:B0-----:R-:W4:Y:S04]  /*15b50*/  LDL.LU R244, [R1+0xb50] ;  /* 0x000b500001f47983 */ /* 0x001f280000300800 */
[----:B------:R-:W-:Y:S04]  /*15b60*/  STL [R1+0xba0], R161 ;  /* 0x000ba0a101007387 */ /* 0x000fe80000100800 */
[----:B------:R-:W-:Y:S01]  /*15b70*/  STL [R1+0xb98], R160 ;  /* 0x000b98a001007387 */ /* 0x000fe20000100800 */
[----:B--2---:R-:W-:-:S05]  /*15b80*/  IMAD.X R248, R248, 0x1, R4, P6 ;  /* 0x00000001f8f87824 */ /* 0x004fca00030e0604 */
[----:B------:R0:W-:Y:S04]  /*15b90*/  STL [R1+0xbb4], R248 ;  /* 0x000bb4f801007387 */ /* 0x0001e80000100800 */
[----:B------:R1:W-:Y:S01]  /*15ba0*/  STL [R1+0xbbc], R154 ;  /* 0x000bbc9a01007387 */ /* 0x0003e20000100800 */
[----:B---3--:R-:W-:-:S03]  /*15bb0*/  IADD3 R192, P6, R192, R23, RZ ;  /* 0x00000017c0c07210 */ /* 0x008fc60007fde0ff */
[----:B0-----:R-:W2:Y:S04]  /*15bc0*/  LDL.LU R248, [R1+0xb74] ;  /* 0x000b740001f87983 */ /* 0x001ea80000300800 */
[----:B------:R0:W-:Y:S04]  /*15bd0*/  STL [R1+0xb90], R231 ;  /* 0x000b90e701007387 */ /* 0x0001e80000100800 */
[----:B-1----:R-:W3:Y:S01]  /*15be0*/  LDL.LU R154, [R1+0xb48] ;  /* 0x000b4800019a7983 */ /* 0x002ee20000300800 */
[----:B----4-:R-:W-:-:S03]  /*15bf0*/  IMAD.X R159, R159, 0x1, R4, P1 ;  /* 0x000000019f9f7824 */ /* 0x010fc600008e0604 */
[----:B0-----:R-:W4:Y:S04]  /*15c00*/  LDL.LU R231, [R1+0xb6c] ;  /* 0x000b6c0001e77983 */ /* 0x001f280000300800 */
[----:B------:R0:W-:Y:S04]  /*15c10*/  STL [R1+0xb88], R192 ;  /* 0x000b88c001007387 */ /* 0x0001e80000100800 */
[----:B0-----:R-:W4:Y:S01]  /*15c20*/  LDL.LU R192, [R1+0xb40] ;  /* 0x000b400001c07983 */ /* 0x001f220000300800 */
[----:B------:R-:W-:-:S05]  /*15c30*/  IMAD.X R193, R193, 0x1, R4, P2 ;  /* 0x00000001c1c17824 */ /* 0x000fca00010e0604 */
[----:B------:R0:W-:Y:S04]  /*15c40*/  STL [R1+0xba4], R193 ;  /* 0x000ba4c101007387 */ /* 0x0001e80000100800 */
[----:B------:R-:W-:Y:S04]  /*15c50*/  STL [R1+0xbac], R159 ;  /* 0x000bac9f01007387 */ /* 0x000fe80000100800 */
[----:B0-----:R-:W4:Y:S01]  /*15c60*/  LDL.LU R193, [R1+0xb64] ;  /* 0x000b640001c17983 */ /* 0x001f220000300800 */
[-C--:B------:R-:W-:Y:S01]  /*15c70*/  IADD3 R158, P1, R158, R23.reuse, RZ ;  /* 0x000000179e9e7210 */ /* 0x080fe20007f3e0ff */
[----:B------:R-:W-:Y:S01]  /*15c80*/  IMAD.X R250, R250, 0x1, R4, P3 ;  /* 0x00000001fafa7824 */ /* 0x000fe200018e0604 */
[----:B------:R-:W-:-:S03]  /*15c90*/  IADD3 R157, P2, R157, R23, RZ ;  /* 0x000000179d9d7210 */ /* 0x000fc60007f5e0ff */
[----:B------:R-:W-:Y:S01]  /*15ca0*/  STL [R1+0xb80], R158 ;  /* 0x000b809e01007387 */ /* 0x000fe20000100800 */
[----:B------:R-:W-:-:S03]  /*15cb0*/  IADD3 R153, P3, R153, R23, RZ ;  /* 0x0000001799997210 */ /* 0x000fc60007f7e0ff */
[----:B------:R0:W-:Y:S04]  /*15cc0*/  STL [R1+0xb9c], R250 ;  /* 0x000b9cfa01007387 */ /* 0x0001e80000100800 */
[----:B0-----:R-:W4:Y:S01]  /*15cd0*/  LDL.LU R250, [R1+0xb38] ;  /* 0x000b380001fa7983 */ /* 0x001f220000300800 */
[----:B------:R-:W-:-:S03]  /*15ce0*/  IMAD.X R234, R234, 0x1, R4, P4 ;  /* 0x00000001eaea7824 */ /* 0x000fc600020e0604 */
[----:B------:R-:W-:Y:S04]  /*15cf0*/  STL [R1+0xb78], R157 ;  /* 0x000b789d01007387 */ /* 0x000fe80000100800 */
[----:B------:R0:W-:Y:S01]  /*15d00*/  STL [R1+0xb70], R153 ;  /* 0x000b709901007387 */ /* 0x0001e20000100800 */
[----:B------:R-:W-:-:S03]  /*15d10*/  IADD3 R238, P4, R238, R23, RZ ;  /* 0x00000017eeee7210 */ /* 0x000fc60007f9e0ff */
[----:B0-----:R-:W4:Y:S04]  /*15d20*/  LDL.LU R153, [R1+0xb5c] ;  /* 0x000b5c0001997983 */ /* 0x001f280000300800 */
[----:B------:R0:W-:Y:S01]  /*15d30*/  STL [R1+0xb94], R234 ;  /* 0x000b94ea01007387 */ /* 0x0001e20000100800 */
[----:B------:R-:W-:-:S03]  /*15d40*/  IMAD.X R156, R156, 0x1, R4, P5 ;  /* 0x000000019c9c7824 */ /* 0x000fc600028e0604 */
[----:B0-----:R-:W4:Y:S04]  /*15d50*/  LDL.LU R234, [R1+0xb30] ;  /* 0x000b300001ea7983 */ /* 0x001f280000300800 */
[----:B------:R0:W-:Y:S01]  /*15d60*/  STL [R1+0xb68], R238 ;  /* 0x000b68ee01007387 */ /* 0x0001e20000100800 */
[-C--:B------:R-:W-:Y:S01]  /*15d70*/  IADD3 R240, P5, R240, R23.reuse, RZ ;  /* 0x00000017f0f07210 */ /* 0x080fe20007fbe0ff */
[----:B------:R-:W-:Y:S02]  /*15d80*/  IMAD.X R155, R155, 0x1, R4, P6 ;  /* 0x000000019b9b7824 */ /* 0x000fe400030e0604 */
[----:B0-----:R-:W4:Y:S01]  /*15d90*/  LDL.LU R238, [R1+0xb54] ;  /* 0x000b540001ee7983 */ /* 0x001f220000300800 */
[----:B------:R-:W-:-:S03]  /*15da0*/  IADD3 R228, P6, R228, R23, RZ ;  /* 0x00000017e4e47210 */ /* 0x000fc60007fde0ff */
[----:B------:R0:W-:Y:S01]  /*15db0*/  STL [R1+0xb60], R240 ;  /* 0x000b60f001007387 */ /* 0x0001e20000100800 */
[----:B------:R-:W-:-:S03]  /*15dc0*/  IMAD.X R247, R247, 0x1, R4, P1 ;  /* 0x00000001f7f77824 */ /* 0x000fc600008e0604 */
[----:B0-----:R-:W4:Y:S04]  /*15dd0*/  LDL.LU R240, [R1+0xb28] ;  /* 0x000b280001f07983 */ /* 0x001f280000300800 */
[----:B------:R-:W-:Y:S04]  /*15de0*/  STL [R1+0xb8c], R156 ;  /* 0x000b8c9c01007387 */ /* 0x000fe80000100800 */
[----:B------:R-:W4:Y:S04]  /*15df0*/  LDL.LU R161, [R1+0xb4c] ;  /* 0x000b4c0001a17983 */ /* 0x000f280000300800 */
[----:B------:R-:W-:Y:S01]  /*15e00*/  STL [R1+0xb84], R155 ;  /* 0x000b849b01007387 */ /* 0x000fe20000100800 */
[----:B------:R-:W-:-:S03]  /*15e10*/  IADD3 R244, P1, R244, R23, RZ ;  /* 0x00000017f4f47210 */ /* 0x000fc60007f3e0ff */
[----:B------:R0:W-:Y:S04]  /*15e20*/  STL [R1+0xb7c], R247 ;  /* 0x000b7cf701007387 */ /* 0x0001e80000100800 */
[----:B------:R1:W-:Y:S04]  /*15e30*/  STL [R1+0xb58], R228 ;  /* 0x000b58e401007387 */ /* 0x0003e80000100800 */
[----:B0-----:R-:W4:Y:S04]  /*15e40*/  LDL.LU R247, [R1+0xb20] ;  /* 0x000b200001f77983 */ /* 0x001f280000300800 */
[----:B------:R-:W4:Y:S04]  /*15e50*/  LDL.LU R160, [R1+0xb44] ;  /* 0x000b440001a07983 */ /* 0x000f280000300800 */
[----:B------:R-:W4:Y:S04]  /*15e60*/  LDL.LU R155, [R1+0xb18] ;  /* 0x000b1800019b7983 */ /* 0x000f280000300800 */
[----:B-1----:R-:W4:Y:S04]  /*15e70*/  LDL.LU R228, [R1+0xb3c] ;  /* 0x000b3c0001e47983 */ /* 0x002f280000300800 */
[----:B------:R0:W-:Y:S04]  /*15e80*/  STL [R1+0xb50], R244 ;  /* 0x000b50f401007387 */ /* 0x0001e80000100800 */
[----:B0-----:R-:W4:Y:S01]  /*15e90*/  LDL.LU R244, [R1+0xb10] ;  /* 0x000b100001f47983 */ /* 0x001f220000300800 */
[----:B--2---:R-:W-:-:S05]  /*15ea0*/  IMAD.X R248, R248, 0x1, R4, P2 ;  /* 0x00000001f8f87824 */ /* 0x004fca00010e0604 */
[----:B------:R0:W-:Y:S01]  /*15eb0*/  STL [R1+0xb74], R248 ;  /* 0x000b74f801007387 */ /* 0x0001e20000100800 */
[-C--:B---3--:R-:W-:Y:S01]  /*15ec0*/  IADD3 R154, P2, R154, R23.reuse, RZ ;  /* 0x000000179a9a7210 */ /* 0x088fe20007f5e0ff */
[----:B----4-:R-:W-:Y:S02]  /*15ed0*/  IMAD.X R231, R231, 0x1, R4, P3 ;  /* 0x00000001e7e77824 */ /* 0x010fe400018e0604 */
[----:B0-----:R-:W2:Y:S04]  /*15ee0*/  LDL.LU R248, [R1+0xb34] ;  /* 0x000b340001f87983 */ /* 0x001ea80000300800 */
[----:B------:R-:W3:Y:S04]  /*15ef0*/  LDL.LU R159, [R1+0xb08] ;  /* 0x000b0800019f7983 */ /* 0x000ee80000300800 */
[----:B------:R-:W-:Y:S04]  /*15f00*/  STL [R1+0xb48], R154 ;  /* 0x000b489a01007387 */ /* 0x000fe80000100800 */
[----:B------:R-:W4:Y:S01]  /*15f10*/  LDL.LU R158, [R1+0xb2c] ;  /* 0x000b2c00019e7983 */ /* 0x000f220000300800 */
[----:B------:R-:W-:-:S03]  /*15f20*/  IADD3 R192, P3, R192, R23, RZ ;  /* 0x00000017c0c07210 */ /* 0x000fc60007f7e0ff */
[----:B------:R-:W-:Y:S04]  /*15f30*/  STL [R1+0xb6c], R231 ;  /* 0x000b6ce701007387 */ /* 0x000fe80000100800 */
[----:B------:R0:W-:Y:S01]  /*15f40*/  STL [R1+0xb40], R192 ;  /* 0x000b40c001007387 */ /* 0x0001e20000100800 */
[----:B------:R-:W-:-:S03]  /*15f50*/  IMAD.X R193, R193, 0x1, R4, P4 ;  /* 0x00000001c1c17824 */ /* 0x000fc600020e0604 */
[----:B0-----:R-:W4:Y:S04]  /*15f60*/  LDL.LU R192, [R1+0xb00] ;  /* 0x000b000001c07983 */ /* 0x001f280000300800 */
[----:B------:R-:W4:Y:S04]  /*15f70*/  LDL.LU R157, [R1+0xb24] ;  /* 0x000b2400019d7983 */ /* 0x000f280000300800 */
[----:B------:R0:W-:Y:S04]  /*15f80*/  STL [R1+0xb64], R193 ;  /* 0x000b64c101007387 */ /* 0x0001e80000100800 */
[----:B0-----:R-:W4:Y:S01]  /*15f90*/  LDL.LU R193, [R1+0xaf8] ;  /* 0x000af80001c17983 */ /* 0x001f220000300800 */
[----:B------:R-:W-:-:S03]  /*15fa0*/  IADD3 R250, P4, R250, R23, RZ ;  /* 0x00000017fafa7210 */ /* 0x000fc60007f9e0ff */
[----:B------:R-:W4:Y:S04]  /*15fb0*/  LDL.LU R231, [R1+0xb1c] ;  /* 0x000b1c0001e77983 */ /* 0x000f280000300800 */
[----:B------:R0:W-:Y:S04]  /*15fc0*/  STL [R1+0xb38], R250 ;  /* 0x000b38fa01007387 */ /* 0x0001e80000100800 */
[----:B0-----:R-:W4:Y:S01]  /*15fd0*/  LDL.LU R250, [R1+0xaf0] ;  /* 0x000af00001fa7983 */ /* 0x001f220000300800 */
[----:B------:R-:W-:Y:S01]  /*15fe0*/  IMAD.X R153, R153, 0x1, R4, P5 ;  /* 0x0000000199997824 */ /* 0x000fe200028e0604 */
[----:B------:R-:W-:-:S05]  /*15ff0*/  IADD3 R234, P5, R234, R23, RZ ;  /* 0x00000017eaea7210 */ /* 0x000fca0007fbe0ff */
[----:B------:R0:W-:Y:S01]  /*16000*/  STL [R1+0xb30], R234 ;  /* 0x000b30ea01007387 */ /* 0x0001e20000100800 */
[----:B------:R-:W-:-:S03]  /*16010*/  IMAD.X R238, R238, 0x1, R4, P6 ;  /* 0x00000001eeee7824 */ /* 0x000fc600030e0604 */
[----:B0-----:R-:W4:Y:S04]  /*16020*/  LDL.LU R234, [R1+0xb14] ;  /* 0x000b140001ea7983 */ /* 0x001f280000300800 */
[----:B------:R-:W-:Y:S04]  /*16030*/  STL [R1+0xb5c], R153 ;  /* 0x000b5c9901007387 */ /* 0x000fe80000100800 */
[----:B------:R-:W4:Y:S04]  /*16040*/  LDL.LU R156, [R1+0xae8] ;  /* 0x000ae800019c7983 */ /* 0x000f280000300800 */
[----:B------:R0:W-:Y:S01]  /*16050*/  STL [R1+0xb54], R238 ;  /* 0x000b54ee01007387 */ /* 0x0001e20000100800 */
[----:B------:R-:W-:-:S03]  /*16060*/  IADD3 R240, P6, R240, R23, RZ ;  /* 0x00000017f0f07210 */ /* 0x000fc60007fde0ff */
[----:B0-----:R-:W4:Y:S01]  /*16070*/  LDL.LU R238, [R1+0xb0c] ;  /* 0x000b0c0001ee7983 */ /* 0x001f220000300800 */
[----:B------:R-:W-:-:S03]  /*16080*/  IMAD.X R161, R161, 0x1, R4, P1 ;  /* 0x00000001a1a17824 */ /* 0x000fc600008e0604 */
[----:B------:R-:W4:Y:S04]  /*16090*/  LDL.LU R154, [R1+0xae0] ;  /* 0x000ae000019a7983 */ /* 0x000f280000300800 */
[----:B------:R-:W4:Y:S04]  /*160a0*/  LDL.LU R153, [R1+0xb04] ;  /* 0x000b040001997983 */ /* 0x000f280000300800 */
[----:B------:R0:W-:Y:S01]  /*160b0*/  STL [R1+0xb28], R240 ;  /* 0x000b28f001007387 */ /* 0x0001e20000100800 */
[----:B------:R-:W-:-:S03]  /*160c0*/  IADD3 R247, P1, R247, R23, RZ ;  /* 0x00000017f7f77210 */ /* 0x000fc60007f3e0ff */
[----:B0-----:R-:W4:Y:S01]  /*160d0*/  LDL.LU R240, [R1+0xad8] ;  /* 0x000ad80001f07983 */ /* 0x001f220000300800 */
[--C-:B------:R-:W-:Y:S01]  /*160e0*/  IMAD.X R160, R160, 0x1, R4.reuse, P2 ;  /* 0x00000001a0a07824 */ /* 0x100fe200010e0604 */
[----:B------:R-:W-:Y:S02]  /*160f0*/  IADD3 R155, P2, R155, R23, RZ ;  /* 0x000000179b9b7210 */ /* 0x000fe40007f5e0ff */
[----:B------:R0:W-:Y:S01]  /*16100*/  STL [R1+0xb20], R247 ;  /* 0x000b20f701007387 */ /* 0x0001e20000100800 */
[----:B------:R-:W-:-:S03]  /*16110*/  IMAD.X R228, R228, 0x1, R4, P3 ;  /* 0x00000001e4e47824 */ /* 0x000fc600018e0604 */
[----:B0-----:R-:W4:Y:S04]  /*16120*/  LDL.LU R247, [R1+0xafc] ;  /* 0x000afc0001f77983 */ /* 0x001f280000300800 */
[----:B------:R-:W-:Y:S01]  /*16130*/  STL [R1+0xb4c], R161 ;  /* 0x000b4ca101007387 */ /* 0x000fe20000100800 */
[----:B------:R-:W-:-:S03]  /*16140*/  IADD3 R244, P3, R244, R23, RZ ;  /* 0x00000017f4f47210 */ /* 0x000fc60007f7e0ff */
[----:B------:R-:W-:Y:S04]  /*16150*/  STL [R1+0xb44], R160 ;  /* 0x000b44a001007387 */ /* 0x000fe80000100800 */
[----:B------:R0:W-:Y:S04]  /*16160*/  STL [R1+0xb10], R244 ;  /* 0x000b10f401007387 */ /* 0x0001e80000100800 */
[----:B------:R1:W-:Y:S04]  /*16170*/  STL [R1+0xb18], R155 ;  /* 0x000b189b01007387 */ /* 0x0003e80000100800 */
[----:B0-----:R-:W4:Y:S04]  /*16180*/  LDL.LU R244, [R1+0xad0] ;  /* 0x000ad00001f47983 */ /* 0x001f280000300800 */
[----:B------:R0:W-:Y:S04]  /*16190*/  STL [R1+0xb3c], R228 ;  /* 0x000b3ce401007387 */ /* 0x0001e80000100800 */
[----:B-1----:R-:W4:Y:S04]  /*161a0*/  LDL.LU R155, [R1+0xaf4] ;  /* 0x000af400019b7983 */ /* 0x002f280000300800 */
[----:B0-----:R-:W4:Y:S01]  /*161b0*/  LDL.LU R228, [R1+0xac8] ;  /* 0x000ac80001e47983 */ /* 0x001f220000300800 */
[----:B--2---:R-:W-:Y:S01]  /*161c0*/  IMAD.X R248, R248, 0x1, R4, P4 ;  /* 0x00000001f8f87824 */ /* 0x004fe200020e0604 */
[----:B---3--:R-:W-:-:S04]  /*161d0*/  IADD3 R159, P4, R159, R23, RZ ;  /* 0x000000179f9f7210 */ /* 0x008fc80007f9e0ff */
[----:B------:R0:W-:Y:S01]  /*161e0*/  STL [R1+0xb34], R248 ;  /* 0x000b34f801007387 */ /* 0x0001e20000100800 */
[----:B----4-:R-:W-:-:S03]  /*161f0*/  IMAD.X R158, R158, 0x1, R4, P5 ;  /* 0x000000019e9e7824 */ /* 0x010fc600028e0604 */
[----:B0-----:R-:W2:Y:S01]  /*16200*/  LDL.LU R248, [R1+0xaec] ;  /* 0x000aec0001f87983 */ /* 0x001ea20000300800 */
[----:B------:R-:W-:Y:S01]  /*16210*/  IADD3 R192, P5, R192, R23, RZ ;  /* 0x00000017c0c07210 */ /* 0x000fe20007fbe0ff */
[----:B------:R-:W-:-:S04]  /*16220*/  IMAD.X R157, R157, 0x1, R4, P6 ;  /* 0x000000019d9d7824 */ /* 0x000fc800030e0604 */
[----:B------:R0:W-:Y:S04]  /*16230*/  STL [R1+0xb00], R192 ;  /* 0x000b00c001007387 */ /* 0x0001e80000100800 */
[----:B------:R-:W-:Y:S04]  /*16240*/  STL [R1+0xb08], R159 ;  /* 0x000b089f01007387 */ /* 0x000fe80000100800 */
[----:B0-----:R-:W3:Y:S01]  /*16250*/  LDL.LU R192, [R1+0xac0] ;  /* 0x000ac00001c07983 */ /* 0x001ee20000300800 */
[----:B------:R-:W-:-:S03]  /*16260*/  IADD3 R193, P6, R193, R23, RZ ;  /* 0x00000017c1c17210 */ /* 0x000fc60007fde0ff */
[----:B------:R-:W-:Y:S04]  /*16270*/  STL [R1+0xb2c], R158 ;  /* 0x000b2c9e01007387 */ /* 0x000fe80000100800 */
[----:B------:R0:W-:Y:S04]  /*16280*/  STL [R1+0xaf8], R193 ;  /* 0x000af8c101007387 */ /* 0x0001e80000100800 */
[----:B0-----:R-:W4:Y:S01]  /*16290*/  LDL.LU R193, [R1+0xae4] ;  /* 0x000ae40001c17983 */ /* 0x001f220000300800 */
[----:B------:R-:W-:Y:S01]  /*162a0*/  IMAD.X R231, R231, 0x1, R4, P1 ;  /* 0x00000001e7e77824 */ /* 0x000fe200008e0604 */
[----:B------:R-:W-:-:S02]  /*162b0*/  IADD3 R250, P1, R250, R23, RZ ;  /* 0x00000017fafa7210 */ /* 0x000fc40007f3e0ff */
[----:B------:R-:W-:Y:S04]  /*162c0*/  STL [R1+0xb24], R157 ;  /* 0x000b249d01007387 */ /* 0x000fe80000100800 */
[----:B------:R0:W-:Y:S04]  /*162d0*/  STL [R1+0xb1c], R231 ;  /* 0x000b1ce701007387 */ /* 0x0001e80000100800 */
[----:B0-----:R-:W4:Y:S04]  /*162e0*/  LDL.LU R231, [R1+0xab8] ;  /* 0x000ab80001e77983 */ /* 0x001f280000300800 */
[----:B------:R0:W-:Y:S04]  /*162f0*/  STL [R1+0xaf0], R250 ;  /* 0x000af0fa01007387 */ /* 0x0001e80000100800 */
[----:B0-----:R-:W4:Y:S01]  /*16300*/  LDL.LU R250, [R1+0xadc] ;  /* 0x000adc0001fa7983 */ /* 0x001f220000300800 */
[----:B------:R-:W-:-:S05]  /*16310*/  IMAD.X R234, R234, 0x1, R4, P2 ;  /* 0x00000001eaea7824 */ /* 0x000fca00010e0604 */
[----:B------:R0:W-:Y:S01]  /*16320*/  STL [R1+0xb14], R234 ;  /* 0x000b14ea01007387 */ /* 0x0001e20000100800 */
[----:B------:R-:W-:-:S03]  /*16330*/  IADD3 R156, P2, R156, R23, RZ ;  /* 0x000000179c9c7210 */ /* 0x000fc60007f5e0ff */
[----:B0-----:R-:W4:Y:S01]  /*16340*/  LDL.LU R234, [R1+0xab0] ;  /* 0x000ab00001ea7983 */ /* 0x001f220000300800 */
[----:B------:R-:W-:Y:S01]  /*16350*/  IMAD.X R238, R238, 0x1, R4, P3 ;  /* 0x00000001eeee7824 */ /* 0x000fe200018e0604 */
[----:B------:R-:W-:-:S04]  /*16360*/  IADD3 R154, P3, R154, R23, RZ ;  /* 0x000000179a9a7210 */ /* 0x000fc80007f7e0ff */
[----:B------:R0:W-:Y:S01]  /*16370*/  STL [R1+0xb0c], R238 ;  /* 0x000b0cee01007387 */ /* 0x0001e20000100800 */
[----:B------:R-:W-:-:S03]  /*16380*/  IMAD.X R153, R153, 0x1, R4, P4 ;  /* 0x0000000199997824 */ /* 0x000fc600020e0604 */
[----:B0-----:R-:W4:Y:S04]  /*16390*/  LDL.LU R238, [R1+0xad4] ;  /* 0x000ad40001ee7983 */ /* 0x001f280000300800 */
[----:B------:R-:W-:Y:S01]  /*163a0*/  STL [R1+0xae8], R156 ;  /* 0x000ae89c01007387 */ /* 0x000fe20000100800 */
[----:B------:R-:W-:-:S03]  /*163b0*/  IADD3 R240, P4, R240, R23, RZ ;  /* 0x00000017f0f07210 */ /* 0x000fc60007f9e0ff */
[----:B------:R-:W4:Y:S04]  /*163c0*/  LDL.LU R161, [R1+0xaa8] ;  /* 0x000aa80001a17983 */ /* 0x000f280000300800 */
[----:B------:R-:W-:Y:S04]  /*163d0*/  STL [R1+0xae0], R154 ;  /* 0x000ae09a01007387 */ /* 0x000fe80000100800 */
[----:B------:R0:W-:Y:S04]  /*163e0*/  STL [R1+0xad8], R240 ;  /* 0x000ad8f001007387 */ /* 0x0001e80000100800 */
[----:B------:R1:W-:Y:S01]  /*163f0*/  STL [R1+0xb04], R153 ;  /* 0x000b049901007387 */ /* 0x0003e20000100800 */
[----:B------:R-:W-:-:S03]  /*16400*/  IMAD.X R247, R247, 0x1, R4, P5 ;  /* 0x00000001f7f77824 */ /* 0x000fc600028e0604 */
[----:B0-----:R-:W4:Y:S04]  /*16410*/  LDL.LU R240, [R1+0xacc] ;  /* 0x000acc0001f07983 */ /* 0x001f280000300800 */
[----:B------:R-:W4:Y:S04]  /*16420*/  LDL.LU R160, [R1+0xaa0] ;  /* 0x000aa00001a07983 */ /* 0x000f280000300800 */
[----:B------:R-:W4:Y:S04]  /*16430*/  LDL.LU R154, [R1+0xac4] ;  /* 0x000ac400019a7983 */ /* 0x000f280000300800 */
[----:B-1----:R-:W4:Y:S04]  /*16440*/  LDL.LU R153, [R1+0xa98] ;  /* 0x000a980001997983 */ /* 0x002f280000300800 */
[----:B------:R0:W-:Y:S01]  /*16450*/  STL [R1+0xafc], R247 ;  /* 0x000afcf701007387 */ /* 0x0001e20000100800 */
[----:B------:R-:W-:-:S03]  /*16460*/  IADD3 R244, P5, R244, R23, RZ ;  /* 0x00000017f4f47210 */ /* 0x000fc60007fbe0ff */
[----:B0-----:R-:W4:Y:S01]  /*16470*/  LDL.LU R247, [R1+0xabc] ;  /* 0x000abc0001f77983 */ /* 0x001f220000300800 */
[----:B------:R-:W-:-:S03]  /*16480*/  IMAD.X R155, R155, 0x1, R4, P6 ;  /* 0x000000019b9b7824 */ /* 0x000fc600030e0604 */
[----:B------:R0:W-:Y:S01]  /*16490*/  STL [R1+0xad0], R244 ;  /* 0x000ad0f401007387 */ /* 0x0001e20000100800 */
[----:B------:R-:W-:-:S03]  /*164a0*/  IADD3 R228, P6, R228, R23, RZ ;  /* 0x00000017e4e47210 */ /* 0x000fc60007fde0ff */
[----:B0-----:R-:W4:Y:S04]  /*164b0*/  LDL.LU R244, [R1+0xa90] ;  /* 0x000a900001f47983 */ /* 0x001f280000300800 */
[----:B------:R-:W4:Y:S04]  /*164c0*/  LDL.LU R159, [R1+0xab4] ;  /* 0x000ab400019f7983 */ /* 0x000f280000300800 */
[----:B------:R-:W-:Y:S04]  /*164d0*/  STL [R1+0xaf4], R155 ;  /* 0x000af49b01007387 */ /* 0x000fe80000100800 */
[----:B------:R-:W4:Y:S04]  /*164e0*/  LDL.LU R158, [R1+0xa88] ;  /* 0x000a8800019e7983 */ /* 0x000f280000300800 */
[----:B------:R-:W-:Y:S01]  /*164f0*/  STL [R1+0xac8], R228 ;  /* 0x000ac8e401007387 */ /* 0x000fe20000100800 */
[----:B--2---:R-:W-:-:S05]  /*16500*/  IMAD.X R248, R248, 0x1, R4, P1 ;  /* 0x00000001f8f87824 */ /* 0x004fca00008e0604 */
[----:B------:R0:W-:Y:S04]  /*16510*/  STL [R1+0xaec], R248 ;  /* 0x000aecf801007387 */ /* 0x0001e80000100800 */
[----:B0-----:R-:W2:Y:S04]  /*16520*/  LDL.LU R248, [R1+0xaac] ;  /* 0x000aac0001f87983 */ /* 0x001ea80000300800 */
[----:B------:R-:W2:Y:S01]  /*16530*/  LDL.LU R157, [R1+0xa80] ;  /* 0x000a8000019d7983 */ /* 0x000ea20000300800 */
[----:B---3--:R-:W-:-:S05]  /*16540*/  IADD3 R192, P1, R192, R23, RZ ;  /* 0x00000017c0c07210 */ /* 0x008fca0007f3e0ff */
[----:B------:R0:W-:Y:S04]  /*16550*/  STL [R1+0xac0], R192 ;  /* 0x000ac0c001007387 */ /* 0x0001e80000100800 */
[----:B0-----:R-:W3:Y:S01]  /*16560*/  LDL.LU R192, [R1+0xaa4] ;  /* 0x000aa40001c07983 */ /* 0x001ee20000300800 */
[----:B----4-:R-:W-:-:S03]  /*16570*/  IMAD.X R193, R193, 0x1, R4, P2 ;  /* 0x00000001c1c17824 */ /* 0x010fc600010e0604 */
[----:B------:R-:W4:Y:S04]  /*16580*/  LDL.LU R228, [R1+0xa78] ;  /* 0x000a780001e47983 */ /* 0x000f280000300800 */
[----:B------:R0:W-:Y:S04]  /*16590*/  STL [R1+0xae4], R193 ;  /* 0x000ae4c101007387 */ /* 0x0001e80000100800 */
[----:B0-----:R-:W4:Y:S01]  /*165a0*/  LDL.LU R193, [R1+0xa9c] ;  /* 0x000a9c0001c17983 */ /* 0x001f220000300800 */
[----:B------:R-:W-:Y:S01]  /*165b0*/  IADD3 R231, P2, R231, R23, RZ ;  /* 0x00000017e7e77210 */ /* 0x000fe20007f5e0ff */
[----:B------:R-:W-:-:S05]  /*165c0*/  IMAD.X R250, R250, 0x1, R4, P3 ;  /* 0x00000001fafa7824 */ /* 0x000fca00018e0604 */
[----:B------:R0:W-:Y:S04]  /*165d0*/  STL [R1+0xadc], R250 ;  /* 0x000adcfa01007387 */ /* 0x0001e80000100800 */
[----:B0-----:R-:W4:Y:S01]  /*165e0*/  LDL.LU R250, [R1+0xa70] ;  /* 0x000a700001fa7983 */ /* 0x001f220000300800 */
[----:B------:R-:W-:-:S03]  /*165f0*/  IADD3 R234, P3, R234, R23, RZ ;  /* 0x00000017eaea7210 */ /* 0x000fc60007f7e0ff */
[----:B------:R-:W-:Y:S04]  /*16600*/  STL [R1+0xab8], R231 ;  /* 0x000ab8e701007387 */ /* 0x000fe80000100800 */
[----:B------:R-:W4:Y:S04]  /*16610*/  LDL.LU R156, [R1+0xa94] ;  /* 0x000a9400019c7983 */ /* 0x000f280000300800 */
[----:B------:R0:W-:Y:S04]  /*16620*/  STL [R1+0xab0], R234 ;  /* 0x000ab0ea01007387 */ /* 0x0001e80000100800 */
[----:B0-----:R-:W4:Y:S01]  /*16630*/  LDL.LU R234, [R1+0xa68] ;  /* 0x000a680001ea7983 */ /* 0x001f220000300800 */
[----:B------:R-:W-:-:S03]  /*16640*/  IMAD.X R238, R238, 0x1, R4, P4 ;  /* 0x00000001eeee7824 */ /* 0x000fc600020e0604 */
[----:B------:R-:W4:Y:S04]  /*16650*/  LDL.LU R155, [R1+0xa8c] ;  /* 0x000a8c00019b7983 */ /* 0x000f280000300800 */
[----:B------:R-:W4:Y:S04]  /*16660*/  LDL.LU R231, [R1+0xa60] ;  /* 0x000a600001e77983 */ /* 0x000f280000300800 */
[----:B------:R0:W-:Y:S01]  /*16670*/  STL [R1+0xad4], R238 ;  /* 0x000ad4ee01007387 */ /* 0x0001e20000100800 */
[----:B------:R-:W-:-:S03]  /*16680*/  IADD3 R161, P4, R161, R23, RZ ;  /* 0x00000017a1a17210 */ /* 0x000fc60007f9e0ff */
[----:B0-----:R-:W4:Y:S01]  /*16690*/  LDL.LU R238, [R1+0xa84] ;  /* 0x000a840001ee7983 */ /* 0x001f220000300800 */
[----:B------:R-:W-:Y:S01]  /*166a0*/  IMAD.X R240, R240, 0x1, R4, P5 ;  /* 0x00000001f0f07824 */ /* 0x000fe200028e0604 */
[----:B------:R-:W-:-:S04]  /*166b0*/  IADD3 R160, P5, R160, R23, RZ ;  /* 0x00000017a0a07210 */ /* 0x000fc80007fbe0ff */
[----:B------:R0:W-:Y:S01]  /*166c0*/  STL [R1+0xacc], R240 ;  /* 0x000accf001007387 */ /* 0x0001e20000100800 */
[--C-:B------:R-:W-:Y:S01]  /*166d0*/  IMAD.X R154, R154, 0x1, R4.reuse, P6 ;  /* 0x000000019a9a7824 */ /* 0x100fe200030e0604 */
[----:B------:R-:W-:Y:S02]  /*166e0*/  IADD3 R153, P6, R153, R23, RZ ;  /* 0x0000001799997210 */ /* 0x000fe40007fde0ff */
[----:B0-----:R-:W4:Y:S04]  /*166f0*/  LDL.LU R240, [R1+0xa58] ;  /* 0x000a580001f07983 */ /* 0x001f280000300800 */
[----:B------:R-:W-:Y:S01]  /*16700*/  STL [R1+0xaa8], R161 ;  /* 0x000aa8a101007387 */ /* 0x000fe20000100800 */
[----:B------:R-:W-:-:S03]  /*16710*/  IMAD.X R247, R247, 0x1, R4, P1 ;  /* 0x00000001f7f77824 */ /* 0x000fc600008e0604 */
[----:B------:R-:W-:Y:S04]  /*16720*/  STL [R1+0xaa0], R160 ;  /* 0x000aa0a001007387 */ /* 0x000fe80000100800 */
[----:B------:R0:W-:Y:S04]  /*16730*/  STL [R1+0xabc], R247 ;  /* 0x000abcf701007387 */ /* 0x0001e80000100800 */
[----:B------:R1:W-:Y:S01]  /*16740*/  STL [R1+0xac4], R154 ;  /* 0x000ac49a01007387 */ /* 0x0003e20000100800 */
[----:B------:R-:W-:-:S03]  /*16750*/  IADD3 R244, P1, R244, R23, RZ ;  /* 0x00000017f4f47210 */ /* 0x000fc60007f3e0ff */
[----:B0-----:R-:W4:Y:S04]  /*16760*/  LDL.LU R247, [R1+0xa7c] ;  /* 0x000a7c0001f77983 */ /* 0x001f280000300800 */
[----:B------:R0:W-:Y:S01]  /*16770*/  STL [R1+0xa98], R153 ;  /* 0x000a989901007387 */ /* 0x0001e20000100800 */
[----:B------:R-:W-:-:S03]  /*16780*/  IMAD.X R159, R159, 0x1, R4, P2 ;  /* 0x000000019f9f7824 */ /* 0x000fc600010e0604 */
[----:B-1----:R-:W4:Y:S04]  /*16790*/  LDL.LU R154, [R1+0xa50] ;  /* 0x000a5000019a7983 */ /* 0x002f280000300800 */
[----:B0-----:R-:W4:Y:S04]  /*167a0*/  LDL.LU R153, [R1+0xa74] ;  /* 0x000a740001997983 */ /* 0x001f280000300800 */
[----:B------:R0:W-:Y:S01]  /*167b0*/  STL [R1+0xa90], R244 ;  /* 0x000a90f401007387 */ /* 0x0001e20000100800 */
[----:B------:R-:W-:-:S03]  /*167c0*/  IADD3 R158, P2, R158, R23, RZ ;  /* 0x000000179e9e7210 */ /* 0x000fc60007f5e0ff */
[----:B0-----:R-:W4:Y:S01]  /*167d0*/  LDL.LU R244, [R1+0xa48] ;  /* 0x000a480001f47983 */ /* 0x001f220000300800 */
[----:B--2---:R-:W-:-:S05]  /*167e0*/  IADD3.X R248, R248, R4, RZ, P3, !PT ;  /* 0x00000004f8f87210 */ /* 0x004fca0001ffe4ff */
[----:B------:R0:W-:Y:S01]  /*167f0*/  STL [R1+0xaac], R248 ;  /* 0x000aacf801007387 */ /* 0x0001e20000100800 */
[----:B------:R-:W-:-:S03]  /*16800*/  IADD3 R157, P3, R157, R23, RZ ;  /* 0x000000179d9d7210 */ /* 0x000fc60007f7e0ff */
[----:B------:R-:W-:Y:S04]  /*16810*/  STL [R1+0xab4], R159 ;  /* 0x000ab49f01007387 */ /* 0x000fe80000100800 */
[----:B0-----:R-:W2:Y:S04]  /*16820*/  LDL.LU R248, [R1+0xa6c] ;  /* 0x000a6c0001f87983 */ /* 0x001ea80000300800 */
[----:B------:R-:W-:Y:S01]  /*16830*/  STL [R1+0xa88], R158 ;  /* 0x000a889e01007387 */ /* 0x000fe20000100800 */
[----:B---3--:R-:W-:Y:S01]  /*16840*/  IMAD.X R192, R192, 0x1, R4, P4 ;  /* 0x00000001c0c07824 */ /* 0x008fe200020e0604 */
[----:B----4-:R-:W-:-:S04]  /*16850*/  IADD3 R228, P4, R228, R23, RZ ;  /* 0x00000017e4e47210 */ /* 0x010fc80007f9e0ff */
[----:B------:R0:W-:Y:S04]  /*16860*/  STL [R1+0xaa4], R192 ;  /* 0x000aa4c001007387 */ /* 0x0001e80000100800 */
[----:B0-----:R-:W3:Y:S01]  /*16870*/  LDL.LU R192, [R1+0xa40] ;  /* 0x000a400001c07983 */ /* 0x001ee20000300800 */
[----:B------:R-:W-:-:S03]  /*16880*/  IMAD.X R193, R193, 0x1, R4, P5 ;  /* 0x00000001c1c17824 */ /* 0x000fc600028e0604 */
[----:B------:R-:W-:Y:S04]  /*16890*/  STL [R1+0xa80], R157 ;  /* 0x000a809d01007387 */ /* 0x000fe80000100800 */
[----:B------:R0:W-:Y:S04]  /*168a0*/  STL [R1+0xa78], R228 ;  /* 0x000a78e401007387 */ /* 0x0001e80000100800 */
[----:B0-----:R-:W4:Y:S04]  /*168b0*/  LDL.LU R228, [R1+0xa64] ;  /* 0x000a640001e47983 */ /* 0x001f280000300800 */
[----:B------:R0:W-:Y:S04]  /*168c0*/  STL [R1+0xa9c], R193 ;  /* 0x000a9cc101007387 */ /* 0x0001e80000100800 */
[----:B0-----:R-:W4:Y:S01]  /*168d0*/  LDL.LU R193, [R1+0xa38] ;  /* 0x000a380001c17983 */ /* 0x001f220000300800 */
[----:B------:R-:W-:-:S05]  /*168e0*/  IADD3 R250, P5, R250, R23, RZ ;  /* 0x00000017fafa7210 */ /* 0x000fca0007fbe0ff */
[----:B------:R0:W-:Y:S01]  /*168f0*/  STL [R1+0xa70], R250 ;  /* 0x000a70fa01007387 */ /* 0x0001e20000100800 */
[----:B------:R-:W-:-:S03]  /*16900*/  IMAD.X R156, R156, 0x1, R4, P6 ;  /* 0x000000019c9c7824 */ /* 0x000fc600030e0604 */
[----:B0-----:R-:W4:Y:S01]  /*16910*/  LDL.LU R250, [R1+0xa5c] ;  /* 0x000a5c0001fa7983 */ /* 0x001f220000300800 */
[----:B------:R-:W-:Y:S01]  /*16920*/  IADD3 R234, P6, R234, R23, RZ ;  /* 0x00000017eaea7210 */ /* 0x000fe20007fde0ff */
[----:B------:R-:W-:-:S04]  /*16930*/  IMAD.X R155, R155, 0x1, R4, P1 ;  /* 0x000000019b9b7824 */ /* 0x000fc800008e0604 */
[----:B------:R0:W-:Y:S01]  /*16940*/  STL [R1+0xa68], R234 ;  /* 0x000a68ea01007387 */ /* 0x0001e20000100800 */
[----:B------:R-:W-:-:S03]  /*16950*/  IADD3 R231, P1, R231, R23, RZ ;  /* 0x00000017e7e77210 */ /* 0x000fc60007f3e0ff */
[----:B0-----:R-:W4:Y:S04]  /*16960*/  LDL.LU R234, [R1+0xa30] ;  /* 0x000a300001ea7983 */ /* 0x001f280000300800 */
[----:B------:R-:W-:Y:S01]  /*16970*/  STL [R1+0xa94], R156 ;  /* 0x000a949c01007387 */ /* 0x000fe20000100800 */
[----:B------:R-:W-:-:S03]  /*16980*/  IMAD.X R238, R238, 0x1, R4, P2 ;  /* 0x00000001eeee7824 */ /* 0x000fc600010e0604 */
[----:B------:R-:W4:Y:S04]  /*16990*/  LDL.LU R161, [R1+0xa54] ;  /* 0x000a540001a17983 */ /* 0x000f280000300800 */
[----:B------:R-:W-:Y:S04]  /*169a0*/  STL [R1+0xa8c], R155 ;  /* 0x000a8c9b01007387 */ /* 0x000fe80000100800 */
[----:B------:R0:W-:Y:S04]  /*169b0*/  STL [R1+0xa84], R238 ;  /* 0x000a84ee01007387 */ /* 0x0001e80000100800 */
[----:B------:R1:W-:Y:S04]  /*169c0*/  STL [R1+0xa60], R231 ;  /* 0x000a60e701007387 */ /* 0x0003e80000100800 */
[----:B0-----:R-:W4:Y:S01]  /*169d0*/  LDL.LU R238, [R1+0xa28] ;  /* 0x000a280001ee7983 */ /* 0x001f220000300800 */
[----:B------:R-:W-:-:S03]  /*169e0*/  IADD3 R240, P2, R240, R23, RZ ;  /* 0x00000017f0f07210 */ /* 0x000fc60007f5e0ff */
[----:B------:R-:W4:Y:S04]  /*169f0*/  LDL.LU R160, [R1+0xa4c] ;  /* 0x000a4c0001a07983 */ /* 0x000f280000300800 */
[----:B------:R-:W4:Y:S04]  /*16a00*/  LDL.LU R155, [R1+0xa20] ;  /* 0x000a2000019b7983 */ /* 0x000f280000300800 */
[----:B-1----:R-:W4:Y:S04]  /*16a10*/  LDL.LU R231, [R1+0xa44] ;  /* 0x000a440001e77983 */ /* 0x002f280000300800 */
[----:B------:R0:W-:Y:S04]  /*16a20*/  STL [R1+0xa58], R240 ;  /* 0x000a58f001007387 */ /* 0x0001e80000100800 */
[----:B0-----:R-:W4:Y:S01]  /*16a30*/  LDL.LU R240, [R1+0xa18] ;  /* 0x000a180001f07983 */ /* 0x001f220000300800 */
[----:B------:R-:W-:-:S05]  /*16a40*/  IMAD.X R247, R247, 0x1, R4, P3 ;  /* 0x00000001f7f77824 */ /* 0x000fca00018e0604 */
[----:B------:R0:W-:Y:S01]  /*16a50*/  STL [R1+0xa7c], R247 ;  /* 0x000a7cf701007387 */ /* 0x0001e20000100800 */
[-C--:B------:R-:W-:Y:S01]  /*16a60*/  IADD3 R154, P3, R154, R23.reuse, RZ ;  /* 0x000000179a9a7210 */ /* 0x080fe20007f7e0ff */
[----:B------:R-:W-:Y:S02]  /*16a70*/  IMAD.X R153, R153, 0x1, R4, P4 ;  /* 0x0000000199997824 */ /* 0x000fe400020e0604 */
[----:B0-----:R-:W4:Y:S04]  /*16a80*/  LDL.LU R247, [R1+0xa3c] ;  /* 0x000a3c0001f77983 */ /* 0x001f280000300800 */
[----:B------:R-:W4:Y:S04]  /*16a90*/  LDL.LU R159, [R1+0xa10] ;  /* 0x000a1000019f7983 */ /* 0x000f280000300800 */
[----:B------:R-:W-:Y:S04]  /*16aa0*/  STL [R1+0xa50], R154 ;  /* 0x000a509a01007387 */ /* 0x000fe80000100800 */
[----:B------:R-:W4:Y:S01]  /*16ab0*/  LDL.LU R158, [R1+0xa34] ;  /* 0x000a3400019e7983 */ /* 0x000f220000300800 */
[----:B------:R-:W-:-:S03]  /*16ac0*/  IADD3 R244, P4, R244, R23, RZ ;  /* 0x00000017f4f47210 */ /* 0x000fc60007f9e0ff */
[----:B------:R-:W-:Y:S04]  /*16ad0*/  STL [R1+0xa74], R153 ;  /* 0x000a749901007387 */ /* 0x000fe80000100800 */
[----:B------:R0:W-:Y:S04]  /*16ae0*/  STL [R1+0xa48], R244 ;  /* 0x000a48f401007387 */ /* 0x0001e80000100800 */
[----:B0-----:R-:W4:Y:S04]  /*16af0*/  LDL.LU R244, [R1+0xa08] ;  /* 0x000a080001f47983 */ /* 0x001f280000300800 */
[----:B------:R-:W4:Y:S01]  /*16b00*/  LDL.LU R157, [R1+0xa2c] ;  /* 0x000a2c00019d7983 */ /* 0x000f220000300800 */
[----:B--2---:R-:W-:-:S05]  /*16b10*/  IMAD.X R248, R248, 0x1, R4, P5 ;  /* 0x00000001f8f87824 */ /* 0x004fca00028e0604 */
[----:B------:R0:W-:Y:S04]  /*16b20*/  STL [R1+0xa6c], R248 ;  /* 0x000a6cf801007387 */ /* 0x0001e80000100800 */
[----:B0-----:R-:W2:Y:S04]  /*16b30*/  LDL.LU R248, [R1+0xa00] ;  /* 0x000a000001f87983 */ /* 0x001ea80000300800 */
[----:B------:R-:W2:Y:S01]  /*16b40*/  LDL.LU R153, [R1+0xa24] ;  /* 0x000a240001997983 */ /* 0x000ea20000300800 */
[----:B---3--:R-:W-:-:S05]  /*16b50*/  IADD3 R192, P5, R192, R23, RZ ;  /* 0x00000017c0c07210 */ /* 0x008fca0007fbe0ff */
[----:B------:R0:W-:Y:S04]  /*16b60*/  STL [R1+0xa40], R192 ;  /* 0x000a40c001007387 */ /* 0x0001e80000100800 */
[----:B0-----:R-:W3:Y:S01]  /*16b70*/  LDL.LU R192, [R1+0x9f8] ;  /* 0x0009f80001c07983 */ /* 0x001ee20000300800 */
[----:B----4-:R-:W-:Y:S01]  /*16b80*/  IMAD.X R228, R228, 0x1, R4, P6 ;  /* 0x00000001e4e47824 */ /* 0x010fe200030e0604 */
[----:B------:R-:W-:-:S05]  /*16b90*/  IADD3 R193, P6, R193, R23, RZ ;  /* 0x00000017c1c17210 */ /* 0x000fca0007fde0ff */
[----:B------:R0:W-:Y:S04]  /*16ba0*/  STL [R1+0xa38], R193 ;  /* 0x000a38c101007387 */ /* 0x0001e80000100800 */
[----:B0-----:R-:W4:Y:S01]  /*16bb0*/  LDL.LU R193, [R1+0xa1c] ;  /* 0x000a1c0001c17983 */ /* 0x001f220000300800 */
[----:B------:R-:W-:-:S03]  /*16bc0*/  IMAD.X R250, R250, 0x1, R4, P1 ;  /* 0x00000001fafa7824 */ /* 0x000fc600008e0604 */
[----:B------:R-:W-:Y:S04]  /*16bd0*/  STL [R1+0xa64], R228 ;  /* 0x000a64e401007387 */ /* 0x000fe80000100800 */
[----:B------:R-:W4:Y:S04]  /*16be0*/  LDL.LU R156, [R1+0x9f0] ;  /* 0x0009f000019c7983 */ /* 0x000f280000300800 */
[----:B------:R0:W-:Y:S04]  /*16bf0*/  STL [R1+0xa5c], R250 ;  /* 0x000a5cfa01007387 */ /* 0x0001e80000100800 */
[----:B0-----:R-:W4:Y:S01]  /*16c00*/  LDL.LU R250, [R1+0xa14] ;  /* 0x000a140001fa7983 */ /* 0x001f220000300800 */
[----:B------:R-:W-:-:S03]  /*16c10*/  IADD3 R234, P1, R234, R23, RZ ;  /* 0x00000017eaea7210 */ /* 0x000fc60007f3e0ff */
[----:B------:R-:W4:Y:S04]  /*16c20*/  LDL.LU R154, [R1+0x9e8] ;  /* 0x0009e800019a7983 */ /* 0x000f280000300800 */
[----:B------:R-:W4:Y:S01]  /*16c30*/  LDL.LU R228, [R1+0xa0c] ;  /* 0x000a0c0001e47983 */ /* 0x000f220000300800 */
[----:B------:R-:W-:-:S03]  /*16c40*/  IMAD.X R161, R161, 0x1, R4, P2 ;  /* 0x00000001a1a17824 */ /* 0x000fc600010e0604 */
[----:B------:R0:W-:Y:S04]  /*16c50*/  STL [R1+0xa30], R234 ;  /* 0x000a30ea01007387 */ /* 0x0001e80000100800 */
[----:B0-----:R-:W4:Y:S01]  /*16c60*/  LDL.LU R234, [R1+0x9e0] ;  /* 0x0009e00001ea7983 */ /* 0x001f220000300800 */
[----:B------:R-:W-:Y:S01]  /*16c70*/  IADD3 R238, P2, R238, R23, RZ ;  /* 0x00000017eeee7210 */ /* 0x000fe20007f5e0ff */
[----:B------:R-:W-:-:S04]  /*16c80*/  IMAD.X R160, R160, 0x1, R4, P3 ;  /* 0x00000001a0a07824 */ /* 0x000fc800018e0604 */
[----:B------:R0:W-:Y:S01]  /*16c90*/  STL [R1+0xa28], R238 ;  /* 0x000a28ee01007387 */ /* 0x0001e20000100800 */
[-C--:B------:R-:W-:Y:S01]  /*16ca0*/  IADD3 R155, P3, R155, R23.reuse, RZ ;  /* 0x000000179b9b7210 */ /* 0x080fe20007f7e0ff */
[----:B------:R-:W-:Y:S02]  /*16cb0*/  IMAD.X R231, R231, 0x1, R4, P4 ;  /* 0x00000001e7e77824 */ /* 0x000fe400020e0604 */
[----:B0-----:R-:W4:Y:S04]  /*16cc0*/  LDL.LU R238, [R1+0xa04] ;  /* 0x000a040001ee7983 */ /* 0x001f280000300800 */
[----:B------:R-:W-:Y:S01]  /*16cd0*/  STL [R1+0xa54], R161 ;  /* 0x000a54a101007387 */ /* 0x000fe20000100800 */
[----:B------:R-:W-:-:S03]  /*16ce0*/  IADD3 R240, P4, R240, R23, RZ ;  /* 0x00000017f0f07210 */ /* 0x000fc60007f9e0ff */
[----:B------:R-:W-:Y:S04]  /*16cf0*/  STL [R1+0xa4c], R160 ;  /* 0x000a4ca001007387 */ /* 0x000fe80000100800 */
[----:B------:R0:W-:Y:S04]  /*16d00*/  STL [R1+0xa18], R240 ;  /* 0x000a18f001007387 */ /* 0x0001e80000100800 */
[----:B------:R1:W-:Y:S04]  /*16d10*/  STL [R1+0xa20], R155 ;  /* 0x000a209b01007387 */ /* 0x0003e80000100800 */
[----:B0-----:R-:W4:Y:S01]  /*16d20*/  LDL.LU R240, [R1+0x9d8] ;  /* 0x0009d80001f07983 */ /* 0x001f220000300800 */
[----:B------:R-:W-:-:S03]  /*16d30*/  IMAD.X R247, R247, 0x1, R4, P5 ;  /* 0x00000001f7f77824 */ /* 0x000fc600028e0604 */
[----:B------:R0:W-:Y:S01]  /*16d40*/  STL [R1+0xa44], R231 ;  /* 0x000a44e701007387 */ /* 0x0001e20000100800 */
[----:B------:R-:W-:-:S03]  /*16d50*/  IADD3 R159, P5, R159, R23, RZ ;  /* 0x000000179f9f7210 */ /* 0x000fc60007fbe0ff */
[----:B-1----:R-:W4:Y:S01]  /*16d60*/  LDL.LU R155, [R1+0x9fc] ;  /* 0x0009fc00019b7983 */ /* 0x002f220000300800 */
[----:B------:R-:W-:-:S03]  /*16d70*/  IMAD.X R158, R158, 0x1, R4, P6 ;  /* 0x000000019e9e7824 */ /* 0x000fc600030e0604 */
[----:B0-----:R-:W4:Y:S04]  /*16d80*/  LDL.LU R231, [R1+0x9d0] ;  /* 0x0009d00001e77983 */ /* 0x001f280000300800 */
[----:B------:R0:W-:Y:S04]  /*16d90*/  STL [R1+0xa3c], R247 ;  /* 0x000a3cf701007387 */ /* 0x0001e80000100800 */
[----:B0-----:R-:W4:Y:S01]  /*16da0*/  LDL.LU R247, [R1+0x9f4] ;  /* 0x0009f40001f77983 */ /* 0x001f220000300800 */
[----:B------:R-:W-:Y:S01]  /*16db0*/  IADD3 R244, P6, R244, R23, RZ ;  /* 0x00000017f4f47210 */ /* 0x000fe20007fde0ff */
[----:B------:R-:W-:-:S04]  /*16dc0*/  IMAD.X R157, R157, 0x1, R4, P1 ;  /* 0x000000019d9d7824 */ /* 0x000fc800008e0604 */
[----:B------:R0:W-:Y:S04]  /*16dd0*/  STL [R1+0xa08], R244 ;  /* 0x000a08f401007387 */ /* 0x0001e80000100800 */
[----:B------:R-:W-:Y:S04]  /*16de0*/  STL [R1+0xa10], R159 ;  /* 0x000a109f01007387 */ /* 0x000fe80000100800 */
[----:B0-----:R-:W4:Y:S04]  /*16df0*/  LDL.LU R244, [R1+0x9c8] ;  /* 0x0009c80001f47983 */ /* 0x001f280000300800 */
[----:B------:R-:W-:Y:S01]  /*16e00*/  STL [R1+0xa34], R158 ;  /* 0x000a349e01007387 */ /* 0x000fe20000100800 */
[----:B--2---:R-:W-:Y:S01]  /*16e10*/  IADD3 R248, P1, R248, R23, RZ ;  /* 0x00000017f8f87210 */ /* 0x004fe20007f3e0ff */
[----:B------:R-:W-:-:S04]  /*16e20*/  IMAD.X R153, R153, 0x1, R4, P2 ;  /* 0x0000000199997824 */ /* 0x000fc800010e0604 */
[----:B------:R0:W-:Y:S04]  /*16e30*/  STL [R1+0xa00], R248 ;  /* 0x000a00f801007387 */ /* 0x0001e80000100800 */
[----:B0-----:R-:W2:Y:S04]  /*16e40*/  LDL.LU R248, [R1+0x9ec] ;  /* 0x0009ec0001f87983 */ /* 0x001ea80000300800 */
[----:B------:R-:W-:Y:S04]  /*16e50*/  STL [R1+0xa2c], R157 ;  /* 0x000a2c9d01007387 */ /* 0x000fe80000100800 */
[----:B------:R0:W-:Y:S01]  /*16e60*/  STL [R1+0xa24], R153 ;  /* 0x000a249901007387 */ /* 0x0001e20000100800 */
[----:B---3--:R-:W-:-:S03]  /*16e70*/  IADD3 R192, P2, R192, R23, RZ ;  /* 0x00000017c0c07210 */ /* 0x008fc60007f5e0ff */
[----:B0-----:R-:W3:Y:S04]  /*16e80*/  LDL.LU R153, [R1+0x9c0] ;  /* 0x0009c00001997983 */ /* 0x001ee80000300800 */
[----:B------:R0:W-:Y:S04]  /*16e90*/  STL [R1+0x9f8], R192 ;  /* 0x0009f8c001007387 */ /* 0x0001e80000100800 */
[----:B0-----:R-:W3:Y:S01]  /*16ea0*/  LDL.LU R192, [R1+0x9e4] ;  /* 0x0009e40001c07983 */ /* 0x001ee20000300800 */
[----:B----4-:R-:W-:-:S05]  /*16eb0*/  IMAD.X R193, R193, 0x1, R4, P3 ;  /* 0x00000001c1c17824 */ /* 0x010fca00018e0604 */
[----:B------:R0:W-:Y:S04]  /*16ec0*/  STL [R1+0xa1c], R193 ;  /* 0x000a1cc101007387 */ /* 0x0001e80000100800 */
[----:B0-----:R-:W4:Y:S01]  /*16ed0*/  LDL.LU R193, [R1+0x9b8] ;  /* 0x0009b80001c17983 */ /* 0x001f220000300800 */
[-C--:B------:R-:W-:Y:S01]  /*16ee0*/  IADD3 R156, P3, R156, R23.reuse, RZ ;  /* 0x000000179c9c7210 */ /* 0x080fe20007f7e0ff */
        /* <DEDUP_REMOVED lines=10> */
[----:B------:R1:W-:Y:S04]  /*16f90*/  STL [R1+0xa0c], R228 ;  /* 0x000a0ce401007387 */ /* 0x0003e80000100800 */
[----:B0-----:R-:W4:Y:S01]  /*16fa0*/  LDL.LU R234, [R1+0x9d4] ;  /* 0x0009d40001ea7983 */ /* 0x001f220000300800 */
[----:B------:R-:W-:-:S03]  /*16fb0*/  IMAD.X R238, R238, 0x1, R4, P6 ;  /* 0x00000001eeee7824 */ /* 0x000fc600030e0604 */
[----:B------:R-:W4:Y:S04]  /*16fc0*/  LDL.LU R160, [R1+0x9a8] ;  /* 0x0009a80001a07983 */ /* 0x000f280000300800 */
[----:B------:R-:W4:Y:S04]  /*16fd0*/  LDL.LU R154, [R1+0x9cc] ;  /* 0x0009cc00019a7983 */ /* 0x000f280000300800 */
[----:B-1----:R-:W4:Y:S04]  /*16fe0*/  LDL.LU R228, [R1+0x9a0] ;  /* 0x0009a00001e47983 */ /* 0x002f280000300800 */
[----:B------:R0:W-:Y:S04]  /*16ff0*/  STL [R1+0xa04], R238 ;  /* 0x000a04ee01007387 */ /* 0x0001e80000100800 */
[----:B0-----:R-:W4:Y:S01]  /*17000*/  LDL.LU R238, [R1+0x9c4] ;  /* 0x0009c40001ee7983 */ /* 0x001f220000300800 */
[----:B------:R-:W-:-:S05]  /*17010*/  IADD3 R240, P6, R240, R23, RZ ;  /* 0x00000017f0f07210 */ /* 0x000fca0007fde0ff */
[----:B------:R0:W-:Y:S01]  /*17020*/  STL [R1+0x9d8], R240 ;  /* 0x0009d8f001007387 */ /* 0x0001e20000100800 */
[--C-:B------:R-:W-:Y:S01]  /*17030*/  IMAD.X R155, R155, 0x1, R4.reuse, P1 ;  /* 0x000000019b9b7824 */ /* 0x100fe200008e0604 */
[----:B------:R-:W-:Y:S02]  /*17040*/  IADD3 R231, P1, R231, R23, RZ ;  /* 0x00000017e7e77210 */ /* 0x000fe40007f3e0ff */
[----:B0-----:R-:W4:Y:S04]  /*17050*/  LDL.LU R240, [R1+0x998] ;  /* 0x0009980001f07983 */ /* 0x001f280000300800 */
[----:B------:R-:W4:Y:S04]  /*17060*/  LDL.LU R159, [R1+0x9bc] ;  /* 0x0009bc00019f7983 */ /* 0x000f280000300800 */
[----:B------:R-:W-:Y:S04]  /*17070*/  STL [R1+0x9fc], R155 ;  /* 0x0009fc9b01007387 */ /* 0x000fe80000100800 */
[----:B------:R-:W4:Y:S01]  /*17080*/  LDL.LU R158, [R1+0x990] ;  /* 0x00099000019e7983 */ /* 0x000f220000300800 */
[----:B------:R-:W-:-:S03]  /*17090*/  IMAD.X R247, R247, 0x1, R4, P2 ;  /* 0x00000001f7f77824 */ /* 0x000fc600010e0604 */
[----:B------:R-:W-:Y:S04]  /*170a0*/  STL [R1+0x9d0], R231 ;  /* 0x0009d0e701007387 */ /* 0x000fe80000100800 */
[----:B------:R0:W-:Y:S04]  /*170b0*/  STL [R1+0x9f4], R247 ;  /* 0x0009f4f701007387 */ /* 0x0001e80000100800 */
[----:B0-----:R-:W4:Y:S01]  /*170c0*/  LDL.LU R247, [R1+0x9b4] ;  /* 0x0009b40001f77983 */ /* 0x001f220000300800 */
[----:B------:R-:W-:-:S03]  /*170d0*/  IADD3 R244, P2, R244, R23, RZ ;  /* 0x00000017f4f47210 */ /* 0x000fc60007f5e0ff */
[----:B------:R-:W4:Y:S04]  /*170e0*/  LDL.LU R157, [R1+0x988] ;  /* 0x00098800019d7983 */ /* 0x000f280000300800 */
[----:B------:R0:W-:Y:S04]  /*170f0*/  STL [R1+0x9c8], R244 ;  /* 0x0009c8f401007387 */ /* 0x0001e80000100800 */
[----:B0-----:R-:W4:Y:S04]  /*17100*/  LDL.LU R244, [R1+0x9ac] ;  /* 0x0009ac0001f47983 */ /* 0x001f280000300800 */
[----:B------:R-:W4:Y:S01]  /*17110*/  LDL.LU R231, [R1+0x980] ;  /* 0x0009800001e77983 */ /* 0x000f220000300800 */
[----:B--2---:R-:W-:-:S05]  /*17120*/  IMAD.X R248, R248, 0x1, R4, P3 ;  /* 0x00000001f8f87824 */ /* 0x004fca00018e0604 */
[----:B------:R0:W-:Y:S04]  /*17130*/  STL [R1+0x9ec], R248 ;  /* 0x0009ecf801007387 */ /* 0x0001e80000100800 */
[----:B0-----:R-:W2:Y:S01]  /*17140*/  LDL.LU R248, [R1+0x9a4] ;  /* 0x0009a40001f87983 */ /* 0x001ea20000300800 */
[----:B---3--:R-:W-:Y:S01]  /*17150*/  IADD3 R153, P3, R153, R23, RZ ;  /* 0x0000001799997210 */ /* 0x008fe20007f7e0ff */
[----:B------:R-:W-:-:S05]  /*17160*/  IMAD.X R192, R192, 0x1, R4, P4 ;  /* 0x00000001c0c07824 */ /* 0x000fca00020e0604 */
[----:B------:R0:W-:Y:S04]  /*17170*/  STL [R1+0x9e4], R192 ;  /* 0x0009e4c001007387 */ /* 0x0001e80000100800 */
[----:B0-----:R-:W3:Y:S04]  /*17180*/  LDL.LU R192, [R1+0x978] ;  /* 0x0009780001c07983 */ /* 0x001ee80000300800 */
[----:B------:R-:W-:Y:S04]  /*17190*/  STL [R1+0x9c0], R153 ;  /* 0x0009c09901007387 */ /* 0x000fe80000100800 */
[----:B------:R-:W3:Y:S01]  /*171a0*/  LDL.LU R156, [R1+0x99c] ;  /* 0x00099c00019c7983 */ /* 0x000ee20000300800 */
[----:B----4-:R-:W-:-:S05]  /*171b0*/  IADD3 R193, P4, R193, R23, RZ ;  /* 0x00000017c1c17210 */ /* 0x010fca0007f9e0ff */
[----:B------:R0:W-:Y:S04]  /*171c0*/  STL [R1+0x9b8], R193 ;  /* 0x0009b8c101007387 */ /* 0x0001e80000100800 */
[----:B0-----:R-:W4:Y:S04]  /*171d0*/  LDL.LU R193, [R1+0x970] ;  /* 0x0009700001c17983 */ /* 0x001f280000300800 */
[----:B------:R-:W4:Y:S01]  /*171e0*/  LDL.LU R155, [R1+0x994] ;  /* 0x00099400019b7983 */ /* 0x000f220000300800 */
[----:B------:R-:W-:-:S03]  /*171f0*/  IMAD.X R250, R250, 0x1, R4, P5 ;  /* 0x00000001fafa7824 */ /* 0x000fc600028e0604 */
        /* <DEDUP_REMOVED lines=14> */
[----:B------:R1:W-:Y:S04]  /*172e0*/  STL [R1+0x9cc], R154 ;  /* 0x0009cc9a01007387 */ /* 0x0003e80000100800 */
[----:B0-----:R-:W4:Y:S01]  /*172f0*/  LDL.LU R238, [R1+0x984] ;  /* 0x0009840001ee7983 */ /* 0x001f220000300800 */
[----:B------:R-:W-:-:S03]  /*17300*/  IADD3 R240, P2, R240, R23, RZ ;  /* 0x00000017f0f07210 */ /* 0x000fc60007f5e0ff */
[----:B------:R0:W-:Y:S04]  /*17310*/  STL [R1+0x9a0], R228 ;  /* 0x0009a0e401007387 */ /* 0x0001e80000100800 */
[----:B-1----:R-:W4:Y:S01]  /*17320*/  LDL.LU R154, [R1+0x958] ;  /* 0x00095800019a7983 */ /* 0x002f220000300800 */
[----:B------:R-:W-:-:S03]  /*17330*/  IMAD.X R159, R159, 0x1, R4, P3 ;  /* 0x000000019f9f7824 */ /* 0x000fc600018e0604 */
[----:B0-----:R-:W4:Y:S04]  /*17340*/  LDL.LU R228, [R1+0x97c] ;  /* 0x00097c0001e47983 */ /* 0x001f280000300800 */
[----:B------:R0:W-:Y:S01]  /*17350*/  STL [R1+0x998], R240 ;  /* 0x000998f001007387 */ /* 0x0001e20000100800 */
[----:B------:R-:W-:-:S03]  /*17360*/  IADD3 R158, P3, R158, R23, RZ ;  /* 0x000000179e9e7210 */ /* 0x000fc60007f7e0ff */
[----:B0-----:R-:W4:Y:S01]  /*17370*/  LDL.LU R240, [R1+0x950] ;  /* 0x0009500001f07983 */ /* 0x001f220000300800 */
[----:B------:R-:W-:-:S05]  /*17380*/  IMAD.X R247, R247, 0x1, R4, P4 ;  /* 0x00000001f7f77824 */ /* 0x000fca00020e0604 */
[----:B------:R0:W-:Y:S01]  /*17390*/  STL [R1+0x9b4], R247 ;  /* 0x0009b4f701007387 */ /* 0x0001e20000100800 */
[----:B------:R-:W-:-:S03]  /*173a0*/  IADD3 R157, P4, R157, R23, RZ ;  /* 0x000000179d9d7210 */ /* 0x000fc60007f9e0ff */
[----:B------:R-:W-:Y:S04]  /*173b0*/  STL [R1+0x9bc], R159 ;  /* 0x0009bc9f01007387 */ /* 0x000fe80000100800 */
[----:B0-----:R-:W4:Y:S01]  /*173c0*/  LDL.LU R247, [R1+0x974] ;  /* 0x0009740001f77983 */ /* 0x001f220000300800 */
[----:B------:R-:W-:-:S03]  /*173d0*/  IMAD.X R244, R244, 0x1, R4, P5 ;  /* 0x00000001f4f47824 */ /* 0x000fc600028e0604 */
[----:B------:R-:W-:Y:S01]  /*173e0*/  STL [R1+0x990], R158 ;  /* 0x0009909e01007387 */ /* 0x000fe20000100800 */
[----:B------:R-:W-:-:S03]  /*173f0*/  IADD3 R231, P5, R231, R23, RZ ;  /* 0x00000017e7e77210 */ /* 0x000fc60007fbe0ff */
[----:B------:R0:W-:Y:S04]  /*17400*/  STL [R1+0x9ac], R244 ;  /* 0x0009acf401007387 */ /* 0x0001e80000100800 */
[----:B0-----:R-:W4:Y:S04]  /*17410*/  LDL.LU R244, [R1+0x948] ;  /* 0x0009480001f47983 */ /* 0x001f280000300800 */
[----:B------:R-:W-:Y:S04]  /*17420*/  STL [R1+0x988], R157 ;  /* 0x0009889d01007387 */ /* 0x000fe80000100800 */
[----:B------:R0:W-:Y:S04]  /*17430*/  STL [R1+0x980], R231 ;  /* 0x000980e701007387 */ /* 0x0001e80000100800 */
[----:B0-----:R-:W4:Y:S01]  /*17440*/  LDL.LU R231, [R1+0x96c] ;  /* 0x00096c0001e77983 */ /* 0x001f220000300800 */
[----:B--2---:R-:W-:-:S05]  /*17450*/  IMAD.X R248, R248, 0x1, R4, P6 ;  /* 0x00000001f8f87824 */ /* 0x004fca00030e0604 */
[----:B------:R0:W-:Y:S04]  /*17460*/  STL [R1+0x9a4], R248 ;  /* 0x0009a4f801007387 */ /* 0x0001e80000100800 */
[----:B0-----:R-:W2:Y:S01]  /*17470*/  LDL.LU R248, [R1+0x940] ;  /* 0x0009400001f87983 */ /* 0x001ea20000300800 */
[----:B---3--:R-:W-:-:S05]  /*17480*/  IADD3 R192, P6, R192, R23, RZ ;  /* 0x00000017c0c07210 */ /* 0x008fca0007fde0ff */
[----:B------:R0:W-:Y:S01]  /*17490*/  STL [R1+0x978], R192 ;  /* 0x000978c001007387 */ /* 0x0001e20000100800 */
[----:B------:R-:W-:-:S03]  /*174a0*/  IMAD.X R156, R156, 0x1, R4, P1 ;  /* 0x000000019c9c7824 */ /* 0x000fc600008e0604 */
[----:B0-----:R-:W3:Y:S01]  /*174b0*/  LDL.LU R192, [R1+0x964] ;  /* 0x0009640001c07983 */ /* 0x001ee20000300800 */
[----:B----4-:R-:W-:-:S05]  /*174c0*/  IADD3 R193, P1, R193, R23, RZ ;  /* 0x00000017c1c17210 */ /* 0x010fca0007f3e0ff */
[----:B------:R0:W-:Y:S04]  /*174d0*/  STL [R1+0x970], R193 ;  /* 0x000970c101007387 */ /* 0x0001e80000100800 */
[----:B0-----:R-:W4:Y:S01]  /*174e0*/  LDL.LU R193, [R1+0x938] ;  /* 0x0009380001c17983 */ /* 0x001f220000300800 */
[--C-:B------:R-:W-:Y:S01]  /*174f0*/  IMAD.X R155, R155, 0x1, R4.reuse, P2 ;  /* 0x000000019b9b7824 */ /* 0x100fe200010e0604 */
[----:B------:R-:W-:Y:S02]  /*17500*/  IADD3 R153, P2, R153, R23, RZ ;  /* 0x0000001799997210 */ /* 0x000fe40007f5e0ff */
[----:B------:R-:W-:Y:S01]  /*17510*/  STL [R1+0x99c], R156 ;  /* 0x00099c9c01007387 */ /* 0x000fe20000100800 */
[----:B------:R-:W-:-:S03]  /*17520*/  IMAD.X R250, R250, 0x1, R4, P3 ;  /* 0x00000001fafa7824 */ /* 0x000fc600018e0604 */
[----:B------:R-:W4:Y:S04]  /*17530*/  LDL.LU R161, [R1+0x95c] ;  /* 0x00095c0001a17983 */ /* 0x000f280000300800 */
[----:B------:R-:W-:Y:S04]  /*17540*/  STL [R1+0x994], R155 ;  /* 0x0009949b01007387 */ /* 0x000fe80000100800 */
[----:B------:R0:W-:Y:S04]  /*17550*/  STL [R1+0x98c], R250 ;  /* 0x00098cfa01007387 */ /* 0x0001e80000100800 */
[----:B------:R1:W-:Y:S04]  /*17560*/  STL [R1+0x968], R153 ;  /* 0x0009689901007387 */ /* 0x0003e80000100800 */
[----:B0-----:R-:W4:Y:S04]  /*17570*/  LDL.LU R250, [R1+0x930] ;  /* 0x0009300001fa7983 */ /* 0x001f280000300800 */
[----:B------:R-:W4:Y:S01]  /*17580*/  LDL.LU R160, [R1+0x954] ;  /* 0x0009540001a07983 */ /* 0x000f220000300800 */
[----:B------:R-:W-:-:S03]  /*17590*/  IADD3 R234, P3, R234, R23, RZ ;  /* 0x00000017eaea7210 */ /* 0x000fc60007f7e0ff */
        /* <DEDUP_REMOVED lines=15> */
[----:B0-----:R-:W4:Y:S01]  /*17690*/  LDL.LU R240, [R1+0x910] ;  /* 0x0009100001f07983 */ /* 0x001f220000300800 */
[----:B------:R-:W-:-:S03]  /*176a0*/  IMAD.X R247, R247, 0x1, R4, P6 ;  /* 0x00000001f7f77824 */ /* 0x000fc600030e0604 */
        /* <DEDUP_REMOVED lines=8> */
[----:B--2---:R-:W-:-:S05]  /*17730*/  IADD3 R248, P1, R248, R23, RZ ;  /* 0x00000017f8f87210 */ /* 0x004fca0007f3e0ff */
[----:B------:R0:W-:Y:S04]  /*17740*/  STL [R1+0x940], R248 ;  /* 0x000940f801007387 */ /* 0x0001e80000100800 */
[----:B0-----:R-:W2:Y:S04]  /*17750*/  LDL.LU R248, [R1+0x924] ;  /* 0x0009240001f87983 */ /* 0x001ea80000300800 */
[----:B------:R-:W-:Y:S04]  /*17760*/  STL [R1+0x96c], R231 ;  /* 0x00096ce701007387 */ /* 0x000fe80000100800 */
[----:B------:R-:W2:Y:S01]  /*17770*/  LDL.LU R156, [R1+0x8f8] ;  /* 0x0008f800019c7983 */ /* 0x000ea20000300800 */
[----:B---3--:R-:W-:-:S05]  /*17780*/  IMAD.X R192, R192, 0x1, R4, P2 ;  /* 0x00000001c0c07824 */ /* 0x008fca00010e0604 */
[----:B------:R0:W-:Y:S04]  /*17790*/  STL [R1+0x964], R192 ;  /* 0x000964c001007387 */ /* 0x0001e80000100800 */
[----:B0-----:R-:W3:Y:S04]  /*177a0*/  LDL.LU R192, [R1+0x91c] ;  /* 0x00091c0001c07983 */ /* 0x001ee80000300800 */
[----:B------:R-:W3:Y:S04]  /*177b0*/  LDL.LU R154, [R1+0x8f0] ;  /* 0x0008f000019a7983 */ /* 0x000ee80000300800 */
[----:B------:R-:W3:Y:S01]  /*177c0*/  LDL.LU R231, [R1+0x914] ;  /* 0x0009140001e77983 */ /* 0x000ee20000300800 */
[----:B----4-:R-:W-:-:S05]  /*177d0*/  IADD3 R193, P2, R193, R23, RZ ;  /* 0x00000017c1c17210 */ /* 0x010fca0007f5e0ff */
[----:B------:R0:W-:Y:S04]  /*177e0*/  STL [R1+0x938], R193 ;  /* 0x000938c101007387 */ /* 0x0001e80000100800 */
[----:B0-----:R-:W4:Y:S01]  /*177f0*/  LDL.LU R193, [R1+0x8e8] ;  /* 0x0008e80001c17983 */ /* 0x001f220000300800 */
[--C-:B------:R-:W-:Y:S01]  /*17800*/  IMAD.X R161, R161, 0x1, R4.reuse, P3 ;  /* 0x00000001a1a17824 */ /* 0x100fe200018e0604 */
        /* <DEDUP_REMOVED lines=11> */
[----:B0-----:R-:W4:Y:S04]  /*178c0*/  LDL.LU R234, [R1+0x8e0] ;  /* 0x0008e00001ea7983 */ /* 0x001f280000300800 */
[----:B------:R0:W-:Y:S01]  /*178d0*/  STL [R1+0x94c], R153 ;  /* 0x00094c9901007387 */ /* 0x0001e20000100800 */
[----:B------:R-:W-:-:S03]  /*178e0*/  IMAD.X R238, R238, 0x1, R4, P6 ;  /* 0x00000001eeee7824 */ /* 0x000fc600030e0604 */
[----:B-1----:R-:W4:Y:S01]  /*178f0*/  LDL.LU R155, [R1+0x904] ;  /* 0x00090400019b7983 */ /* 0x002f220000300800 */
[----:B------:R-:W-:-:S03]  /*17900*/  IADD3 R159, P6, R159, R23, RZ ;  /* 0x000000179f9f7210 */ /* 0x000fc60007fde0ff */
[----:B0-----:R-:W4:Y:S04]  /*17910*/  LDL.LU R153, [R1+0x8d8] ;  /* 0x0008d80001997983 */ /* 0x001f280000300800 */
[----:B------:R0:W-:Y:S01]  /*17920*/  STL [R1+0x944], R238 ;  /* 0x000944ee01007387 */ /* 0x0001e20000100800 */
[----:B------:R-:W-:-:S03]  /*17930*/  IMAD.X R158, R158, 0x1, R4, P1 ;  /* 0x000000019e9e7824 */ /* 0x000fc600008e0604 */
[----:B0-----:R-:W4:Y:S01]  /*17940*/  LDL.LU R238, [R1+0x8fc] ;  /* 0x0008fc0001ee7983 */ /* 0x001f220000300800 */
[----:B------:R-:W-:Y:S01]  /*17950*/  IADD3 R240, P1, R240, R23, RZ ;  /* 0x00000017f0f07210 */ /* 0x000fe20007f3e0ff */
[----:B------:R-:W-:-:S04]  /*17960*/  IMAD.X R157, R157, 0x1, R4, P2 ;  /* 0x000000019d9d7824 */ /* 0x000fc800010e0604 */
[----:B------:R0:W-:Y:S04]  /*17970*/  STL [R1+0x910], R240 ;  /* 0x000910f001007387 */ /* 0x0001e80000100800 */
[----:B------:R-:W-:Y:S04]  /*17980*/  STL [R1+0x918], R159 ;  /* 0x0009189f01007387 */ /* 0x000fe80000100800 */
[----:B0-----:R-:W4:Y:S01]  /*17990*/  LDL.LU R240, [R1+0x8d0] ;  /* 0x0008d00001f07983 */ /* 0x001f220000300800 */
[----:B------:R-:W-:-:S03]  /*179a0*/  IADD3 R247, P2, R247, R23, RZ ;  /* 0x00000017f7f77210 */ /* 0x000fc60007f5e0ff */
[----:B------:R-:W-:Y:S01]  /*179b0*/  STL [R1+0x93c], R158 ;  /* 0x00093c9e01007387 */ /* 0x000fe20000100800 */
[----:B------:R-:W-:-:S03]  /*179c0*/  IMAD.X R228, R228, 0x1, R4, P3 ;  /* 0x00000001e4e47824 */ /* 0x000fc600018e0604 */
[----:B------:R0:W-:Y:S04]  /*179d0*/  STL [R1+0x908], R247 ;  /* 0x000908f701007387 */ /* 0x0001e80000100800 */
[----:B0-----:R-:W4:Y:S01]  /*179e0*/  LDL.LU R247, [R1+0x8f4] ;  /* 0x0008f40001f77983 */ /* 0x001f220000300800 */
[----:B------:R-:W-:-:S03]  /*179f0*/  IADD3 R244, P3, R244, R23, RZ ;  /* 0x00000017f4f47210 */ /* 0x000fc60007f7e0ff */
[----:B------:R-:W-:Y:S04]  /*17a00*/  STL [R1+0x934], R157 ;  /* 0x0009349d01007387 */ /* 0x000fe80000100800 */
[----:B------:R0:W-:Y:S04]  /*17a10*/  STL [R1+0x92c], R228 ;  /* 0x00092ce401007387 */ /* 0x0001e80000100800 */
[----:B0-----:R-:W4:Y:S04]  /*17a20*/  LDL.LU R228, [R1+0x8c8] ;  /* 0x0008c80001e47983 */ /* 0x001f280000300800 */
[----:B------:R0:W-:Y:S04]  /*17a30*/  STL [R1+0x900], R244 ;  /* 0x000900f401007387 */ /* 0x0001e80000100800 */
[----:B0-----:R-:W4:Y:S01]  /*17a40*/  LDL.LU R244, [R1+0x8ec] ;  /* 0x0008ec0001f47983 */ /* 0x001f220000300800 */
[----:B--2---:R-:W-:-:S05]  /*17a50*/  IMAD.X R248, R248, 0x1, R4, P4 ;  /* 0x00000001f8f87824 */ /* 0x004fca00020e0604 */
[----:B------:R0:W-:Y:S01]  /*17a60*/  STL [R1+0x924], R248 ;  /* 0x000924f801007387 */ /* 0x0001e20000100800 */
[----:B------:R-:W-:-:S03]  /*17a70*/  IADD3 R156, P4, R156, R23, RZ ;  /* 0x000000179c9c7210 */ /* 0x000fc60007f9e0ff */
[----:B0-----:R-:W2:Y:S01]  /*17a80*/  LDL.LU R248, [R1+0x8c0] ;  /* 0x0008c00001f87983 */ /* 0x001ea20000300800 */
[----:B---3--:R-:W-:Y:S01]  /*17a90*/  IMAD.X R192, R192, 0x1, R4, P5 ;  /* 0x00000001c0c07824 */ /* 0x008fe200028e0604 */
[----:B------:R-:W-:-:S04]  /*17aa0*/  IADD3 R154, P5, R154, R23, RZ ;  /* 0x000000179a9a7210 */ /* 0x000fc80007fbe0ff */
[----:B------:R0:W-:Y:S01]  /*17ab0*/  STL [R1+0x91c], R192 ;  /* 0x00091cc001007387 */ /* 0x0001e20000100800 */
[----:B------:R-:W-:-:S03]  /*17ac0*/  IMAD.X R231, R231, 0x1, R4, P6 ;  /* 0x00000001e7e77824 */ /* 0x000fc600030e0604 */
[----:B0-----:R-:W3:Y:S04]  /*17ad0*/  LDL.LU R192, [R1+0x8e4] ;  /* 0x0008e40001c07983 */ /* 0x001ee80000300800 */
[----:B------:R-:W-:Y:S04]  /*17ae0*/  STL [R1+0x8f8], R156 ;  /* 0x0008f89c01007387 */ /* 0x000fe80000100800 */
[----:B------:R-:W3:Y:S01]  /*17af0*/  LDL.LU R161, [R1+0x8b8] ;  /* 0x0008b80001a17983 */ /* 0x000ee20000300800 */
[----:B----4-:R-:W-:-:S03]  /*17b00*/  IADD3 R193, P6, R193, R23, RZ ;  /* 0x00000017c1c17210 */ /* 0x010fc60007fde0ff */
[----:B------:R-:W-:Y:S04]  /*17b10*/  STL [R1+0x8f0], R154 ;  /* 0x0008f09a01007387 */ /* 0x000fe80000100800 */
[----:B------:R0:W-:Y:S04]  /*17b20*/  STL [R1+0x8e8], R193 ;  /* 0x0008e8c101007387 */ /* 0x0001e80000100800 */
[----:B------:R1:W-:Y:S04]  /*17b30*/  STL [R1+0x914], R231 ;  /* 0x000914e701007387 */ /* 0x0003e80000100800 */
[----:B0-----:R-:W4:Y:S04]  /*17b40*/  LDL.LU R193, [R1+0x8dc] ;  /* 0x0008dc0001c17983 */ /* 0x001f280000300800 */
[----:B------:R-:W4:Y:S04]  /*17b50*/  LDL.LU R160, [R1+0x8b0] ;  /* 0x0008b00001a07983 */ /* 0x000f280000300800 */
[----:B------:R-:W4:Y:S01]  /*17b60*/  LDL.LU R154, [R1+0x8d4] ;  /* 0x0008d400019a7983 */ /* 0x000f220000300800 */
[----:B------:R-:W-:-:S03]  /*17b70*/  IMAD.X R250, R250, 0x1, R4, P1 ;  /* 0x00000001fafa7824 */ /* 0x000fc600008e0604 */
        /* <DEDUP_REMOVED lines=14> */
[----:B0-----:R-:W4:Y:S04]  /*17c60*/  LDL.LU R238, [R1+0x8bc] ;  /* 0x0008bc0001ee7983 */ /* 0x001f280000300800 */
[----:B------:R-:W4:Y:S01]  /*17c70*/  LDL.LU R157, [R1+0x890] ;  /* 0x00089000019d7983 */ /* 0x000f220000300800 */
[----:B------:R-:W-:-:S05]  /*17c80*/  IADD3 R240, P3, R240, R23, RZ ;  /* 0x00000017f0f07210 */ /* 0x000fca0007f7e0ff */
[----:B------:R0:W-:Y:S04]  /*17c90*/  STL [R1+0x8d0], R240 ;  /* 0x0008d0f001007387 */ /* 0x0001e80000100800 */
[----:B0-----:R-:W4:Y:S01]  /*17ca0*/  LDL.LU R240, [R1+0x8b4] ;  /* 0x0008b40001f07983 */ /* 0x001f220000300800 */
[----:B------:R-:W-:-:S03]  /*17cb0*/  IMAD.X R247, R247, 0x1, R4, P4 ;  /* 0x00000001f7f77824 */ /* 0x000fc600020e0604 */
[----:B------:R-:W4:Y:S04]  /*17cc0*/  LDL.LU R153, [R1+0x888] ;  /* 0x0008880001997983 */ /* 0x000f280000300800 */
[----:B------:R0:W-:Y:S04]  /*17cd0*/  STL [R1+0x8f4], R247 ;  /* 0x0008f4f701007387 */ /* 0x0001e80000100800 */
[----:B0-----:R-:W4:Y:S01]  /*17ce0*/  LDL.LU R247, [R1+0x8ac] ;  /* 0x0008ac0001f77983 */ /* 0x001f220000300800 */
[----:B------:R-:W-:Y:S01]  /*17cf0*/  IADD3 R228, P4, R228, R23, RZ ;  /* 0x00000017e4e47210 */ /* 0x000fe20007f9e0ff */
[----:B------:R-:W-:-:S05]  /*17d00*/  IMAD.X R244, R244, 0x1, R4, P5 ;  /* 0x00000001f4f47824 */ /* 0x000fca00028e0604 */
[----:B------:R0:W-:Y:S04]  /*17d10*/  STL [R1+0x8ec], R244 ;  /* 0x0008ecf401007387 */ /* 0x0001e80000100800 */
[----:B0-----:R-:W4:Y:S04]  /*17d20*/  LDL.LU R244, [R1+0x880] ;  /* 0x0008800001f47983 */ /* 0x001f280000300800 */
[----:B------:R-:W-:Y:S04]  /*17d30*/  STL [R1+0x8c8], R228 ;  /* 0x0008c8e401007387 */ /* 0x000fe80000100800 */
[----:B------:R-:W4:Y:S01]  /*17d40*/  LDL.LU R156, [R1+0x8a4] ;  /* 0x0008a400019c7983 */ /* 0x000f220000300800 */
[----:B--2---:R-:W-:-:S05]  /*17d50*/  IADD3 R248, P5, R248, R23, RZ ;  /* 0x00000017f8f87210 */ /* 0x004fca0007fbe0ff */
[----:B------:R0:W-:Y:S04]  /*17d60*/  STL [R1+0x8c0], R248 ;  /* 0x0008c0f801007387 */ /* 0x0001e80000100800 */
[----:B0-----:R-:W2:Y:S04]  /*17d70*/  LDL.LU R248, [R1+0x878] ;  /* 0x0008780001f87983 */ /* 0x001ea80000300800 */
[----:B------:R-:W2:Y:S04]  /*17d80*/  LDL.LU R155, [R1+0x89c] ;  /* 0x00089c00019b7983 */ /* 0x000ea80000300800 */
[----:B------:R-:W2:Y:S01]  /*17d90*/  LDL.LU R228, [R1+0x870] ;  /* 0x0008700001e47983 */ /* 0x000ea20000300800 */
[----:B---3--:R-:W-:-:S05]  /*17da0*/  IMAD.X R192, R192, 0x1, R4, P6 ;  /* 0x00000001c0c07824 */ /* 0x008fca00030e0604 */
[----:B------:R0:W-:Y:S04]  /*17db0*/  STL [R1+0x8e4], R192 ;  /* 0x0008e4c001007387 */ /* 0x0001e80000100800 */
[----:B0-----:R-:W3:Y:S01]  /*17dc0*/  LDL.LU R192, [R1+0x894] ;  /* 0x0008940001c07983 */ /* 0x001ee20000300800 */
[----:B----4-:R-:W-:-:S05]  /*17dd0*/  IMAD.X R193, R193, 0x1, R4, P1 ;  /* 0x00000001c1c17824 */ /* 0x010fca00008e0604 */
[----:B------:R0:W-:Y:S04]  /*17de0*/  STL [R1+0x8dc], R193 ;  /* 0x0008dcc101007387 */ /* 0x0001e80000100800 */
[----:B0-----:R-:W4:Y:S01]  /*17df0*/  LDL.LU R193, [R1+0x868] ;  /* 0x0008680001c17983 */ /* 0x001f220000300800 */
[-C--:B------:R-:W-:Y:S02]  /*17e00*/  IADD3 R161, P6, R161, R23.reuse, RZ ;  /* 0x00000017a1a17210 */ /* 0x080fe40007fde0ff */
[-C--:B------:R-:W-:Y:S01]  /*17e10*/  IADD3 R160, P1, R160, R23.reuse, RZ ;  /* 0x00000017a0a07210 */ /* 0x080fe20007f3e0ff */
[--C-:B------:R-:W-:Y:S01]  /*17e20*/  IMAD.X R154, R154, 0x1, R4.reuse, P2 ;  /* 0x000000019a9a7824 */ /* 0x100fe200010e0604 */
[----:B------:R-:W-:Y:S01]  /*17e30*/  IADD3 R231, P2, R231, R23, RZ ;  /* 0x00000017e7e77210 */ /* 0x000fe20007f5e0ff */
[----:B------:R-:W-:Y:S01]  /*17e40*/  STL [R1+0x8b8], R161 ;  /* 0x0008b8a101007387 */ /* 0x000fe20000100800 */
[----:B------:R-:W-:-:S03]  /*17e50*/  IMAD.X R250, R250, 0x1, R4, P3 ;  /* 0x00000001fafa7824 */ /* 0x000fc600018e0604 */
[----:B------:R-:W-:Y:S04]  /*17e60*/  STL [R1+0x8b0], R160 ;  /* 0x0008b0a001007387 */ /* 0x000fe80000100800 */
[----:B------:R0:W-:Y:S04]  /*17e70*/  STL [R1+0x8cc], R250 ;  /* 0x0008ccfa01007387 */ /* 0x0001e80000100800 */
[----:B------:R1:W-:Y:S04]  /*17e80*/  STL [R1+0x8d4], R154 ;  /* 0x0008d49a01007387 */ /* 0x0003e80000100800 */
[----:B0-----:R-:W4:Y:S04]  /*17e90*/  LDL.LU R250, [R1+0x88c] ;  /* 0x00088c0001fa7983 */ /* 0x001f280000300800 */
[----:B------:R0:W-:Y:S04]  /*17ea0*/  STL [R1+0x8a8], R231 ;  /* 0x0008a8e701007387 */ /* 0x0001e80000100800 */
[----:B-1----:R-:W4:Y:S01]  /*17eb0*/  LDL.LU R154, [R1+0x860] ;  /* 0x00086000019a7983 */ /* 0x002f220000300800 */
[----:B------:R-:W-:-:S03]  /*17ec0*/  IADD3 R234, P3, R234, R23, RZ ;  /* 0x00000017eaea7210 */ /* 0x000fc60007f7e0ff */
[----:B0-----:R-:W4:Y:S01]  /*17ed0*/  LDL.LU R231, [R1+0x884] ;  /* 0x0008840001e77983 */ /* 0x001f220000300800 */
[----:B------:R-:W-:-:S03]  /*17ee0*/  IMAD.X R159, R159, 0x1, R4, P4 ;  /* 0x000000019f9f7824 */ /* 0x000fc600020e0604 */
        /* <DEDUP_REMOVED lines=12> */
[----:B0-----:R-:W4:Y:S01]  /*17fb0*/  LDL.LU R240, [R1+0x850] ;  /* 0x0008500001f07983 */ /* 0x001f220000300800 */
        /* <DEDUP_REMOVED lines=10> */
[----:B--2---:R-:W-:Y:S01]  /*18060*/  IADD3 R248, P2, R248, R23, RZ ;  /* 0x00000017f8f87210 */ /* 0x004fe20007f5e0ff */
[----:B------:R-:W-:-:S04]  /*18070*/  IMAD.X R155, R155, 0x1, R4, P3 ;  /* 0x000000019b9b7824 */ /* 0x000fc800018e0604 */
[----:B------:R0:W-:Y:S01]  /*18080*/  STL [R1+0x878], R248 ;  /* 0x000878f801007387 */ /* 0x0001e20000100800 */
[----:B------:R-:W-:-:S03]  /*18090*/  IADD3 R228, P3, R228, R23, RZ ;  /* 0x00000017e4e47210 */ /* 0x000fc60007f7e0ff */
[----:B0-----:R-:W2:Y:S04]  /*180a0*/  LDL.LU R248, [R1+0x840] ;  /* 0x0008400001f87983 */ /* 0x001ea80000300800 */
[----:B------:R-:W-:Y:S04]  /*180b0*/  STL [R1+0x8a4], R156 ;  /* 0x0008a49c01007387 */ /* 0x000fe80000100800 */
[----:B------:R-:W2:Y:S04]  /*180c0*/  LDL.LU R161, [R1+0x864] ;  /* 0x0008640001a17983 */ /* 0x000ea80000300800 */
[----:B------:R-:W-:Y:S01]  /*180d0*/  STL [R1+0x89c], R155 ;  /* 0x00089c9b01007387 */ /* 0x000fe20000100800 */
[----:B---3--:R-:W-:-:S05]  /*180e0*/  IMAD.X R192, R192, 0x1, R4, P4 ;  /* 0x00000001c0c07824 */ /* 0x008fca00020e0604 */
[----:B------:R0:W-:Y:S04]  /*180f0*/  STL [R1+0x894], R192 ;  /* 0x000894c001007387 */ /* 0x0001e80000100800 */
[----:B------:R1:W-:Y:S04]  /*18100*/  STL [R1+0x870], R228 ;  /* 0x000870e401007387 */ /* 0x0003e80000100800 */
[----:B0-----:R-:W3:Y:S04]  /*18110*/  LDL.LU R192, [R1+0x838] ;  /* 0x0008380001c07983 */ /* 0x001ee80000300800 */
[----:B------:R-:W3:Y:S04]  /*18120*/  LDL.LU R160, [R1+0x85c] ;  /* 0x00085c0001a07983 */ /* 0x000ee80000300800 */
[----:B------:R-:W3:Y:S04]  /*18130*/  LDL.LU R155, [R1+0x830] ;  /* 0x00083000019b7983 */ /* 0x000ee80000300800 */
[----:B-1----:R-:W3:Y:S01]  /*18140*/  LDL.LU R228, [R1+0x854] ;  /* 0x0008540001e47983 */ /* 0x002ee20000300800 */
[----:B----4-:R-:W-:-:S05]  /*18150*/  IADD3 R193, P4, R193, R23, RZ ;  /* 0x00000017c1c17210 */ /* 0x010fca0007f9e0ff */
        /* <DEDUP_REMOVED lines=15> */
[----:B------:R-:W-:-:S05]  /*18250*/  IMAD.X R238, R238, 0x1, R4, P1 ;  /* 0x00000001eeee7824 */ /* 0x000fca00008e0604 */
[----:B------:R0:W-:Y:S04]  /*18260*/  STL [R1+0x87c], R238 ;  /* 0x00087cee01007387 */ /* 0x0001e80000100800 */
[----:B0-----:R-:W4:Y:S04]  /*18270*/  LDL.LU R238, [R1+0x810] ;  /* 0x0008100001ee7983 */ /* 0x001f280000300800 */
[----:B------:R-:W4:Y:S01]  /*18280*/  LDL.LU R231, [R1+0x834] ;  /* 0x0008340001e77983 */ /* 0x000f220000300800 */
[----:B------:R-:W-:-:S05]  /*18290*/  IADD3 R240, P1, R240, R23, RZ ;  /* 0x00000017f0f07210 */ /* 0x000fca0007f3e0ff */
[----:B------:R0:W-:Y:S04]  /*182a0*/  STL [R1+0x850], R240 ;  /* 0x000850f001007387 */ /* 0x0001e80000100800 */
[----:B0-----:R-:W4:Y:S01]  /*182b0*/  LDL.LU R240, [R1+0x808] ;  /* 0x0008080001f07983 */ /* 0x001f220000300800 */
[----:B------:R-:W-:Y:S01]  /*182c0*/  IMAD.X R153, R153, 0x1, R4, P2 ;  /* 0x0000000199997824 */ /* 0x000fe200010e0604 */
[----:B------:R-:W-:-:S05]  /*182d0*/  IADD3 R247, P2, R247, R23, RZ ;  /* 0x00000017f7f77210 */ /* 0x000fca0007f5e0ff */
[----:B------:R0:W-:Y:S04]  /*182e0*/  STL [R1+0x848], R247 ;  /* 0x000848f701007387 */ /* 0x0001e80000100800 */
[----:B0-----:R-:W4:Y:S01]  /*182f0*/  LDL.LU R247, [R1+0x82c] ;  /* 0x00082c0001f77983 */ /* 0x001f220000300800 */
[----:B------:R-:W-:-:S03]  /*18300*/  IMAD.X R244, R244, 0x1, R4, P3 ;  /* 0x00000001f4f47824 */ /* 0x000fc600018e0604 */
[----:B------:R-:W-:Y:S04]  /*18310*/  STL [R1+0x874], R153 ;  /* 0x0008749901007387 */ /* 0x000fe80000100800 */
[----:B------:R-:W4:Y:S04]  /*18320*/  LDL.LU R156, [R1+0x800] ;  /* 0x00080000019c7983 */ /* 0x000f280000300800 */
[----:B------:R0:W-:Y:S04]  /*18330*/  STL [R1+0x86c], R244 ;  /* 0x00086cf401007387 */ /* 0x0001e80000100800 */
[----:B0-----:R-:W4:Y:S04]  /*18340*/  LDL.LU R244, [R1+0x824] ;  /* 0x0008240001f47983 */ /* 0x001f280000300800 */
[----:B------:R-:W4:Y:S04]  /*18350*/  LDL.LU R154, [R1+0x7f8] ;  /* 0x0007f800019a7983 */ /* 0x000f280000300800 */
[----:B------:R-:W4:Y:S01]  /*18360*/  LDL.LU R153, [R1+0x81c] ;  /* 0x00081c0001997983 */ /* 0x000f220000300800 */
[----:B--2---:R-:W-:-:S05]  /*18370*/  IADD3 R248, P3, R248, R23, RZ ;  /* 0x00000017f8f87210 */ /* 0x004fca0007f7e0ff */
[----:B------:R0:W-:Y:S01]  /*18380*/  STL [R1+0x840], R248 ;  /* 0x000840f801007387 */ /* 0x0001e20000100800 */
[----:B------:R-:W-:-:S03]  /*18390*/  IMAD.X R161, R161, 0x1, R4, P4 ;  /* 0x00000001a1a17824 */ /* 0x000fc600020e0604 */
[----:B0-----:R-:W2:Y:S01]  /*183a0*/  LDL.LU R248, [R1+0x7f0] ;  /* 0x0007f00001f87983 */ /* 0x001ea20000300800 */
[----:B---3--:R-:W-:Y:S01]  /*183b0*/  IADD3 R192, P4, R192, R23, RZ ;  /* 0x00000017c0c07210 */ /* 0x008fe20007f9e0ff */
[----:B------:R-:W-:-:S04]  /*183c0*/  IMAD.X R160, R160, 0x1, R4, P5 ;  /* 0x00000001a0a07824 */ /* 0x000fc800028e0604 */
[----:B------:R0:W-:Y:S01]  /*183d0*/  STL [R1+0x838], R192 ;  /* 0x000838c001007387 */ /* 0x0001e20000100800 */
[-C--:B------:R-:W-:Y:S01]  /*183e0*/  IADD3 R155, P5, R155, R23.reuse, RZ ;  /* 0x000000179b9b7210 */ /* 0x080fe20007fbe0ff */
[----:B------:R-:W-:Y:S02]  /*183f0*/  IMAD.X R228, R228, 0x1, R4, P6 ;  /* 0x00000001e4e47824 */ /* 0x000fe400030e0604 */
[----:B0-----:R-:W3:Y:S04]  /*18400*/  LDL.LU R192, [R1+0x814] ;  /* 0x0008140001c07983 */ /* 0x001ee80000300800 */
[----:B------:R-:W-:Y:S04]  /*18410*/  STL [R1+0x864], R161 ;  /* 0x000864a101007387 */ /* 0x000fe80000100800 */
[----:B------:R-:W-:Y:S01]  /*18420*/  STL [R1+0x85c], R160 ;  /* 0x00085ca001007387 */ /* 0x000fe20000100800 */
[----:B----4-:R-:W-:-:S05]  /*18430*/  IADD3 R193, P6, R193, R23, RZ ;  /* 0x00000017c1c17210 */ /* 0x010fca0007fde0ff */
[----:B------:R0:W-:Y:S04]  /*18440*/  STL [R1+0x828], R193 ;  /* 0x000828c101007387 */ /* 0x0001e80000100800 */
[----:B------:R1:W-:Y:S04]  /*18450*/  STL [R1+0x830], R155 ;  /* 0x0008309b01007387 */ /* 0x0003e80000100800 */
[----:B0-----:R-:W4:Y:S04]  /*18460*/  LDL.LU R193, [R1+0x7e8] ;  /* 0x0007e80001c17983 */ /* 0x001f280000300800 */
[----:B------:R0:W-:Y:S04]  /*18470*/  STL [R1+0x854], R228 ;  /* 0x000854e401007387 */ /* 0x0001e80000100800 */
[----:B-1----:R-:W4:Y:S01]  /*18480*/  LDL.LU R155, [R1+0x80c] ;  /* 0x00080c00019b7983 */ /* 0x002f220000300800 */
[----:B------:R-:W-:-:S03]  /*18490*/  IMAD.X R250, R250, 0x1, R4, P1 ;  /* 0x00000001fafa7824 */ /* 0x000fc600008e0604 */
[----:B0-----:R-:W4:Y:S01]  /*184a0*/  LDL.LU R228, [R1+0x7e0] ;  /* 0x0007e00001e47983 */ /* 0x001f220000300800 */
[----:B------:R-:W-:-:S03]  /*184b0*/  IADD3 R159, P1, R159, R23, RZ ;  /* 0x000000179f9f7210 */ /* 0x000fc60007f3e0ff */
[----:B------:R0:W-:Y:S01]  /*184c0*/  STL [R1+0x84c], R250 ;  /* 0x00084cfa01007387 */ /* 0x0001e20000100800 */
[----:B------:R-:W-:-:S03]  /*184d0*/  IMAD.X R158, R158, 0x1, R4, P2 ;  /* 0x000000019e9e7824 */ /* 0x000fc600010e0604 */
[----:B0-----:R-:W4:Y:S01]  /*184e0*/  LDL.LU R250, [R1+0x804] ;  /* 0x0008040001fa7983 */ /* 0x001f220000300800 */
[----:B------:R-:W-:Y:S01]  /*184f0*/  IADD3 R234, P2, R234, R23, RZ ;  /* 0x00000017eaea7210 */ /* 0x000fe20007f5e0ff */
[----:B------:R-:W-:-:S04]  /*18500*/  IMAD.X R157, R157, 0x1, R4, P3 ;  /* 0x000000019d9d7824 */ /* 0x000fc800018e0604 */
[----:B------:R0:W-:Y:S04]  /*18510*/  STL [R1+0x818], R234 ;  /* 0x000818ea01007387 */ /* 0x0001e80000100800 */
[----:B------:R-:W-:Y:S04]  /*18520*/  STL [R1+0x820], R159 ;  /* 0x0008209f01007387 */ /* 0x000fe80000100800 */
[----:B0-----:R-:W4:Y:S04]  /*18530*/  LDL.LU R234, [R1+0x7d8] ;  /* 0x0007d80001ea7983 */ /* 0x001f280000300800 */
[----:B------:R-:W-:Y:S01]  /*18540*/  STL [R1+0x844], R158 ;  /* 0x0008449e01007387 */ /* 0x000fe20000100800 */
[----:B------:R-:W-:Y:S01]  /*18550*/  IADD3 R238, P3, R238, R23, RZ ;  /* 0x00000017eeee7210 */ /* 0x000fe20007f7e0ff */
[----:B------:R-:W-:-:S04]  /*18560*/  IMAD.X R231, R231, 0x1, R4, P4 ;  /* 0x00000001e7e77824 */ /* 0x000fc800020e0604 */
[----:B------:R0:W-:Y:S04]  /*18570*/  STL [R1+0x810], R238 ;  /* 0x000810ee01007387 */ /* 0x0001e80000100800 */
[----:B0-----:R-:W4:Y:S04]  /*18580*/  LDL.LU R238, [R1+0x7fc] ;  /* 0x0007fc0001ee7983 */ /* 0x001f280000300800 */
[----:B------:R-:W-:Y:S01]  /*18590*/  STL [R1+0x83c], R157 ;  /* 0x00083c9d01007387 */ /* 0x000fe20000100800 */
[----:B------:R-:W-:-:S03]  /*185a0*/  IADD3 R240, P4, R240, R23, RZ ;  /* 0x00000017f0f07210 */ /* 0x000fc60007f9e0ff */
        /* <DEDUP_REMOVED lines=13> */
[----:B------:R-:W-:Y:S04]  /*18680*/  STL [R1+0x800], R156 ;  /* 0x0008009c01007387 */ /* 0x000fe80000100800 */
[----:B------:R-:W4:Y:S04]  /*18690*/  LDL.LU R161, [R1+0x7c0] ;  /* 0x0007c00001a17983 */ /* 0x000f280000300800 */
[----:B------:R-:W-:Y:S01]  /*186a0*/  STL [R1+0x7f8], R154 ;  /* 0x0007f89a01007387 */ /* 0x000fe20000100800 */
[----:B--2---:R-:W-:-:S05]  /*186b0*/  IADD3 R248, P1, R248, R23, RZ ;  /* 0x00000017f8f87210 */ /* 0x004fca0007f3e0ff */
[----:B------:R0:W-:Y:S04]  /*186c0*/  STL [R1+0x7f0], R248 ;  /* 0x0007f0f801007387 */ /* 0x0001e80000100800 */
[----:B------:R1:W-:Y:S04]  /*186d0*/  STL [R1+0x81c], R153 ;  /* 0x00081c9901007387 */ /* 0x0003e80000100800 */
[----:B0-----:R-:W2:Y:S04]  /*186e0*/  LDL.LU R248, [R1+0x7e4] ;  /* 0x0007e40001f87983 */ /* 0x001ea80000300800 */
[----:B------:R-:W2:Y:S04]  /*186f0*/  LDL.LU R160, [R1+0x7b8] ;  /* 0x0007b80001a07983 */ /* 0x000ea80000300800 */
[----:B------:R-:W2:Y:S04]  /*18700*/  LDL.LU R154, [R1+0x7dc] ;  /* 0x0007dc00019a7983 */ /* 0x000ea80000300800 */
[----:B-1----:R-:W2:Y:S01]  /*18710*/  LDL.LU R153, [R1+0x7b0] ;  /* 0x0007b00001997983 */ /* 0x002ea20000300800 */
[----:B---3--:R-:W-:-:S05]  /*18720*/  IADD3.X R192, R192, R4, RZ, P2, !PT ;  /* 0x00000004c0c07210 */ /* 0x008fca00017fe4ff */
[----:B------:R0:W-:Y:S04]  /*18730*/  STL [R1+0x814], R192 ;  /* 0x000814c001007387 */ /* 0x0001e80000100800 */
[----:B0-----:R-:W3:Y:S01]  /*18740*/  LDL.LU R192, [R1+0x7d4] ;  /* 0x0007d40001c07983 */ /* 0x001ee20000300800 */
[----:B----4-:R-:W-:-:S05]  /*18750*/  IADD3 R193, P2, R193, R23, RZ ;  /* 0x00000017c1c17210 */ /* 0x010fca0007f5e0ff */
[----:B------:R0:W-:Y:S04]  /*18760*/  STL [R1+0x7e8], R193 ;  /* 0x0007e8c101007387 */ /* 0x0001e80000100800 */
[----:B0-----:R-:W4:Y:S01]  /*18770*/  LDL.LU R193, [R1+0x7a8] ;  /* 0x0007a80001c17983 */ /* 0x001f220000300800 */
[--C-:B------:R-:W-:Y:S01]  /*18780*/  IMAD.X R155, R155, 0x1, R4.reuse, P3 ;  /* 0x000000019b9b7824 */ /* 0x100fe200018e0604 */
[----:B------:R-:W-:Y:S02]  /*18790*/  IADD3 R228, P3, R228, R23, RZ ;  /* 0x00000017e4e47210 */ /* 0x000fe40007f7e0ff */
        /* <DEDUP_REMOVED lines=10> */
[----:B0-----:R-:W4:Y:S04]  /*18840*/  LDL.LU R234, [R1+0x7bc] ;  /* 0x0007bc0001ea7983 */ /* 0x001f280000300800 */
[----:B------:R-:W4:Y:S01]  /*18850*/  LDL.LU R228, [R1+0x790] ;  /* 0x0007900001e47983 */ /* 0x000f220000300800 */
[----:B------:R-:W-:-:S05]  /*18860*/  IMAD.X R238, R238, 0x1, R4, P5 ;  /* 0x00000001eeee7824 */ /* 0x000fca00028e0604 */
[----:B------:R0:W-:Y:S04]  /*18870*/  STL [R1+0x7fc], R238 ;  /* 0x0007fcee01007387 */ /* 0x0001e80000100800 */
[----:B0-----:R-:W4:Y:S01]  /*18880*/  LDL.LU R238, [R1+0x7b4] ;  /* 0x0007b40001ee7983 */ /* 0x001f220000300800 */
[----:B------:R-:W-:Y:S01]  /*18890*/  IADD3 R231, P5, R231, R23, RZ ;  /* 0x00000017e7e77210 */ /* 0x000fe20007fbe0ff */
[----:B------:R-:W-:-:S05]  /*188a0*/  IMAD.X R240, R240, 0x1, R4, P6 ;  /* 0x00000001f0f07824 */ /* 0x000fca00030e0604 */
[----:B------:R0:W-:Y:S04]  /*188b0*/  STL [R1+0x7f4], R240 ;  /* 0x0007f4f001007387 */ /* 0x0001e80000100800 */
[----:B0-----:R-:W4:Y:S04]  /*188c0*/  LDL.LU R240, [R1+0x788] ;  /* 0x0007880001f07983 */ /* 0x001f280000300800 */
[----:B------:R-:W-:Y:S01]  /*188d0*/  STL [R1+0x7d0], R231 ;  /* 0x0007d0e701007387 */ /* 0x000fe20000100800 */
[----:B------:R-:W-:-:S03]  /*188e0*/  IADD3 R247, P6, R247, R23, RZ ;  /* 0x00000017f7f77210 */ /* 0x000fc60007fde0ff */
[----:B------:R-:W4:Y:S04]  /*188f0*/  LDL.LU R156, [R1+0x7ac] ;  /* 0x0007ac00019c7983 */ /* 0x000f280000300800 */
        /* <DEDUP_REMOVED lines=8> */
[----:B--2---:R-:W-:Y:S01]  /*18980*/  IMAD.X R248, R248, 0x1, R4, P2 ;  /* 0x00000001f8f87824 */ /* 0x004fe200010e0604 */
[----:B------:R-:W-:-:S04]  /*18990*/  IADD3 R160, P2, R160, R23, RZ ;  /* 0x00000017a0a07210 */ /* 0x000fc80007f5e0ff */
[----:B------:R0:W-:Y:S01]  /*189a0*/  STL [R1+0x7e4], R248 ;  /* 0x0007e4f801007387 */ /* 0x0001e20000100800 */
[--C-:B------:R-:W-:Y:S01]  /*189b0*/  IMAD.X R154, R154, 0x1, R4.reuse, P3 ;  /* 0x000000019a9a7824 */ /* 0x100fe200018e0604 */
[----:B------:R-:W-:Y:S02]  /*189c0*/  IADD3 R153, P3, R153, R23, RZ ;  /* 0x0000001799997210 */ /* 0x000fe40007f7e0ff */
[----:B0-----:R-:W2:Y:S04]  /*189d0*/  LDL.LU R248, [R1+0x770] ;  /* 0x0007700001f87983 */ /* 0x001ea80000300800 */
[----:B------:R-:W-:Y:S04]  /*189e0*/  STL [R1+0x7c0], R161 ;  /* 0x0007c0a101007387 */ /* 0x000fe80000100800 */
[----:B------:R-:W-:Y:S01]  /*189f0*/  STL [R1+0x7b8], R160 ;  /* 0x0007b8a001007387 */ /* 0x000fe20000100800 */
[----:B---3--:R-:W-:-:S05]  /*18a00*/  IMAD.X R192, R192, 0x1, R4, P4 ;  /* 0x00000001c0c07824 */ /* 0x008fca00020e0604 */
[----:B------:R0:W-:Y:S04]  /*18a10*/  STL [R1+0x7d4], R192 ;  /* 0x0007d4c001007387 */ /* 0x0001e80000100800 */
[----:B------:R1:W-:Y:S04]  /*18a20*/  STL [R1+0x7dc], R154 ;  /* 0x0007dc9a01007387 */ /* 0x0003e80000100800 */
[----:B0-----:R-:W3:Y:S04]  /*18a30*/  LDL.LU R192, [R1+0x794] ;  /* 0x0007940001c07983 */ /* 0x001ee80000300800 */
[----:B------:R0:W-:Y:S04]  /*18a40*/  STL [R1+0x7b0], R153 ;  /* 0x0007b09901007387 */ /* 0x0001e80000100800 */
[----:B-1----:R-:W3:Y:S04]  /*18a50*/  LDL.LU R154, [R1+0x768] ;  /* 0x00076800019a7983 */ /* 0x002ee80000300800 */
[----:B0-----:R-:W3:Y:S01]  /*18a60*/  LDL.LU R153, [R1+0x78c] ;  /* 0x00078c0001997983 */ /* 0x001ee20000300800 */
[----:B----4-:R-:W-:-:S05]  /*18a70*/  IADD3 R193, P4, R193, R23, RZ ;  /* 0x00000017c1c17210 */ /* 0x010fca0007f9e0ff */
[----:B------:R0:W-:Y:S04]  /*18a80*/  STL [R1+0x7a8], R193 ;  /* 0x0007a8c101007387 */ /* 0x0001e80000100800 */
[----:B0-----:R-:W4:Y:S01]  /*18a90*/  LDL.LU R193, [R1+0x760] ;  /* 0x0007600001c17983 */ /* 0x001f220000300800 */
[--C-:B------:R-:W-:Y:S01]  /*18aa0*/  IMAD.X R159, R159, 0x1, R4.reuse, P5 ;  /* 0x000000019f9f7824 */ /* 0x100fe200028e0604 */
[-C--:B------:R-:W-:Y:S01]  /*18ab0*/  IADD3 R158, P5, R158, R23.reuse, RZ ;  /* 0x000000179e9e7210 */ /* 0x080fe20007fbe0ff */
[----:B------:R-:W-:Y:S01]  /*18ac0*/  IMAD.X R250, R250, 0x1, R4, P6 ;  /* 0x00000001fafa7824 */ /* 0x000fe200030e0604 */
[----:B------:R-:W-:-:S04]  /*18ad0*/  IADD3 R157, P6, R157, R23, RZ ;  /* 0x000000179d9d7210 */ /* 0x000fc80007fde0ff */
[----:B------:R0:W-:Y:S04]  /*18ae0*/  STL [R1+0x7c4], R250 ;  /* 0x0007c4fa01007387 */ /* 0x0001e80000100800 */
[----:B------:R-:W-:Y:S04]  /*18af0*/  STL [R1+0x7cc], R159 ;  /* 0x0007cc9f01007387 */ /* 0x000fe80000100800 */
[----:B0-----:R-:W4:Y:S04]  /*18b00*/  LDL.LU R250, [R1+0x784] ;  /* 0x0007840001fa7983 */ /* 0x001f280000300800 */
[----:B------:R-:W-:Y:S01]  /*18b10*/  STL [R1+0x7a0], R158 ;  /* 0x0007a09e01007387 */ /* 0x000fe20000100800 */
[----:B------:R-:W-:Y:S01]  /*18b20*/  IMAD.X R234, R234, 0x1, R4, P1 ;  /* 0x00000001eaea7824 */ /* 0x000fe200008e0604 */
[----:B------:R-:W-:-:S04]  /*18b30*/  IADD3 R228, P1, R228, R23, RZ ;  /* 0x00000017e4e47210 */ /* 0x000fc80007f3e0ff */
[----:B------:R0:W-:Y:S04]  /*18b40*/  STL [R1+0x7bc], R234 ;  /* 0x0007bcea01007387 */ /* 0x0001e80000100800 */
[----:B0-----:R-:W4:Y:S04]  /*18b50*/  LDL.LU R234, [R1+0x758] ;  /* 0x0007580001ea7983 */ /* 0x001f280000300800 */
[----:B------:R-:W-:Y:S04]  /*18b60*/  STL [R1+0x798], R157 ;  /* 0x0007989d01007387 */ /* 0x000fe80000100800 */
[----:B------:R0:W-:Y:S01]  /*18b70*/  STL [R1+0x790], R228 ;  /* 0x000790e401007387 */ /* 0x0001e20000100800 */
[----:B------:R-:W-:-:S03]  /*18b80*/  IMAD.X R238, R238, 0x1, R4, P2 ;  /* 0x00000001eeee7824 */ /* 0x000fc600010e0604 */
        /* <DEDUP_REMOVED lines=18> */
[----:B0-----:R-:W4:Y:S04]  /*18cb0*/  LDL.LU R244, [R1+0x740] ;  /* 0x0007400001f47983 */ /* 0x001f280000300800 */
[----:B------:R-:W4:Y:S04]  /*18cc0*/  LDL.LU R160, [R1+0x764] ;  /* 0x0007640001a07983 */ /* 0x000f280000300800 */
[----:B------:R-:W4:Y:S04]  /*18cd0*/  LDL.LU R155, [R1+0x738] ;  /* 0x00073800019b7983 */ /* 0x000f280000300800 */
[----:B-1----:R-:W4:Y:S01]  /*18ce0*/  LDL.LU R231, [R1+0x75c] ;  /* 0x00075c0001e77983 */ /* 0x002f220000300800 */
[----:B--2---:R-:W-:-:S05]  /*18cf0*/  IADD3 R248, P5, R248, R23, RZ ;  /* 0x00000017f8f87210 */ /* 0x004fca0007fbe0ff */
[----:B------:R0:W-:Y:S04]  /*18d00*/  STL [R1+0x770], R248 ;  /* 0x000770f801007387 */ /* 0x0001e80000100800 */
[----:B0-----:R-:W2:Y:S01]  /*18d10*/  LDL.LU R248, [R1+0x730] ;  /* 0x0007300001f87983 */ /* 0x001ea20000300800 */
[----:B---3--:R-:W-:-:S05]  /*18d20*/  IMAD.X R192, R192, 0x1, R4, P6 ;  /* 0x00000001c0c07824 */ /* 0x008fca00030e0604 */
[----:B------:R0:W-:Y:S01]  /*18d30*/  STL [R1+0x794], R192 ;  /* 0x000794c001007387 */ /* 0x0001e20000100800 */
[-C--:B------:R-:W-:Y:S01]  /*18d40*/  IADD3 R154, P6, R154, R23.reuse, RZ ;  /* 0x000000179a9a7210 */ /* 0x080fe20007fde0ff */
[----:B------:R-:W-:Y:S02]  /*18d50*/  IMAD.X R153, R153, 0x1, R4, P1 ;  /* 0x0000000199997824 */ /* 0x000fe400008e0604 */
[----:B0-----:R-:W3:Y:S04]  /*18d60*/  LDL.LU R192, [R1+0x754] ;  /* 0x0007540001c07983 */ /* 0x001ee80000300800 */
[----:B------:R-:W3:Y:S04]  /*18d70*/  LDL.LU R159, [R1+0x728] ;  /* 0x00072800019f7983 */ /* 0x000ee80000300800 */
[----:B------:R-:W-:Y:S04]  /*18d80*/  STL [R1+0x768], R154 ;  /* 0x0007689a01007387 */ /* 0x000fe80000100800 */
[----:B------:R-:W3:Y:S01]  /*18d90*/  LDL.LU R158, [R1+0x74c] ;  /* 0x00074c00019e7983 */ /* 0x000ee20000300800 */
[----:B----4-:R-:W-:-:S03]  /*18da0*/  IADD3 R193, P1, R193, R23, RZ ;  /* 0x00000017c1c17210 */ /* 0x010fc60007f3e0ff */
        /* <DEDUP_REMOVED lines=14> */
[----:B0-----:R-:W4:Y:S04]  /*18e90*/  LDL.LU R238, [R1+0x734] ;  /* 0x0007340001ee7983 */ /* 0x001f280000300800 */
[----:B------:R-:W-:Y:S04]  /*18ea0*/  STL [R1+0x77c], R228 ;  /* 0x00077ce401007387 */ /* 0x000fe80000100800 */
[----:B------:R-:W4:Y:S01]  /*18eb0*/  LDL.LU R156, [R1+0x708] ;  /* 0x00070800019c7983 */ /* 0x000f220000300800 */
[----:B------:R-:W-:-:S05]  /*18ec0*/  IMAD.X R240, R240, 0x1, R4, P4 ;  /* 0x00000001f0f07824 */ /* 0x000fca00020e0604 */
[----:B------:R0:W-:Y:S04]  /*18ed0*/  STL [R1+0x774], R240 ;  /* 0x000774f001007387 */ /* 0x0001e80000100800 */
[----:B0-----:R-:W4:Y:S04]  /*18ee0*/  LDL.LU R240, [R1+0x72c] ;  /* 0x00072c0001f07983 */ /* 0x001f280000300800 */
[----:B------:R-:W4:Y:S01]  /*18ef0*/  LDL.LU R154, [R1+0x700] ;  /* 0x00070000019a7983 */ /* 0x000f220000300800 */
[----:B------:R-:W-:-:S03]  /*18f00*/  IADD3 R247, P4, R247, R23, RZ ;  /* 0x00000017f7f77210 */ /* 0x000fc60007f9e0ff */
[----:B------:R-:W4:Y:S04]  /*18f10*/  LDL.LU R228, [R1+0x724] ;  /* 0x0007240001e47983 */ /* 0x000f280000300800 */
[----:B------:R0:W-:Y:S01]  /*18f20*/  STL [R1+0x748], R247 ;  /* 0x000748f701007387 */ /* 0x0001e20000100800 */
[----:B------:R-:W-:-:S03]  /*18f30*/  IMAD.X R161, R161, 0x1, R4, P5 ;  /* 0x00000001a1a17824 */ /* 0x000fc600028e0604 */
[----:B0-----:R-:W4:Y:S01]  /*18f40*/  LDL.LU R247, [R1+0x6f8] ;  /* 0x0006f80001f77983 */ /* 0x001f220000300800 */
[----:B------:R-:W-:Y:S01]  /*18f50*/  IADD3 R244, P5, R244, R23, RZ ;  /* 0x00000017f4f47210 */ /* 0x000fe20007fbe0ff */
[----:B------:R-:W-:-:S04]  /*18f60*/  IMAD.X R160, R160, 0x1, R4, P6 ;  /* 0x00000001a0a07824 */ /* 0x000fc800030e0604 */
[----:B------:R0:W-:Y:S01]  /*18f70*/  STL [R1+0x740], R244 ;  /* 0x000740f401007387 */ /* 0x0001e20000100800 */
[-C--:B------:R-:W-:Y:S01]  /*18f80*/  IADD3 R155, P6, R155, R23.reuse, RZ ;  /* 0x000000179b9b7210 */ /* 0x080fe20007fde0ff */
[----:B------:R-:W-:Y:S02]  /*18f90*/  IMAD.X R231, R231, 0x1, R4, P1 ;  /* 0x00000001e7e77824 */ /* 0x000fe400008e0604 */
[----:B0-----:R-:W4:Y:S04]  /*18fa0*/  LDL.LU R244, [R1+0x71c] ;  /* 0x00071c0001f47983 */ /* 0x001f280000300800 */
[----:B------:R-:W-:Y:S04]  /*18fb0*/  STL [R1+0x76c], R161 ;  /* 0x00076ca101007387 */ /* 0x000fe80000100800 */
[----:B------:R-:W-:Y:S01]  /*18fc0*/  STL [R1+0x764], R160 ;  /* 0x000764a001007387 */ /* 0x000fe20000100800 */
[----:B--2---:R-:W-:-:S05]  /*18fd0*/  IADD3 R248, P1, R248, R23, RZ ;  /* 0x00000017f8f87210 */ /* 0x004fca0007f3e0ff */
[----:B------:R0:W-:Y:S04]  /*18fe0*/  STL [R1+0x730], R248 ;  /* 0x000730f801007387 */ /* 0x0001e80000100800 */
[----:B------:R1:W-:Y:S04]  /*18ff0*/  STL [R1+0x738], R155 ;  /* 0x0007389b01007387 */ /* 0x0003e80000100800 */
[----:B0-----:R-:W2:Y:S04]  /*19000*/  LDL.LU R248, [R1+0x6f0] ;  /* 0x0006f00001f87983 */ /* 0x001ea80000300800 */
[----:B------:R0:W-:Y:S04]  /*19010*/  STL [R1+0x75c], R231 ;  /* 0x00075ce701007387 */ /* 0x0001e80000100800 */
[----:B-1----:R-:W2:Y:S04]  /*19020*/  LDL.LU R155, [R1+0x714] ;  /* 0x00071400019b7983 */ /* 0x002ea80000300800 */
[----:B0-----:R-:W2:Y:S01]  /*19030*/  LDL.LU R231, [R1+0x6e8] ;  /* 0x0006e80001e77983 */ /* 0x001ea20000300800 */
[----:B---3--:R-:W-:Y:S01]  /*19040*/  IMAD.X R192, R192, 0x1, R4, P2 ;  /* 0x00000001c0c07824 */ /* 0x008fe200010e0604 */
[----:B------:R-:W-:-:S04]  /*19050*/  IADD3 R159, P2, R159, R23, RZ ;  /* 0x000000179f9f7210 */ /* 0x000fc80007f5e0ff */
[----:B------:R0:W-:Y:S01]  /*19060*/  STL [R1+0x754], R192 ;  /* 0x000754c001007387 */ /* 0x0001e20000100800 */
[----:B------:R-:W-:-:S03]  /*19070*/  IMAD.X R158, R158, 0x1, R4, P3 ;  /* 0x000000019e9e7824 */ /* 0x000fc600018e0604 */
[----:B0-----:R-:W3:Y:S01]  /*19080*/  LDL.LU R192, [R1+0x70c] ;  /* 0x00070c0001c07983 */ /* 0x001ee20000300800 */
[----:B----4-:R-:W-:-:S05]  /*19090*/  IADD3 R193, P3, R193, R23, RZ ;  /* 0x00000017c1c17210 */ /* 0x010fca0007f7e0ff */
[----:B------:R0:W-:Y:S04]  /*190a0*/  STL [R1+0x720], R193 ;  /* 0x000720c101007387 */ /* 0x0001e80000100800 */
[----:B------:R-:W-:Y:S04]  /*190b0*/  STL [R1+0x728], R159 ;  /* 0x0007289f01007387 */ /* 0x000fe80000100800 */
[----:B0-----:R-:W4:Y:S01]  /*190c0*/  LDL.LU R193, [R1+0x6e0] ;  /* 0x0006e00001c17983 */ /* 0x001f220000300800 */
[----:B------:R-:W-:-:S03]  /*190d0*/  IMAD.X R157, R157, 0x1, R4, P4 ;  /* 0x000000019d9d7824 */ /* 0x000fc600020e0604 */
[----:B------:R-:W-:Y:S01]  /*190e0*/  STL [R1+0x74c], R158 ;  /* 0x00074c9e01007387 */ /* 0x000fe20000100800 */
[----:B------:R-:W-:Y:S01]  /*190f0*/  IADD3 R250, P4, R250, R23, RZ ;  /* 0x00000017fafa7210 */ /* 0x000fe20007f9e0ff */
[----:B------:R-:W-:-:S04]  /*19100*/  IMAD.X R153, R153, 0x1, R4, P5 ;  /* 0x0000000199997824 */ /* 0x000fc800028e0604 */
[----:B------:R0:W-:Y:S04]  /*19110*/  STL [R1+0x718], R250 ;  /* 0x000718fa01007387 */ /* 0x0001e80000100800 */
[----:B0-----:R-:W4:Y:S04]  /*19120*/  LDL.LU R250, [R1+0x704] ;  /* 0x0007040001fa7983 */ /* 0x001f280000300800 */
[----:B------:R-:W-:Y:S04]  /*19130*/  STL [R1+0x744], R157 ;  /* 0x0007449d01007387 */ /* 0x000fe80000100800 */
[----:B------:R0:W-:Y:S01]  /*19140*/  STL [R1+0x73c], R153 ;  /* 0x00073c9901007387 */ /* 0x0001e20000100800 */
[----:B------:R-:W-:-:S03]  /*19150*/  IADD3 R234, P5, R234, R23, RZ ;  /* 0x00000017eaea7210 */ /* 0x000fc60007fbe0ff */
        /* <DEDUP_REMOVED lines=18> */
[----:B0-----:R-:W4:Y:S04]  /*19280*/  LDL.LU R247, [R1+0x6ec] ;  /* 0x0006ec0001f77983 */ /* 0x001f280000300800 */
[----:B------:R-:W4:Y:S01]  /*19290*/  LDL.LU R160, [R1+0x6c0] ;  /* 0x0006c00001a07983 */ /* 0x000f220000300800 */
[----:B------:R-:W-:-:S03]  /*192a0*/  IMAD.X R244, R244, 0x1, R4, P3 ;  /* 0x00000001f4f47824 */ /* 0x000fc600018e0604 */
[----:B------:R-:W4:Y:S04]  /*192b0*/  LDL.LU R154, [R1+0x6e4] ;  /* 0x0006e400019a7983 */ /* 0x000f280000300800 */
[----:B-1----:R-:W4:Y:S04]  /*192c0*/  LDL.LU R228, [R1+0x6b8] ;  /* 0x0006b80001e47983 */ /* 0x002f280000300800 */
[----:B------:R0:W-:Y:S04]  /*192d0*/  STL [R1+0x71c], R244 ;  /* 0x00071cf401007387 */ /* 0x0001e80000100800 */
[----:B0-----:R-:W4:Y:S01]  /*192e0*/  LDL.LU R244, [R1+0x6dc] ;  /* 0x0006dc0001f47983 */ /* 0x001f220000300800 */
[----:B--2---:R-:W-:-:S05]  /*192f0*/  IADD3 R248, P3, R248, R23, RZ ;  /* 0x00000017f8f87210 */ /* 0x004fca0007f7e0ff */
[----:B------:R0:W-:Y:S01]  /*19300*/  STL [R1+0x6f0], R248 ;  /* 0x0006f0f801007387 */ /* 0x0001e20000100800 */
[--C-:B------:R-:W-:Y:S01]  /*19310*/  IMAD.X R155, R155, 0x1, R4.reuse, P4 ;  /* 0x000000019b9b7824 */ /* 0x100fe200020e0604 */
[----:B------:R-:W-:Y:S02]  /*19320*/  IADD3 R231, P4, R231, R23, RZ ;  /* 0x00000017e7e77210 */ /* 0x000fe40007f9e0ff */
[----:B0-----:R-:W2:Y:S04]  /*19330*/  LDL.LU R248, [R1+0x6b0] ;  /* 0x0006b00001f87983 */ /* 0x001ea80000300800 */
[----:B------:R-:W2:Y:S04]  /*19340*/  LDL.LU R159, [R1+0x6d4] ;  /* 0x0006d400019f7983 */ /* 0x000ea80000300800 */
[----:B------:R-:W-:Y:S04]  /*19350*/  STL [R1+0x714], R155 ;  /* 0x0007149b01007387 */ /* 0x000fe80000100800 */
[----:B------:R-:W2:Y:S01]  /*19360*/  LDL.LU R158, [R1+0x6a8] ;  /* 0x0006a800019e7983 */ /* 0x000ea20000300800 */
[----:B---3--:R-:W-:-:S03]  /*19370*/  IMAD.X R192, R192, 0x1, R4, P5 ;  /* 0x00000001c0c07824 */ /* 0x008fc600028e0604 */
[----:B------:R-:W-:Y:S04]  /*19380*/  STL [R1+0x6e8], R231 ;  /* 0x0006e8e701007387 */ /* 0x000fe80000100800 */
[----:B------:R0:W-:Y:S04]  /*19390*/  STL [R1+0x70c], R192 ;  /* 0x00070cc001007387 */ /* 0x0001e80000100800 */
[----:B0-----:R-:W3:Y:S04]  /*193a0*/  LDL.LU R192, [R1+0x6cc] ;  /* 0x0006cc0001c07983 */ /* 0x001ee80000300800 */
[----:B------:R-:W3:Y:S01]  /*193b0*/  LDL.LU R157, [R1+0x6a0] ;  /* 0x0006a000019d7983 */ /* 0x000ee20000300800 */
[----:B----4-:R-:W-:-:S05]  /*193c0*/  IADD3 R193, P5, R193, R23, RZ ;  /* 0x00000017c1c17210 */ /* 0x010fca0007fbe0ff */
        /* <DEDUP_REMOVED lines=12> */
[----:B------:R-:W-:-:S05]  /*19490*/  IADD3 R238, P1, R238, R23, RZ ;  /* 0x00000017eeee7210 */ /* 0x000fca0007f3e0ff */
[----:B------:R0:W-:Y:S04]  /*194a0*/  STL [R1+0x6d0], R238 ;  /* 0x0006d0ee01007387 */ /* 0x0001e80000100800 */
[----:B0-----:R-:W4:Y:S04]  /*194b0*/  LDL.LU R238, [R1+0x688] ;  /* 0x0006880001ee7983 */ /* 0x001f280000300800 */
[----:B------:R-:W4:Y:S04]  /*194c0*/  LDL.LU R155, [R1+0x6ac] ;  /* 0x0006ac00019b7983 */ /* 0x000f280000300800 */
[----:B------:R-:W4:Y:S01]  /*194d0*/  LDL.LU R153, [R1+0x680] ;  /* 0x0006800001997983 */ /* 0x000f220000300800 */
[----:B------:R-:W-:-:S05]  /*194e0*/  IMAD.X R240, R240, 0x1, R4, P2 ;  /* 0x00000001f0f07824 */ /* 0x000fca00010e0604 */
        /* <DEDUP_REMOVED lines=14> */
[----:B0-----:R-:W4:Y:S04]  /*195d0*/  LDL.LU R244, [R1+0x69c] ;  /* 0x00069c0001f47983 */ /* 0x001f280000300800 */
[----:B------:R0:W-:Y:S04]  /*195e0*/  STL [R1+0x6b8], R228 ;  /* 0x0006b8e401007387 */ /* 0x0001e80000100800 */
[----:B-1----:R-:W4:Y:S04]  /*195f0*/  LDL.LU R154, [R1+0x670] ;  /* 0x00067000019a7983 */ /* 0x002f280000300800 */
[----:B0-----:R-:W4:Y:S01]  /*19600*/  LDL.LU R228, [R1+0x694] ;  /* 0x0006940001e47983 */ /* 0x001f220000300800 */
[----:B--2---:R-:W-:Y:S01]  /*19610*/  IADD3 R248, P5, R248, R23, RZ ;  /* 0x00000017f8f87210 */ /* 0x004fe20007fbe0ff */
[----:B------:R-:W-:-:S04]  /*19620*/  IMAD.X R159, R159, 0x1, R4, P6 ;  /* 0x000000019f9f7824 */ /* 0x000fc800030e0604 */
[----:B------:R0:W-:Y:S04]  /*19630*/  STL [R1+0x6b0], R248 ;  /* 0x0006b0f801007387 */ /* 0x0001e80000100800 */
[----:B0-----:R-:W2:Y:S01]  /*19640*/  LDL.LU R248, [R1+0x668] ;  /* 0x0006680001f87983 */ /* 0x001ea20000300800 */
[----:B------:R-:W-:Y:S01]  /*19650*/  IADD3 R158, P6, R158, R23, RZ ;  /* 0x000000179e9e7210 */ /* 0x000fe20007fde0ff */
[----:B---3--:R-:W-:-:S05]  /*19660*/  IMAD.X R192, R192, 0x1, R4, P1 ;  /* 0x00000001c0c07824 */ /* 0x008fca00008e0604 */
[----:B------:R0:W-:Y:S04]  /*19670*/  STL [R1+0x6cc], R192 ;  /* 0x0006ccc001007387 */ /* 0x0001e80000100800 */
[----:B------:R-:W-:Y:S04]  /*19680*/  STL [R1+0x6d4], R159 ;  /* 0x0006d49f01007387 */ /* 0x000fe80000100800 */
[----:B0-----:R-:W3:Y:S04]  /*19690*/  LDL.LU R192, [R1+0x68c] ;  /* 0x00068c0001c07983 */ /* 0x001ee80000300800 */
[----:B------:R-:W-:Y:S01]  /*196a0*/  STL [R1+0x6a8], R158 ;  /* 0x0006a89e01007387 */ /* 0x000fe20000100800 */
[----:B----4-:R-:W-:-:S05]  /*196b0*/  IMAD.X R193, R193, 0x1, R4, P2 ;  /* 0x00000001c1c17824 */ /* 0x010fca00010e0604 */
[----:B------:R0:W-:Y:S04]  /*196c0*/  STL [R1+0x6c4], R193 ;  /* 0x0006c4c101007387 */ /* 0x0001e80000100800 */
[----:B0-----:R-:W4:Y:S01]  /*196d0*/  LDL.LU R193, [R1+0x660] ;  /* 0x0006600001c17983 */ /* 0x001f220000300800 */
[-C--:B------:R-:W-:Y:S02]  /*196e0*/  IADD3 R157, P1, R157, R23.reuse, RZ ;  /* 0x000000179d9d7210 */ /* 0x080fe40007f3e0ff */
[----:B------:R-:W-:-:S03]  /*196f0*/  IADD3 R231, P2, R231, R23, RZ ;  /* 0x00000017e7e77210 */ /* 0x000fc60007f5e0ff */
        /* <DEDUP_REMOVED lines=15> */
[----:B------:R-:W-:Y:S04]  /*197f0*/  STL [R1+0x6b4], R156 ;  /* 0x0006b49c01007387 */ /* 0x000fe80000100800 */
[----:B------:R-:W4:Y:S01]  /*19800*/  LDL.LU R161, [R1+0x674] ;  /* 0x0006740001a17983 */ /* 0x000f220000300800 */
[----:B------:R-:W-:-:S03]  /*19810*/  IMAD.X R240, R240, 0x1, R4, P6 ;  /* 0x00000001f0f07824 */ /* 0x000fc600030e0604 */
[----:B------:R-:W-:Y:S04]  /*19820*/  STL [R1+0x6ac], R155 ;  /* 0x0006ac9b01007387 */ /* 0x000fe80000100800 */
[----:B------:R0:W-:Y:S04]  /*19830*/  STL [R1+0x6a4], R240 ;  /* 0x0006a4f001007387 */ /* 0x0001e80000100800 */
[----:B------:R1:W-:Y:S04]  /*19840*/  STL [R1+0x680], R153 ;  /* 0x0006809901007387 */ /* 0x0003e80000100800 */
[----:B0-----:R-:W4:Y:S04]  /*19850*/  LDL.LU R240, [R1+0x648] ;  /* 0x0006480001f07983 */ /* 0x001f280000300800 */
[----:B------:R-:W4:Y:S04]  /*19860*/  LDL.LU R160, [R1+0x66c] ;  /* 0x00066c0001a07983 */ /* 0x000f280000300800 */
[----:B------:R-:W4:Y:S01]  /*19870*/  LDL.LU R155, [R1+0x640] ;  /* 0x00064000019b7983 */ /* 0x000f220000300800 */
[----:B------:R-:W-:-:S03]  /*19880*/  IADD3 R247, P6, R247, R23, RZ ;  /* 0x00000017f7f77210 */ /* 0x000fc60007fde0ff */
        /* <DEDUP_REMOVED lines=10> */
[----:B------:R-:W4:Y:S04]  /*19930*/  LDL.LU R158, [R1+0x654] ;  /* 0x00065400019e7983 */ /* 0x000f280000300800 */
[----:B------:R-:W-:Y:S01]  /*19940*/  STL [R1+0x694], R228 ;  /* 0x000694e401007387 */ /* 0x000fe20000100800 */
[----:B--2---:R-:W-:-:S05]  /*19950*/  IADD3 R248, P2, R248, R23, RZ ;  /* 0x00000017f8f87210 */ /* 0x004fca0007f5e0ff */
[----:B------:R0:W-:Y:S04]  /*19960*/  STL [R1+0x668], R248 ;  /* 0x000668f801007387 */ /* 0x0001e80000100800 */
[----:B0-----:R-:W2:Y:S04]  /*19970*/  LDL.LU R248, [R1+0x628] ;  /* 0x0006280001f87983 */ /* 0x001ea80000300800 */
[----:B------:R-:W2:Y:S01]  /*19980*/  LDL.LU R157, [R1+0x64c] ;  /* 0x00064c00019d7983 */ /* 0x000ea20000300800 */
[----:B---3--:R-:W-:-:S05]  /*19990*/  IMAD.X R192, R192, 0x1, R4, P3 ;  /* 0x00000001c0c07824 */ /* 0x008fca00018e0604 */
[----:B------:R0:W-:Y:S04]  /*199a0*/  STL [R1+0x68c], R192 ;  /* 0x00068cc001007387 */ /* 0x0001e80000100800 */
[----:B0-----:R-:W3:Y:S04]  /*199b0*/  LDL.LU R192, [R1+0x620] ;  /* 0x0006200001c07983 */ /* 0x001ee80000300800 */
[----:B------:R-:W3:Y:S01]  /*199c0*/  LDL.LU R228, [R1+0x644] ;  /* 0x0006440001e47983 */ /* 0x000ee20000300800 */
[----:B----4-:R-:W-:-:S05]  /*199d0*/  IADD3 R193, P3, R193, R23, RZ ;  /* 0x00000017c1c17210 */ /* 0x010fca0007f7e0ff */
        /* <DEDUP_REMOVED lines=11> */
[----:B------:R-:W4:Y:S04]  /*19a90*/  LDL.LU R154, [R1+0x608] ;  /* 0x00060800019a7983 */ /* 0x000f280000300800 */
[----:B------:R-:W4:Y:S01]  /*19aa0*/  LDL.LU R231, [R1+0x62c] ;  /* 0x00062c0001e77983 */ /* 0x000f220000300800 */
[----:B------:R-:W-:-:S05]  /*19ab0*/  IADD3 R238, P5, R238, R23, RZ ;  /* 0x00000017eeee7210 */ /* 0x000fca0007fbe0ff */
        /* <DEDUP_REMOVED lines=23> */
[----:B--2---:R-:W-:Y:S01]  /*19c30*/  IADD3 R248, P4, R248, R23, RZ ;  /* 0x00000017f8f87210 */ /* 0x004fe20007f9e0ff */
[----:B------:R-:W-:-:S04]  /*19c40*/  IMAD.X R157, R157, 0x1, R4, P5 ;  /* 0x000000019d9d7824 */ /* 0x000fc800028e0604 */
[----:B------:R0:W-:Y:S04]  /*19c50*/  STL [R1+0x628], R248 ;  /* 0x000628f801007387 */ /* 0x0001e80000100800 */
[----:B------:R-:W-:Y:S04]  /*19c60*/  STL [R1+0x630], R159 ;  /* 0x0006309f01007387 */ /* 0x000fe80000100800 */
[----:B0-----:R-:W2:Y:S04]  /*19c70*/  LDL.LU R248, [R1+0x5e8] ;  /* 0x0005e80001f87983 */ /* 0x001ea80000300800 */
[----:B------:R-:W-:Y:S01]  /*19c80*/  STL [R1+0x654], R158 ;  /* 0x0006549e01007387 */ /* 0x000fe20000100800 */
[----:B---3--:R-:W-:Y:S01]  /*19c90*/  IADD3 R192, P5, R192, R23, RZ ;  /* 0x00000017c0c07210 */ /* 0x008fe20007fbe0ff */
[----:B------:R-:W-:-:S04]  /*19ca0*/  IMAD.X R228, R228, 0x1, R4, P6 ;  /* 0x00000001e4e47824 */ /* 0x000fc800030e0604 */
[----:B------:R0:W-:Y:S04]  /*19cb0*/  STL [R1+0x620], R192 ;  /* 0x000620c001007387 */ /* 0x0001e80000100800 */
[----:B0-----:R-:W3:Y:S04]  /*19cc0*/  LDL.LU R192, [R1+0x60c] ;  /* 0x00060c0001c07983 */ /* 0x001ee80000300800 */
[----:B------:R-:W-:Y:S04]  /*19cd0*/  STL [R1+0x64c], R157 ;  /* 0x00064c9d01007387 */ /* 0x000fe80000100800 */
[----:B------:R0:W-:Y:S01]  /*19ce0*/  STL [R1+0x644], R228 ;  /* 0x000644e401007387 */ /* 0x0001e20000100800 */
[----:B----4-:R-:W-:-:S03]  /*19cf0*/  IADD3 R193, P6, R193, R23, RZ ;  /* 0x00000017c1c17210 */ /* 0x010fc60007fde0ff */
        /* <DEDUP_REMOVED lines=13> */
[----:B------:R-:W4:Y:S01]  /*19dd0*/  LDL.LU R161, [R1+0x5d0] ;  /* 0x0005d00001a17983 */ /* 0x000f220000300800 */
[----:B------:R-:W-:-:S03]  /*19de0*/  IADD3 R238, P3, R238, R23, RZ ;  /* 0x00000017eeee7210 */ /* 0x000fc60007f7e0ff */
        /* <DEDUP_REMOVED lines=23> */
[----:B--2---:R-:W-:-:S05]  /*19f60*/  IADD3 R248, P6, R248, R23, RZ ;  /* 0x00000017f8f87210 */ /* 0x004fca0007fde0ff */
[----:B------:R0:W-:Y:S04]  /*19f70*/  STL [R1+0x5e8], R248 ;  /* 0x0005e8f801007387 */ /* 0x0001e80000100800 */
[----:B0-----:R-:W2:Y:S04]  /*19f80*/  LDL.LU R248, [R1+0x5cc] ;  /* 0x0005cc0001f87983 */ /* 0x001ea80000300800 */
[----:B------:R-:W2:Y:S01]  /*19f90*/  LDL.LU R153, [R1+0x5a0] ;  /* 0x0005a00001997983 */ /* 0x000ea20000300800 */
[----:B---3--:R-:W-:-:S05]  /*19fa0*/  IMAD.X R192, R192, 0x1, R4, P1 ;  /* 0x00000001c0c07824 */ /* 0x008fca00008e0604 */
[----:B------:R0:W-:Y:S04]  /*19fb0*/  STL [R1+0x60c], R192 ;  /* 0x00060cc001007387 */ /* 0x0001e80000100800 */
[----:B0-----:R-:W3:Y:S01]  /*19fc0*/  LDL.LU R192, [R1+0x5c4] ;  /* 0x0005c40001c07983 */ /* 0x001ee20000300800 */
[----:B----4-:R-:W-:-:S05]  /*19fd0*/  IMAD.X R193, R193, 0x1, R4, P2 ;  /* 0x00000001c1c17824 */ /* 0x010fca00010e0604 */
[----:B------:R0:W-:Y:S04]  /*19fe0*/  STL [R1+0x604], R193 ;  /* 0x000604c101007387 */ /* 0x0001e80000100800 */
[----:B0-----:R-:W4:Y:S01]  /*19ff0*/  LDL.LU R193, [R1+0x598] ;  /* 0x0005980001c17983 */ /* 0x001f220000300800 */
[----:B------:R-:W-:-:S05]  /*1a000*/  IADD3 R228, P1, R228, R23, RZ ;  /* 0x00000017e4e47210 */ /* 0x000fca0007f3e0ff */
        /* <DEDUP_REMOVED lines=17> */
[----:B------:R-:W-:Y:S04]  /*1a120*/  STL [R1+0x5d0], R161 ;  /* 0x0005d0a101007387 */ /* 0x000fe80000100800 */
[----:B------:R-:W-:Y:S01]  /*1a130*/  STL [R1+0x5c8], R160 ;  /* 0x0005c8a001007387 */ /* 0x000fe20000100800 */
[----:B------:R-:W-:-:S03]  /*1a140*/  IMAD.X R240, R240, 0x1, R4, P6 ;  /* 0x00000001f0f07824 */ /* 0x000fc600030e0604 */
[----:B------:R0:W-:Y:S04]  /*1a150*/  STL [R1+0x5c0], R231 ;  /* 0x0005c0e701007387 */ /* 0x0001e80000100800 */
[----:B------:R1:W-:Y:S04]  /*1a160*/  STL [R1+0x5ec], R154 ;  /* 0x0005ec9a01007387 */ /* 0x0003e80000100800 */
[----:B0-----:R-:W4:Y:S04]  /*1a170*/  LDL.LU R231, [R1+0x5a4] ;  /* 0x0005a40001e77983 */ /* 0x001f280000300800 */
[----:B-1----:R-:W4:Y:S04]  /*1a180*/  LDL.LU R154, [R1+0x578] ;  /* 0x00057800019a7983 */ /* 0x002f280000300800 */
[----:B------:R0:W-:Y:S01]  /*1a190*/  STL [R1+0x5e4], R240 ;  /* 0x0005e4f001007387 */ /* 0x0001e20000100800 */
[----:B------:R-:W-:-:S03]  /*1a1a0*/  IADD3 R247, P6, R247, R23, RZ ;  /* 0x00000017f7f77210 */ /* 0x000fc60007fde0ff */
[----:B0-----:R-:W4:Y:S01]  /*1a1b0*/  LDL.LU R240, [R1+0x59c] ;  /* 0x00059c0001f07983 */ /* 0x001f220000300800 */
[----:B------:R-:W-:-:S03]  /*1a1c0*/  IMAD.X R159, R159, 0x1, R4, P1 ;  /* 0x000000019f9f7824 */ /* 0x000fc600008e0604 */
[----:B------:R0:W-:Y:S01]  /*1a1d0*/  STL [R1+0x5b8], R247 ;  /* 0x0005b8f701007387 */ /* 0x0001e20000100800 */
[----:B------:R-:W-:-:S03]  /*1a1e0*/  IADD3 R158, P1, R158, R23, RZ ;  /* 0x000000179e9e7210 */ /* 0x000fc60007f3e0ff */
[----:B0-----:R-:W4:Y:S01]  /*1a1f0*/  LDL.LU R247, [R1+0x570] ;  /* 0x0005700001f77983 */ /* 0x001f220000300800 */
[----:B------:R-:W-:Y:S01]  /*1a200*/  IMAD.X R244, R244, 0x1, R4, P2 ;  /* 0x00000001f4f47824 */ /* 0x000fe200010e0604 */
[----:B------:R-:W-:-:S04]  /*1a210*/  IADD3 R157, P2, R157, R23, RZ ;  /* 0x000000179d9d7210 */ /* 0x000fc80007f5e0ff */
[----:B------:R0:W-:Y:S04]  /*1a220*/  STL [R1+0x5d4], R244 ;  /* 0x0005d4f401007387 */ /* 0x0001e80000100800 */
[----:B------:R-:W-:Y:S04]  /*1a230*/  STL [R1+0x5dc], R159 ;  /* 0x0005dc9f01007387 */ /* 0x000fe80000100800 */
[----:B0-----:R-:W4:Y:S04]  /*1a240*/  LDL.LU R244, [R1+0x594] ;  /* 0x0005940001f47983 */ /* 0x001f280000300800 */
[----:B------:R-:W-:Y:S01]  /*1a250*/  STL [R1+0x5b0], R158 ;  /* 0x0005b09e01007387 */ /* 0x000fe20000100800 */
[----:B--2---:R-:W-:Y:S01]  /*1a260*/  IMAD.X R248, R248, 0x1, R4, P3 ;  /* 0x00000001f8f87824 */ /* 0x004fe200018e0604 */
[----:B------:R-:W-:-:S04]  /*1a270*/  IADD3 R153, P3, R153, R23, RZ ;  /* 0x0000001799997210 */ /* 0x000fc80007f7e0ff */
[----:B------:R0:W-:Y:S04]  /*1a280*/  STL [R1+0x5cc], R248 ;  /* 0x0005ccf801007387 */ /* 0x0001e80000100800 */
[----:B0-----:R-:W2:Y:S04]  /*1a290*/  LDL.LU R248, [R1+0x568] ;  /* 0x0005680001f87983 */ /* 0x001ea80000300800 */
[----:B------:R-:W-:Y:S04]  /*1a2a0*/  STL [R1+0x5a8], R157 ;  /* 0x0005a89d01007387 */ /* 0x000fe80000100800 */
[----:B------:R0:W-:Y:S01]  /*1a2b0*/  STL [R1+0x5a0], R153 ;  /* 0x0005a09901007387 */ /* 0x0001e20000100800 */
[----:B---3--:R-:W-:-:S03]  /*1a2c0*/  IMAD.X R192, R192, 0x1, R4, P4 ;  /* 0x00000001c0c07824 */ /* 0x008fc600020e0604 */
[----:B0-----:R-:W3:Y:S04]  /*1a2d0*/  LDL.LU R153, [R1+0x58c] ;  /* 0x00058c0001997983 */ /* 0x001ee80000300800 */
[----:B------:R0:W-:Y:S04]  /*1a2e0*/  STL [R1+0x5c4], R192 ;  /* 0x0005c4c001007387 */ /* 0x0001e80000100800 */
[----:B0-----:R-:W3:Y:S01]  /*1a2f0*/  LDL.LU R192, [R1+0x560] ;  /* 0x0005600001c07983 */ /* 0x001ee20000300800 */
[----:B----4-:R-:W-:-:S05]  /*1a300*/  IADD3 R193, P4, R193, R23, RZ ;  /* 0x00000017c1c17210 */ /* 0x010fca0007f9e0ff */
[----:B------:R0:W-:Y:S04]  /*1a310*/  STL [R1+0x598], R193 ;  /* 0x000598c101007387 */ /* 0x0001e80000100800 */
[----:B0-----:R-:W4:Y:S01]  /*1a320*/  LDL.LU R193, [R1+0x584] ;  /* 0x0005840001c17983 */ /* 0x001f220000300800 */
[--C-:B------:R-:W-:Y:S01]  /*1a330*/  IMAD.X R156, R156, 0x1, R4.reuse, P5 ;  /* 0x000000019c9c7824 */ /* 0x100fe200028e0604 */
        /* <DEDUP_REMOVED lines=18> */
[----:B------:R-:W-:Y:S01]  /*1a460*/  IMAD.X R231, R231, 0x1, R4, P2 ;  /* 0x00000001e7e77824 */ /* 0x000fe200010e0604 */
[----:B------:R-:W-:-:S04]  /*1a470*/  IADD3 R154, P2, R154, R23, RZ ;  /* 0x000000179a9a7210 */ /* 0x000fc80007f5e0ff */
[----:B------:R0:W-:Y:S04]  /*1a480*/  STL [R1+0x5a4], R231 ;  /* 0x0005a4e701007387 */ /* 0x0001e80000100800 */
[----:B0-----:R-:W4:Y:S01]  /*1a490*/  LDL.LU R231, [R1+0x564] ;  /* 0x0005640001e77983 */ /* 0x001f220000300800 */
[----:B------:R-:W-:-:S03]  /*1a4a0*/  IMAD.X R240, R240, 0x1, R4, P3 ;  /* 0x00000001f0f07824 */ /* 0x000fc600018e0604 */
[----:B------:R-:W4:Y:S04]  /*1a4b0*/  LDL.LU R159, [R1+0x538] ;  /* 0x00053800019f7983 */ /* 0x000f280000300800 */
[----:B------:R-:W-:Y:S04]  /*1a4c0*/  STL [R1+0x578], R154 ;  /* 0x0005789a01007387 */ /* 0x000fe80000100800 */
[----:B------:R-:W4:Y:S01]  /*1a4d0*/  LDL.LU R158, [R1+0x55c] ;  /* 0x00055c00019e7983 */ /* 0x000f220000300800 */
[----:B------:R-:W-:-:S03]  /*1a4e0*/  IADD3 R247, P3, R247, R23, RZ ;  /* 0x00000017f7f77210 */ /* 0x000fc60007f7e0ff */
[----:B------:R-:W-:Y:S04]  /*1a4f0*/  STL [R1+0x59c], R240 ;  /* 0x00059cf001007387 */ /* 0x000fe80000100800 */
[----:B------:R0:W-:Y:S04]  /*1a500*/  STL [R1+0x570], R247 ;  /* 0x000570f701007387 */ /* 0x0001e80000100800 */
[----:B0-----:R-:W4:Y:S04]  /*1a510*/  LDL.LU R247, [R1+0x530] ;  /* 0x0005300001f77983 */ /* 0x001f280000300800 */
[----:B------:R-:W4:Y:S04]  /*1a520*/  LDL.LU R157, [R1+0x554] ;  /* 0x00055400019d7983 */ /* 0x000f280000300800 */
[----:B------:R-:W4:Y:S01]  /*1a530*/  LDL.LU R240, [R1+0x528] ;  /* 0x0005280001f07983 */ /* 0x000f220000300800 */
[----:B------:R-:W-:-:S05]  /*1a540*/  IMAD.X R244, R244, 0x1, R4, P4 ;  /* 0x00000001f4f47824 */ /* 0x000fca00020e0604 */
[----:B------:R0:W-:Y:S04]  /*1a550*/  STL [R1+0x594], R244 ;  /* 0x000594f401007387 */ /* 0x0001e80000100800 */
[----:B0-----:R-:W4:Y:S01]  /*1a560*/  LDL.LU R244, [R1+0x54c] ;  /* 0x00054c0001f47983 */ /* 0x001f220000300800 */
[----:B--2---:R-:W-:-:S05]  /*1a570*/  IADD3 R248, P4, R248, R23, RZ ;  /* 0x00000017f8f87210 */ /* 0x004fca0007f9e0ff */
[----:B------:R0:W-:Y:S04]  /*1a580*/  STL [R1+0x568], R248 ;  /* 0x000568f801007387 */ /* 0x0001e80000100800 */
[----:B0-----:R-:W2:Y:S01]  /*1a590*/  LDL.LU R248, [R1+0x520] ;  /* 0x0005200001f87983 */ /* 0x001ea20000300800 */
[----:B---3--:R-:W-:Y:S01]  /*1a5a0*/  IMAD.X R153, R153, 0x1, R4, P5 ;  /* 0x0000000199997824 */ /* 0x008fe200028e0604 */
[----:B------:R-:W-:-:S05]  /*1a5b0*/  IADD3 R192, P5, R192, R23, RZ ;  /* 0x00000017c0c07210 */ /* 0x000fca0007fbe0ff */
[----:B------:R0:W-:Y:S04]  /*1a5c0*/  STL [R1+0x560], R192 ;  /* 0x000560c001007387 */ /* 0x0001e80000100800 */
[----:B0-----:R-:W3:Y:S04]  /*1a5d0*/  LDL.LU R192, [R1+0x544] ;  /* 0x0005440001c07983 */ /* 0x001ee80000300800 */
[----:B------:R-:W-:Y:S04]  /*1a5e0*/  STL [R1+0x58c], R153 ;  /* 0x00058c9901007387 */ /* 0x000fe80000100800 */
[----:B------:R-:W3:Y:S01]  /*1a5f0*/  LDL.LU R156, [R1+0x518] ;  /* 0x00051800019c7983 */ /* 0x000ee20000300800 */
[----:B----4-:R-:W-:-:S05]  /*1a600*/  IMAD.X R193, R193, 0x1, R4, P6 ;  /* 0x00000001c1c17824 */ /* 0x010fca00030e0604 */
[----:B------:R0:W-:Y:S04]  /*1a610*/  STL [R1+0x584], R193 ;  /* 0x000584c101007387 */ /* 0x0001e80000100800 */
[----:B0-----:R-:W4:Y:S04]  /*1a620*/  LDL.LU R193, [R1+0x53c] ;  /* 0x00053c0001c17983 */ /* 0x001f280000300800 */
[----:B------:R-:W4:Y:S04]  /*1a630*/  LDL.LU R154, [R1+0x510] ;  /* 0x00051000019a7983 */ /* 0x000f280000300800 */
[----:B------:R-:W4:Y:S01]  /*1a640*/  LDL.LU R153, [R1+0x534] ;  /* 0x0005340001997983 */ /* 0x000f220000300800 */
[----:B------:R-:W-:-:S05]  /*1a650*/  IADD3 R250, P6, R250, R23, RZ ;  /* 0x00000017fafa7210 */ /* 0x000fca0007fde0ff */
[----:B------:R0:W-:Y:S01]  /*1a660*/  STL [R1+0x558], R250 ;  /* 0x000558fa01007387 */ /* 0x0001e20000100800 */
[----:B------:R-:W-:-:S03]  /*1a670*/  IADD3.X R161, R161, R4, RZ, P1, !PT ;  /* 0x00000004a1a17210 */ /* 0x000fc60000ffe4ff */
        /* <DEDUP_REMOVED lines=17> */
[----:B0-----:R-:W4:Y:S01]  /*1a790*/  LDL.LU R228, [R1+0x4f8] ;  /* 0x0004f80001e47983 */ /* 0x001f220000300800 */
[----:B------:R-:W-:-:S03]  /*1a7a0*/  IMAD.X R158, R158, 0x1, R4, P5 ;  /* 0x000000019e9e7824 */ /* 0x000fc600028e0604 */
[----:B------:R0:W-:Y:S04]  /*1a7b0*/  STL [R1+0x564], R231 ;  /* 0x000564e701007387 */ /* 0x0001e80000100800 */
[----:B0-----:R-:W4:Y:S01]  /*1a7c0*/  LDL.LU R231, [R1+0x51c] ;  /* 0x00051c0001e77983 */ /* 0x001f220000300800 */
[----:B------:R-:W-:Y:S01]  /*1a7d0*/  IADD3 R247, P5, R247, R23, RZ ;  /* 0x00000017f7f77210 */ /* 0x000fe20007fbe0ff */
[----:B------:R-:W-:-:S04]  /*1a7e0*/  IMAD.X R157, R157, 0x1, R4, P6 ;  /* 0x000000019d9d7824 */ /* 0x000fc800030e0604 */
[----:B------:R0:W-:Y:S01]  /*1a7f0*/  STL [R1+0x530], R247 ;  /* 0x000530f701007387 */ /* 0x0001e20000100800 */
[----:B------:R-:W-:-:S03]  /*1a800*/  IADD3 R240, P6, R240, R23, RZ ;  /* 0x00000017f0f07210 */ /* 0x000fc60007fde0ff */
[----:B------:R-:W-:Y:S04]  /*1a810*/  STL [R1+0x538], R159 ;  /* 0x0005389f01007387 */ /* 0x000fe80000100800 */
[----:B0-----:R-:W4:Y:S04]  /*1a820*/  LDL.LU R247, [R1+0x4f0] ;  /* 0x0004f00001f77983 */ /* 0x001f280000300800 */
[----:B------:R-:W-:Y:S04]  /*1a830*/  STL [R1+0x55c], R158 ;  /* 0x00055c9e01007387 */ /* 0x000fe80000100800 */
[----:B------:R0:W-:Y:S01]  /*1a840*/  STL [R1+0x528], R240 ;  /* 0x000528f001007387 */ /* 0x0001e20000100800 */
[----:B------:R-:W-:-:S03]  /*1a850*/  IMAD.X R244, R244, 0x1, R4, P1 ;  /* 0x00000001f4f47824 */ /* 0x000fc600008e0604 */
[----:B0-----:R-:W4:Y:S04]  /*1a860*/  LDL.LU R240, [R1+0x514] ;  /* 0x0005140001f07983 */ /* 0x001f280000300800 */
[----:B------:R-:W-:Y:S04]  /*1a870*/  STL [R1+0x554], R157 ;  /* 0x0005549d01007387 */ /* 0x000fe80000100800 */
[----:B------:R0:W-:Y:S04]  /*1a880*/  STL [R1+0x54c], R244 ;  /* 0x00054cf401007387 */ /* 0x0001e80000100800 */
[----:B0-----:R-:W4:Y:S01]  /*1a890*/  LDL.LU R244, [R1+0x4e8] ;  /* 0x0004e80001f47983 */ /* 0x001f220000300800 */
[----:B--2---:R-:W-:-:S05]  /*1a8a0*/  IADD3 R248, P1, R248, R23, RZ ;  /* 0x00000017f8f87210 */ /* 0x004fca0007f3e0ff */
[----:B------:R0:W-:Y:S04]  /*1a8b0*/  STL [R1+0x520], R248 ;  /* 0x000520f801007387 */ /* 0x0001e80000100800 */
[----:B0-----:R-:W2:Y:S01]  /*1a8c0*/  LDL.LU R248, [R1+0x50c] ;  /* 0x00050c0001f87983 */ /* 0x001ea20000300800 */
[----:B---3--:R-:W-:-:S05]  /*1a8d0*/  IMAD.X R192, R192, 0x1, R4, P2 ;  /* 0x00000001c0c07824 */ /* 0x008fca00010e0604 */
[----:B------:R0:W-:Y:S04]  /*1a8e0*/  STL [R1+0x544], R192 ;  /* 0x000544c001007387 */ /* 0x0001e80000100800 */
[----:B0-----:R-:W3:Y:S01]  /*1a8f0*/  LDL.LU R192, [R1+0x4e0] ;  /* 0x0004e00001c07983 */ /* 0x001ee20000300800 */
[----:B----4-:R-:W-:-:S05]  /*1a900*/  IMAD.X R193, R193, 0x1, R4, P3 ;  /* 0x00000001c1c17824 */ /* 0x010fca00018e0604 */
[----:B------:R0:W-:Y:S04]  /*1a910*/  STL [R1+0x53c], R193 ;  /* 0x00053cc101007387 */ /* 0x0001e80000100800 */
[----:B0-----:R-:W4:Y:S01]  /*1a920*/  LDL.LU R193, [R1+0x504] ;  /* 0x0005040001c17983 */ /* 0x001f220000300800 */
[-C--:B------:R-:W-:Y:S01]  /*1a930*/  IADD3 R156, P2, R156, R23.reuse, RZ ;  /* 0x000000179c9c7210 */ /* 0x080fe20007f5e0ff */
[----:B------:R-:W-:Y:S01]  /*1a940*/  IMAD.X R153, R153, 0x1, R4, P4 ;  /* 0x0000000199997824 */ /* 0x000fe200020e0604 */
[----:B------:R-:W-:-:S03]  /*1a950*/  IADD3 R154, P3, R154, R23, RZ ;  /* 0x000000179a9a7210 */ /* 0x000fc60007f7e0ff */
        /* <DEDUP_REMOVED lines=8> */
[----:B------:R-:W4:Y:S04]  /*1a9e0*/  LDL.LU R154, [R1+0x4f4] ;  /* 0x0004f400019a7983 */ /* 0x000f280000300800 */
[----:B-1----:R-:W4:Y:S01]  /*1a9f0*/  LDL.LU R153, [R1+0x4c8] ;  /* 0x0004c80001997983 */ /* 0x002f220000300800 */
[----:B------:R-:W-:-:S05]  /*1aa00*/  IMAD.X R234, R234, 0x1, R4, P5 ;  /* 0x00000001eaea7824 */ /* 0x000fca00028e0604 */
        /* <DEDUP_REMOVED lines=11> */
[----:B------:R0:W-:Y:S04]  /*1aac0*/  STL [R1+0x4f8], R228 ;  /* 0x0004f8e401007387 */ /* 0x0001e80000100800 */
[----:B0-----:R-:W4:Y:S04]  /*1aad0*/  LDL.LU R228, [R1+0x4dc] ;  /* 0x0004dc0001e47983 */ /* 0x001f280000300800 */
[----:B------:R-:W-:Y:S04]  /*1aae0*/  STL [R1+0x51c], R231 ;  /* 0x00051ce701007387 */ /* 0x000fe80000100800 */
        /* <DEDUP_REMOVED lines=9> */
[----:B--2---:R-:W-:-:S05]  /*1ab80*/  IMAD.X R248, R248, 0x1, R4, P3 ;  /* 0x00000001f8f87824 */ /* 0x004fca00018e0604 */
[----:B------:R0:W-:Y:S04]  /*1ab90*/  STL [R1+0x50c], R248 ;  /* 0x00050cf801007387 */ /* 0x0001e80000100800 */
[----:B0-----:R-:W2:Y:S04]  /*1aba0*/  LDL.LU R248, [R1+0x4a0] ;  /* 0x0004a00001f87983 */ /* 0x001ea80000300800 */
[----:B------:R-:W-:Y:S04]  /*1abb0*/  STL [R1+0x4e8], R244 ;  /* 0x0004e8f401007387 */ /* 0x000fe80000100800 */
[----:B------:R-:W2:Y:S01]  /*1abc0*/  LDL.LU R156, [R1+0x4c4] ;  /* 0x0004c400019c7983 */ /* 0x000ea20000300800 */
[----:B---3--:R-:W-:-:S05]  /*1abd0*/  IADD3 R192, P3, R192, R23, RZ ;  /* 0x00000017c0c07210 */ /* 0x008fca0007f7e0ff */
[----:B------:R0:W-:Y:S04]  /*1abe0*/  STL [R1+0x4e0], R192 ;  /* 0x0004e0c001007387 */ /* 0x0001e80000100800 */
[----:B0-----:R-:W3:Y:S04]  /*1abf0*/  LDL.LU R192, [R1+0x498] ;  /* 0x0004980001c07983 */ /* 0x001ee80000300800 */
[----:B------:R-:W3:Y:S04]  /*1ac00*/  LDL.LU R155, [R1+0x4bc] ;  /* 0x0004bc00019b7983 */ /* 0x000ee80000300800 */
[----:B------:R-:W3:Y:S01]  /*1ac10*/  LDL.LU R244, [R1+0x490] ;  /* 0x0004900001f47983 */ /* 0x000ee20000300800 */
[----:B----4-:R-:W-:-:S05]  /*1ac20*/  IMAD.X R193, R193, 0x1, R4, P4 ;  /* 0x00000001c1c17824 */ /* 0x010fca00020e0604 */
[----:B------:R0:W-:Y:S04]  /*1ac30*/  STL [R1+0x504], R193 ;  /* 0x000504c101007387 */ /* 0x0001e80000100800 */
[----:B0-----:R-:W4:Y:S01]  /*1ac40*/  LDL.LU R193, [R1+0x4b4] ;  /* 0x0004b40001c17983 */ /* 0x001f220000300800 */
[-C--:B------:R-:W-:Y:S01]  /*1ac50*/  IADD3 R161, P4, R161, R23.reuse, RZ ;  /* 0x00000017a1a17210 */ /* 0x080fe20007f9e0ff */
        /* <DEDUP_REMOVED lines=8> */
[----:B------:R-:W-:-:S05]  /*1ace0*/  IMAD.X R234, R234, 0x1, R4, P1 ;  /* 0x00000001eaea7824 */ /* 0x000fca00008e0604 */
        /* <DEDUP_REMOVED lines=15> */
[----:B0-----:R-:W4:Y:S04]  /*1ade0*/  LDL.LU R228, [R1+0x49c] ;  /* 0x00049c0001e47983 */ /* 0x001f280000300800 */
[----:B------:R-:W-:Y:S01]  /*1adf0*/  STL [R1+0x4b8], R158 ;  /* 0x0004b89e01007387 */ /* 0x000fe20000100800 */
[----:B------:R-:W-:Y:S01]  /*1ae00*/  IMAD.X R247, R247, 0x1, R4, P4 ;  /* 0x00000001f7f77824 */ /* 0x000fe200020e0604 */
[----:B------:R-:W-:-:S04]  /*1ae10*/  IADD3 R231, P4, R231, R23, RZ ;  /* 0x00000017e7e77210 */ /* 0x000fc80007f9e0ff */
        /* <DEDUP_REMOVED lines=8> */
[----:B--2---:R-:W-:Y:S01]  /*1aea0*/  IADD3 R248, P5, R248, R23, RZ ;  /* 0x00000017f8f87210 */ /* 0x004fe20007fbe0ff */
[----:B------:R-:W-:-:S04]  /*1aeb0*/  IMAD.X R156, R156, 0x1, R4, P6 ;  /* 0x000000019c9c7824 */ /* 0x000fc800030e0604 */
[----:B------:R0:W-:Y:S04]  /*1aec0*/  STL [R1+0x4a0], R248 ;  /* 0x0004a0f801007387 */ /* 0x0001e80000100800 */
[----:B0-----:R-:W2:Y:S01]  /*1aed0*/  LDL.LU R248, [R1+0x48c] ;  /* 0x00048c0001f87983 */ /* 0x001ea20000300800 */
[----:B---3--:R-:W-:Y:S01]  /*1aee0*/  IADD3 R192, P6, R192, R23, RZ ;  /* 0x00000017c0c07210 */ /* 0x008fe20007fde0ff */
[----:B------:R-:W-:-:S04]  /*1aef0*/  IMAD.X R155, R155, 0x1, R4, P1 ;  /* 0x000000019b9b7824 */ /* 0x000fc800008e0604 */
[----:B------:R0:W-:Y:S01]  /*1af00*/  STL [R1+0x498], R192 ;  /* 0x000498c001007387 */ /* 0x0001e20000100800 */
[----:B------:R-:W-:-:S03]  /*1af10*/  IADD3 R244, P1, R244, R23, RZ ;  /* 0x00000017f4f47210 */ /* 0x000fc60007f3e0ff */
[----:B0-----:R-:W3:Y:S04]  /*1af20*/  LDL.LU R192, [R1+0x460] ;  /* 0x0004600001c07983 */ /* 0x001ee80000300800 */
[----:B------:R-:W-:Y:S04]  /*1af30*/  STL [R1+0x4c4], R156 ;  /* 0x0004c49c01007387 */ /* 0x000fe80000100800 */
[----:B------:R-:W3:Y:S04]  /*1af40*/  LDL.LU R161, [R1+0x484] ;  /* 0x0004840001a17983 */ /* 0x000ee80000300800 */
[----:B------:R-:W-:Y:S01]  /*1af50*/  STL [R1+0x4bc], R155 ;  /* 0x0004bc9b01007387 */ /* 0x000fe20000100800 */
[----:B----4-:R-:W-:-:S05]  /*1af60*/  IMAD.X R193, R193, 0x1, R4, P2 ;  /* 0x00000001c1c17824 */ /* 0x010fca00010e0604 */
[----:B------:R0:W-:Y:S04]  /*1af70*/  STL [R1+0x4b4], R193 ;  /* 0x0004b4c101007387 */ /* 0x0001e80000100800 */
[----:B------:R1:W-:Y:S04]  /*1af80*/  STL [R1+0x490], R244 ;  /* 0x000490f401007387 */ /* 0x0003e80000100800 */
[----:B0-----:R-:W4:Y:S04]  /*1af90*/  LDL.LU R193, [R1+0x458] ;  /* 0x0004580001c17983 */ /* 0x001f280000300800 */
[----:B------:R-:W4:Y:S04]  /*1afa0*/  LDL.LU R160, [R1+0x47c] ;  /* 0x00047c0001a07983 */ /* 0x000f280000300800 */
[----:B------:R-:W4:Y:S04]  /*1afb0*/  LDL.LU R155, [R1+0x450] ;  /* 0x00045000019b7983 */ /* 0x000f280000300800 */
[----:B-1----:R-:W4:Y:S01]  /*1afc0*/  LDL.LU R244, [R1+0x474] ;  /* 0x0004740001f47983 */ /* 0x002f220000300800 */
[----:B------:R-:W-:-:S05]  /*1afd0*/  IADD3 R250, P2, R250, R23, RZ ;  /* 0x00000017fafa7210 */ /* 0x000fca0007f5e0ff */
        /* <DEDUP_REMOVED lines=15> */
[----:B------:R-:W-:-:S03]  /*1b0d0*/  IMAD.X R228, R228, 0x1, R4, P5 ;  /* 0x00000001e4e47824 */ /* 0x000fc600028e0604 */
[----:B------:R-:W4:Y:S04]  /*1b0e0*/  LDL.LU R154, [R1+0x430] ;  /* 0x00043000019a7983 */ /* 0x000f280000300800 */
[----:B------:R-:W-:Y:S04]  /*1b0f0*/  STL [R1+0x49c], R228 ;  /* 0x00049ce401007387 */ /* 0x000fe80000100800 */
[----:B------:R-:W4:Y:S01]  /*1b100*/  LDL.LU R153, [R1+0x454] ;  /* 0x0004540001997983 */ /* 0x000f220000300800 */
[----:B------:R-:W-:-:S05]  /*1b110*/  IADD3 R247, P5, R247, R23, RZ ;  /* 0x00000017f7f77210 */ /* 0x000fca0007fbe0ff */
[----:B------:R0:W-:Y:S04]  /*1b120*/  STL [R1+0x470], R247 ;  /* 0x000470f701007387 */ /* 0x0001e80000100800 */
[----:B0-----:R-:W4:Y:S01]  /*1b130*/  LDL.LU R247, [R1+0x428] ;  /* 0x0004280001f77983 */ /* 0x001f220000300800 */
[----:B------:R-:W-:-:S03]  /*1b140*/  IMAD.X R231, R231, 0x1, R4, P6 ;  /* 0x00000001e7e77824 */ /* 0x000fc600030e0604 */
[----:B------:R-:W4:Y:S04]  /*1b150*/  LDL.LU R228, [R1+0x44c] ;  /* 0x00044c0001e47983 */ /* 0x000f280000300800 */
[----:B------:R-:W-:Y:S04]  /*1b160*/  STL [R1+0x494], R231 ;  /* 0x000494e701007387 */ /* 0x000fe80000100800 */
[----:B------:R-:W4:Y:S01]  /*1b170*/  LDL.LU R156, [R1+0x420] ;  /* 0x00042000019c7983 */ /* 0x000f220000300800 */
[----:B------:R-:W-:-:S05]  /*1b180*/  IADD3 R240, P6, R240, R23, RZ ;  /* 0x00000017f0f07210 */ /* 0x000fca0007fde0ff */
[----:B------:R-:W-:Y:S01]  /*1b190*/  STL [R1+0x468], R240 ;  /* 0x000468f001007387 */ /* 0x000fe20000100800 */
[----:B--2---:R-:W-:-:S05]  /*1b1a0*/  IMAD.X R248, R248, 0x1, R4, P1 ;  /* 0x00000001f8f87824 */ /* 0x004fca00008e0604 */
[----:B------:R0:W-:Y:S04]  /*1b1b0*/  STL [R1+0x48c], R248 ;  /* 0x00048cf801007387 */ /* 0x0001e80000100800 */
[----:B0-----:R-:W2:Y:S04]  /*1b1c0*/  LDL.LU R248, [R1+0x444] ;  /* 0x0004440001f87983 */ /* 0x001ea80000300800 */
[----:B------:R-:W2:Y:S04]  /*1b1d0*/  LDL.LU R231, [R1+0x418] ;  /* 0x0004180001e77983 */ /* 0x000ea80000300800 */
[----:B------:R-:W2:Y:S01]  /*1b1e0*/  LDL.LU R240, [R1+0x43c] ;  /* 0x00043c0001f07983 */ /* 0x000ea20000300800 */
        /* <DEDUP_REMOVED lines=8> */
[-C--:B------:R-:W-:Y:S01]  /*1b270*/  IADD3 R155, P3, R155, R23.reuse, RZ ;  /* 0x000000179b9b7210 */ /* 0x080fe20007f7e0ff */
[----:B------:R-:W-:Y:S01]  /*1b280*/  IMAD.X R244, R244, 0x1, R4, P4 ;  /* 0x00000001f4f47824 */ /* 0x000fe200020e0604 */
[----:B------:R-:W-:Y:S04]  /*1b290*/  STL [R1+0x484], R161 ;  /* 0x000484a101007387 */ /* 0x000fe80000100800 */
[----:B------:R-:W-:Y:S04]  /*1b2a0*/  STL [R1+0x47c], R160 ;  /* 0x00047ca001007387 */ /* 0x000fe80000100800 */
[----:B------:R0:W-:Y:S01]  /*1b2b0*/  STL [R1+0x474], R244 ;  /* 0x000474f401007387 */ /* 0x0001e20000100800 */
[----:B------:R-:W-:-:S03]  /*1b2c0*/  IADD3 R250, P4, R250, R23, RZ ;  /* 0x00000017fafa7210 */ /* 0x000fc60007f9e0ff */
[----:B------:R1:W-:Y:S04]  /*1b2d0*/  STL [R1+0x450], R155 ;  /* 0x0004509b01007387 */ /* 0x0003e80000100800 */
[----:B0-----:R-:W4:Y:S04]  /*1b2e0*/  LDL.LU R244, [R1+0x42c] ;  /* 0x00042c0001f47983 */ /* 0x001f280000300800 */
[----:B-1----:R-:W4:Y:S04]  /*1b2f0*/  LDL.LU R155, [R1+0x400] ;  /* 0x00040000019b7983 */ /* 0x002f280000300800 */
[----:B------:R0:W-:Y:S04]  /*1b300*/  STL [R1+0x448], R250 ;  /* 0x000448fa01007387 */ /* 0x0001e80000100800 */
[----:B0-----:R-:W4:Y:S01]  /*1b310*/  LDL.LU R250, [R1+0x424] ;  /* 0x0004240001fa7983 */ /* 0x001f220000300800 */
[----:B------:R-:W-:Y:S01]  /*1b320*/  IMAD.X R234, R234, 0x1, R4, P5 ;  /* 0x00000001eaea7824 */ /* 0x000fe200028e0604 */
[----:B------:R-:W-:-:S04]  /*1b330*/  IADD3 R159, P5, R159, R23, RZ ;  /* 0x000000179f9f7210 */ /* 0x000fc80007fbe0ff */
[----:B------:R0:W-:Y:S01]  /*1b340*/  STL [R1+0x46c], R234 ;  /* 0x00046cea01007387 */ /* 0x0001e20000100800 */
[----:B------:R-:W-:-:S03]  /*1b350*/  IMAD.X R158, R158, 0x1, R4, P6 ;  /* 0x000000019e9e7824 */ /* 0x000fc600030e0604 */
[----:B0-----:R-:W4:Y:S01]  /*1b360*/  LDL.LU R234, [R1+0x3f8] ;  /* 0x0003f80001ea7983 */ /* 0x001f220000300800 */
[----:B------:R-:W-:Y:S01]  /*1b370*/  IADD3 R238, P6, R238, R23, RZ ;  /* 0x00000017eeee7210 */ /* 0x000fe20007fde0ff */
[----:B------:R-:W-:-:S04]  /*1b380*/  IMAD.X R157, R157, 0x1, R4, P1 ;  /* 0x000000019d9d7824 */ /* 0x000fc800008e0604 */
[----:B------:R0:W-:Y:S01]  /*1b390*/  STL [R1+0x438], R238 ;  /* 0x000438ee01007387 */ /* 0x0001e20000100800 */
[----:B------:R-:W-:-:S03]  /*1b3a0*/  IADD3 R154, P1, R154, R23, RZ ;  /* 0x000000179a9a7210 */ /* 0x000fc60007f3e0ff */
[----:B------:R-:W-:Y:S04]  /*1b3b0*/  STL [R1+0x440], R159 ;  /* 0x0004409f01007387 */ /* 0x000fe80000100800 */
[----:B0-----:R-:W4:Y:S01]  /*1b3c0*/  LDL.LU R238, [R1+0x3f0] ;  /* 0x0003f00001ee7983 */ /* 0x001f220000300800 */
[----:B------:R-:W-:-:S03]  /*1b3d0*/  IMAD.X R153, R153, 0x1, R4, P2 ;  /* 0x0000000199997824 */ /* 0x000fc600010e0604 */
[----:B------:R-:W-:Y:S04]  /*1b3e0*/  STL [R1+0x464], R158 ;  /* 0x0004649e01007387 */ /* 0x000fe80000100800 */
[----:B------:R0:W-:Y:S04]  /*1b3f0*/  STL [R1+0x430], R154 ;  /* 0x0004309a01007387 */ /* 0x0001e80000100800 */
[----:B0-----:R-:W4:Y:S04]  /*1b400*/  LDL.LU R154, [R1+0x414] ;  /* 0x00041400019a7983 */ /* 0x001f280000300800 */
[----:B------:R-:W-:Y:S04]  /*1b410*/  STL [R1+0x45c], R157 ;  /* 0x00045c9d01007387 */ /* 0x000fe80000100800 */
[----:B------:R0:W-:Y:S01]  /*1b420*/  STL [R1+0x454], R153 ;  /* 0x0004549901007387 */ /* 0x0001e20000100800 */
[----:B------:R-:W-:-:S03]  /*1b430*/  IADD3 R247, P2, R247, R23, RZ ;  /* 0x00000017f7f77210 */ /* 0x000fc60007f5e0ff */
[----:B0-----:R-:W4:Y:S01]  /*1b440*/  LDL.LU R153, [R1+0x40c] ;  /* 0x00040c0001997983 */ /* 0x001f220000300800 */
[----:B------:R-:W-:-:S03]  /*1b450*/  IMAD.X R228, R228, 0x1, R4, P3 ;  /* 0x00000001e4e47824 */ /* 0x000fc600018e0604 */
[----:B------:R0:W-:Y:S01]  /*1b460*/  STL [R1+0x428], R247 ;  /* 0x000428f701007387 */ /* 0x0001e20000100800 */
[----:B------:R-:W-:-:S03]  /*1b470*/  IADD3 R156, P3, R156, R23, RZ ;  /* 0x000000179c9c7210 */ /* 0x000fc60007f7e0ff */
[----:B0-----:R-:W4:Y:S04]  /*1b480*/  LDL.LU R247, [R1+0x3e0] ;  /* 0x0003e00001f77983 */ /* 0x001f280000300800 */
[----:B------:R0:W-:Y:S04]  /*1b490*/  STL [R1+0x44c], R228 ;  /* 0x00044ce401007387 */ /* 0x0001e80000100800 */
[----:B0-----:R-:W4:Y:S01]  /*1b4a0*/  LDL.LU R228, [R1+0x404] ;  /* 0x0004040001e47983 */ /* 0x001f220000300800 */
[----:B--2---:R-:W-:Y:S01]  /*1b4b0*/  IMAD.X R248, R248, 0x1, R4, P4 ;  /* 0x00000001f8f87824 */ /* 0x004fe200020e0604 */
[----:B------:R-:W-:-:S04]  /*1b4c0*/  IADD3 R231, P4, R231, R23, RZ ;  /* 0x00000017e7e77210 */ /* 0x000fc80007f9e0ff */
[----:B------:R0:W-:Y:S01]  /*1b4d0*/  STL [R1+0x444], R248 ;  /* 0x000444f801007387 */ /* 0x0001e20000100800 */
[----:B------:R-:W-:-:S03]  /*1b4e0*/  IMAD.X R240, R240, 0x1, R4, P5 ;  /* 0x00000001f0f07824 */ /* 0x000fc600028e0604 */
[----:B0-----:R-:W2:Y:S04]  /*1b4f0*/  LDL.LU R248, [R1+0x3d8] ;  /* 0x0003d80001f87983 */ /* 0x001ea80000300800 */
[----:B------:R0:W-:Y:S01]  /*1b500*/  STL [R1+0x420], R156 ;  /* 0x0004209c01007387 */ /* 0x0001e20000100800 */
[----:B---3--:R-:W-:-:S03]  /*1b510*/  IADD3 R192, P5, R192, R23, RZ ;  /* 0x00000017c0c07210 */ /* 0x008fc60007fbe0ff */
[----:B0-----:R-:W3:Y:S04]  /*1b520*/  LDL.LU R156, [R1+0x3d0] ;  /* 0x0003d000019c7983 */ /* 0x001ee80000300800 */
[----:B------:R-:W-:Y:S04]  /*1b530*/  STL [R1+0x418], R231 ;  /* 0x000418e701007387 */ /* 0x000fe80000100800 */
[----:B------:R0:W-:Y:S04]  /*1b540*/  STL [R1+0x410], R192 ;  /* 0x000410c001007387 */ /* 0x0001e80000100800 */
[----:B------:R-:W-:Y:S04]  /*1b550*/  STL [R1+0x43c], R240 ;  /* 0x00043cf001007387 */ /* 0x000fe80000100800 */
[----:B0-----:R-:W3:Y:S01]  /*1b560*/  LDL.LU R192, [R1+0x3f4] ;  /* 0x0003f40001c07983 */ /* 0x001ee20000300800 */
[----:B----4-:R-:W-:Y:S01]  /*1b570*/  IMAD.X R193, R193, 0x1, R4, P6 ;  /* 0x00000001c1c17824 */ /* 0x010fe200030e0604 */
[----:B------:R-:W-:-:S04]  /*1b580*/  IADD3 R5, P6, R5, R23, RZ ;  /* 0x0000001705057210 */ /* 0x000fc80007fde0ff */
[----:B------:R0:W-:Y:S04]  /*1b590*/  STL [R1+0x434], R193 ;  /* 0x000434c101007387 */ /* 0x0001e80000100800 */
[----:B0-----:R-:W4:Y:S04]  /*1b5a0*/  LDL.LU R193, [R1+0x3c8] ;  /* 0x0003c80001c17983 */ /* 0x001f280000300800 */
[----:B------:R0:W-:Y:S04]  /*1b5b0*/  STL [R1+0x408], R5 ;  /* 0x0004080501007387 */ /* 0x0001e80000100800 */
[----:B0-----:R-:W2:Y:S01]  /*1b5c0*/  LDL.LU R5, [R1+0xcc8] ;  /* 0x000cc80001057983 */ /* 0x001ea20000300800 */
[----:B------:R-:W-:Y:S01]  /*1b5d0*/  IMAD.X R244, R244, 0x1, R4, P1 ;  /* 0x00000001f4f47824 */ /* 0x000fe200008e0604 */
[----:B------:R-:W-:-:S02]  /*1b5e0*/  IADD3 R155, P1, R155, R23, RZ ;  /* 0x000000179b9b7210 */ /* 0x000fc40007f3e0ff */
[----:B------:R-:W4:Y:S04]  /*1b5f0*/  LDL.LU R231, [R1+0x3ec] ;  /* 0x0003ec0001e77983 */ /* 0x000f280000300800 */
[----:B------:R-:W4:Y:S01]  /*1b600*/  LDL.LU R240, [R1+0x3c0] ;  /* 0x0003c00001f07983 */ /* 0x000f220000300800 */
[----:B------:R-:W-:-:S03]  /*1b610*/  IMAD.X R250, R250, 0x1, R4, P2 ;  /* 0x00000001fafa7824 */ /* 0x000fc600010e0604 */
[----:B------:R0:W-:Y:S04]  /*1b620*/  STL [R1+0x42c], R244 ;  /* 0x00042cf401007387 */ /* 0x0001e80000100800 */
[----:B0-----:R-:W4:Y:S04]  /*1b630*/  LDL.LU R244, [R1+0x3e4] ;  /* 0x0003e40001f47983 */ /* 0x001f280000300800 */
[----:B------:R0:W-:Y:S04]  /*1b640*/  STL [R1+0x424], R250 ;  /* 0x000424fa01007387 */ /* 0x0001e80000100800 */
[----:B------:R-:W-:Y:S04]  /*1b650*/  STL [R1+0x400], R155 ;  /* 0x0004009b01007387 */ /* 0x000fe80000100800 */
[----:B0-----:R-:W4:Y:S01]  /*1b660*/  LDL.LU R250, [R1+0x3dc] ;  /* 0x0003dc0001fa7983 */ /* 0x001f220000300800 */
[----:B------:R-:W-:Y:S01]  /*1b670*/  IADD3 R234, P2, R234, R23, RZ ;  /* 0x00000017eaea7210 */ /* 0x000fe20007f5e0ff */
[----:B------:R-:W-:-:S02]  /*1b680*/  IMAD.X R154, R154, 0x1, R4, P4 ;  /* 0x000000019a9a7824 */ /* 0x000fc400020e0604 */
[----:B--2---:R-:W-:-:S05]  /*1b690*/  IMAD.X R5, R5, 0x1, R4, P3 ;  /* 0x0000000105057824 */ /* 0x004fca00018e0604 */
[----:B------:R0:W-:Y:S02]  /*1b6a0*/  STL [R1+0x41c], R5 ;  /* 0x00041c0501007387 */ /* 0x0001e40000100800 */
[----:B0-----:R-:W0:Y:S02]  /*1b6b0*/  LDC R5, c[0x0][0x23c] ;  /* 0x00008f00ff057b82 */ /* 0x001e240000000800 */
[----:B------:R1:W-:Y:S04]  /*1b6c0*/  STL [R1+0x3f8], R234 ;  /* 0x0003f8ea01007387 */ /* 0x0003e80000100800 */
[----:B-1----:R-:W2:Y:S04]  /*1b6d0*/  LDL.LU R234, [R1+0x3b0] ;  /* 0x0003b00001ea7983 */ /* 0x002ea80000300800 */
[----:B------:R-:W2:Y:S01]  /*1b6e0*/  LDL.LU R155, [R1+0x3d4] ;  /* 0x0003d400019b7983 */ /* 0x000ea20000300800 */
[----:B0-----:R-:W-:-:S04]  /*1b6f0*/  IMAD.SHL.U32 R5, R5, 0x80, RZ ;  /* 0x0000008005057824 */ /* 0x001fc800078e00ff */
[----:B------:R-:W-:-:S05]  /*1b700*/  IMAD.SHL.U32 R5, R5, 0x2, RZ ;  /* 0x0000000205057824 */ /* 0x000fca00078e00ff */
[-C--:B------:R-:W-:Y:S02]  /*1b710*/  IADD3 R238, P3, R238, R5.reuse, RZ ;  /* 0x00000005eeee7210 */ /* 0x080fe40007f7e0ff */
[----:B------:R-:W-:-:S03]  /*1b720*/  IADD3 R6, P4, R6, R5, RZ ;  /* 0x0000000506067210 */ /* 0x000fc60007f9e0ff */
[----:B------:R0:W-:Y:S04]  /*1b730*/  STL [R1+0x3f0], R238 ;  /* 0x0003f0ee01007387 */ /* 0x0001e80000100800 */
[----:B0-----:R-:W2:Y:S04]  /*1b740*/  LDL.LU R238, [R1+0x3a8] ;  /* 0x0003a80001ee7983 */ /* 0x001ea80000300800 */
[----:B------:R0:W-:Y:S04]  /*1b750*/  STL [R1+0x414], R154 ;  /* 0x0004149a01007387 */ /* 0x0001e80000100800 */
[----:B0-----:R-:W2:Y:S04]  /*1b760*/  LDL.LU R154, [R1+0x3cc] ;  /* 0x0003cc00019a7983 */ /* 0x001ea80000300800 */
[----:B------:R0:W-:Y:S04]  /*1b770*/  STL [R1+0x3e8], R6 ;  /* 0x0003e80601007387 */ /* 0x0001e80000100800 */
[----:B0-----:R-:W3:Y:S01]  /*1b780*/  LDL.LU R6, [R1+0xcc4] ;  /* 0x000cc40001067983 */ /* 0x001ee20000300800 */
[--C-:B------:R-:W-:Y:S01]  /*1b790*/  IMAD.X R153, R153, 0x1, R4.reuse, P5 ;  /* 0x0000000199997824 */ /* 0x100fe200028e0604 */
[----:B------:R-:W-:Y:S01]  /*1b7a0*/  IADD3 R247, P5, R247, R5, RZ ;  /* 0x00000005f7f77210 */ /* 0x000fe20007fbe0ff */
[----:B------:R-:W-:-:S04]  /*1b7b0*/  IMAD.X R228, R228, 0x1, R4, P6 ;  /* 0x00000001e4e47824 */ /* 0x000fc800030e0604 */
[----:B------:R0:W-:Y:S04]  /*1b7c0*/  STL [R1+0x3e0], R247 ;  /* 0x0003e0f701007387 */ /* 0x0001e80000100800 */
[----:B0-----:R-:W2:Y:S04]  /*1b7d0*/  LDL.LU R247, [R1+0x3a0] ;  /* 0x0003a00001f77983 */ /* 0x001ea80000300800 */
[----:B------:R0:W-:Y:S04]  /*1b7e0*/  STL [R1+0x40c], R153 ;  /* 0x00040c9901007387 */ /* 0x0001e80000100800 */
[----:B0-----:R-:W2:Y:S04]  /*1b7f0*/  LDL.LU R153, [R1+0x3c4] ;  /* 0x0003c40001997983 */ /* 0x001ea80000300800 */
[----:B------:R0:W-:Y:S04]  /*1b800*/  STL [R1+0x404], R228 ;  /* 0x000404e401007387 */ /* 0x0001e80000100800 */
[----:B0-----:R-:W2:Y:S01]  /*1b810*/  LDL.LU R228, [R1+0x398] ;  /* 0x0003980001e47983 */ /* 0x001ea20000300800 */
[----:B---3--:R-:W-:-:S05]  /*1b820*/  IMAD.X R6, R6, 0x1, R4, P1 ;  /* 0x0000000106067824 */ /* 0x008fca00008e0604 */
[----:B------:R0:W-:Y:S04]  /*1b830*/  STL [R1+0x3fc], R6 ;  /* 0x0003fc0601007387 */ /* 0x0001e80000100800 */
[----:B0-----:R-:W3:Y:S01]  /*1b840*/  LDL.LU R6, [R1+0xcc0] ;  /* 0x000cc00001067983 */ /* 0x001ee20000300800 */
[-C--:B------:R-:W-:Y:S01]  /*1b850*/  IADD3 R248, P6, R248, R5.reuse, RZ ;  /* 0x00000005f8f87210 */ /* 0x080fe20007fde0ff */
[----:B------:R-:W-:Y:S01]  /*1b860*/  IMAD.X R192, R192, 0x1, R4, P2 ;  /* 0x00000001c0c07824 */ /* 0x000fe200010e0604 */
[----:B------:R-:W-:-:S03]  /*1b870*/  IADD3 R156, P1, R156, R5, RZ ;  /* 0x000000059c9c7210 */ /* 0x000fc60007f3e0ff */
[----:B------:R0:W-:Y:S01]  /*1b880*/  STL [R1+0x3d8], R248 ;  /* 0x0003d8f801007387 */ /* 0x0001e20000100800 */
[----:B----4-:R-:W-:-:S03]  /*1b890*/  IADD3 R193, P2, R193, R5, RZ ;  /* 0x00000005c1c17210 */ /* 0x010fc60007f5e0ff */
[----:B------:R-:W4:Y:S04]  /*1b8a0*/  LDL.LU R157, [R1+0x3bc] ;  /* 0x0003bc00019d7983 */ /* 0x000f280000300800 */
[----:B0-----:R-:W4:Y:S04]  /*1b8b0*/  LDL.LU R248, [R1+0x390] ;  /* 0x0003900001f87983 */ /* 0x001f280000300800 */
[----:B------:R0:W-:Y:S04]  /*1b8c0*/  STL [R1+0x3f4], R192 ;  /* 0x0003f4c001007387 */ /* 0x0001e80000100800 */
[----:B0-----:R-:W4:Y:S04]  /*1b8d0*/  LDL.LU R192, [R1+0x388] ;  /* 0x0003880001c07983 */ /* 0x001f280000300800 */
[----:B------:R-:W-:Y:S04]  /*1b8e0*/  STL [R1+0x3d0], R156 ;  /* 0x0003d09c01007387 */ /* 0x000fe80000100800 */
[----:B------:R0:W-:Y:S04]  /*1b8f0*/  STL [R1+0x3c8], R193 ;  /* 0x0003c8c101007387 */ /* 0x0001e80000100800 */
[----:B0-----:R-:W4:Y:S01]  /*1b900*/  LDL.LU R193, [R1+0x3ac] ;  /* 0x0003ac0001c17983 */ /* 0x001f220000300800 */
[--C-:B---3--:R-:W-:Y:S01]  /*1b910*/  IMAD.X R231, R231, 0x1, R6.reuse, P3 ;  /* 0x00000001e7e77824 */ /* 0x108fe200018e0606 */
[-C--:B------:R-:W-:Y:S01]  /*1b920*/  IADD3 R240, P3, R240, R5.reuse, RZ ;  /* 0x00000005f0f07210 */ /* 0x080fe20007f7e0ff */
[----:B------:R-:W-:Y:S01]  /*1b930*/  IMAD.X R244, R244, 0x1, R6, P4 ;  /* 0x00000001f4f47824 */ /* 0x000fe200020e0606 */
[----:B------:R-:W-:-:S02]  /*1b940*/  IADD3 R19, P4, R19, R5, RZ ;  /* 0x0000000513137210 */ /* 0x000fc40007f9e0ff */
[----:B------:R0:W-:Y:S01]  /*1b950*/  STL [R1+0x3ec], R231 ;  /* 0x0003ece701007387 */ /* 0x0001e20000100800 */
[----:B------:R-:W-:-:S03]  /*1b960*/  IMAD.X R250, R250, 0x1, R6, P5 ;  /* 0x00000001fafa7824 */ /* 0x000fc600028e0606 */
[----:B0-----:R-:W3:Y:S04]  /*1b970*/  LDL.LU R231, [R1+0x3a4] ;  /* 0x0003a40001e77983 */ /* 0x001ee80000300800 */
[----:B------:R-:W-:Y:S04]  /*1b980*/  STL [R1+0x3c0], R240 ;  /* 0x0003c0f001007387 */ /* 0x000fe80000100800 */
[----:B------:R0:W-:Y:S04]  /*1b990*/  STL [R1+0x3b8], R19 ;  /* 0x0003b81301007387 */ /* 0x0001e80000100800 */
[----:B0-----:R-:W3:Y:S04]  /*1b9a0*/  LDL.LU R19, [R1+0xcbc] ;  /* 0x000cbc0001137983 */ /* 0x001ee80000300800 */
[----:B------:R0:W-:Y:S04]  /*1b9b0*/  STL [R1+0x3e4], R244 ;  /* 0x0003e4f401007387 */ /* 0x0001e80000100800 */
[----:B------:R-:W3:Y:S04]  /*1b9c0*/  LDL.LU R240, [R1+0x39c] ;  /* 0x00039c0001f07983 */ /* 0x000ee80000300800 */
[----:B0-----:R-:W3:Y:S04]  /*1b9d0*/  LDL.LU R244, [R1+0x370] ;  /* 0x0003700001f47983 */ /* 0x001ee80000300800 */
[----:B------:R0:W-:Y:S04]  /*1b9e0*/  STL [R1+0x3dc], R250 ;  /* 0x0003dcfa01007387 */ /* 0x0001e80000100800 */
[----:B0-----:R-:W3:Y:S01]  /*1b9f0*/  LDL.LU R250, [R1+0x394] ;  /* 0x0003940001fa7983 */ /* 0x001ee20000300800 */
[-C--:B--2---:R-:W-:Y:S01]  /*1ba00*/  IADD3 R234, P5, R234, R5.reuse, RZ ;  /* 0x00000005eaea7210 */ /* 0x084fe20007fbe0ff */
[--C-:B------:R-:W-:Y:S01]  /*1ba10*/  IMAD.X R155, R155, 0x1, R6.reuse, P6 ;  /* 0x000000019b9b7824 */ /* 0x100fe200030e0606 */
[----:B------:R-:W-:Y:S01]  /*1ba20*/  IADD3 R238, P6, R238, R5, RZ ;  /* 0x00000005eeee7210 */ /* 0x000fe20007fde0ff */
[----:B------:R-:W-:-:S02]  /*1ba30*/  IMAD.X R154, R154, 0x1, R6, P1 ;  /* 0x000000019a9a7824 */ /* 0x000fc400008e0606 */
[----:B------:R0:W-:Y:S01]  /*1ba40*/  STL [R1+0x3b0], R234 ;  /* 0x0003b0ea01007387 */ /* 0x0001e20000100800 */
[-C--:B------:R-:W-:Y:S01]  /*1ba50*/  IADD3 R247, P1, R247, R5.reuse, RZ ;  /* 0x00000005f7f77210 */ /* 0x080fe20007f3e0ff */
[--C-:B------:R-:W-:Y:S01]  /*1ba60*/  IMAD.X R153, R153, 0x1, R6.reuse, P2 ;  /* 0x0000000199997824 */ /* 0x100fe200010e0606 */
[-C--:B------:R-:W-:Y:S01]  /*1ba70*/  IADD3 R228, P2, R228, R5.reuse, RZ ;  /* 0x00000005e4e47210 */ /* 0x080fe20007f5e0ff */
[----:B0-----:R-:W2:Y:S04]  /*1ba80*/  LDL.LU R234, [R1+0x360] ;  /* 0x0003600001ea7983 */ /* 0x001ea80000300800 */
[----:B------:R0:W-:Y:S04]  /*1ba90*/  STL [R1+0x3a8], R238 ;  /* 0x0003a8ee01007387 */ /* 0x0001e80000100800 */
[----:B0-----:R-:W2:Y:S04]  /*1baa0*/  LDL.LU R238, [R1+0x38c] ;  /* 0x00038c0001ee7983 */ /* 0x001ea80000300800 */
[----:B------:R0:W-:Y:S04]  /*1bab0*/  STL [R1+0x3d4], R155 ;  /* 0x0003d49b01007387 */ /* 0x0001e80000100800 */
[----:B------:R-:W2:Y:S04]  /*1bac0*/  LDL.LU R156, [R1+0x358] ;  /* 0x00035800019c7983 */ /* 0x000ea80000300800 */
[----:B0-----:R-:W2:Y:S04]  /*1bad0*/  LDL.LU R155, [R1+0x384] ;  /* 0x00038400019b7983 */ /* 0x001ea80000300800 */
[----:B------:R0:W-:Y:S01]  /*1bae0*/  STL [R1+0x3cc], R154 ;  /* 0x0003cc9a01007387 */ /* 0x0001e20000100800 */
[----:B----4-:R-:W-:Y:S01]  /*1baf0*/  IMAD.X R157, R157, 0x1, R6, P3 ;  /* 0x000000019d9d7824 */ /* 0x010fe200018e0606 */
[----:B------:R-:W-:-:S02]  /*1bb00*/  IADD3 R248, P3, R248, R5, RZ ;  /* 0x00000005f8f87210 */ /* 0x000fc40007f7e0ff */
[----:B0-----:R-:W4:Y:S04]  /*1bb10*/  LDL.LU R154, [R1+0x350] ;  /* 0x00035000019a7983 */ /* 0x001f280000300800 */
[----:B------:R0:W-:Y:S01]  /*1bb20*/  STL [R1+0x3a0], R247 ;  /* 0x0003a0f701007387 */ /* 0x0001e20000100800 */
[----:B------:R-:W-:-:S03]  /*1bb30*/  IMAD.X R243, R243, 0x1, R6, P4 ;  /* 0x00000001f3f37824 */ /* 0x000fc600020e0606 */
[----:B0-----:R-:W4:Y:S04]  /*1bb40*/  LDL.LU R247, [R1+0x348] ;  /* 0x0003480001f77983 */ /* 0x001f280000300800 */
[----:B------:R0:W-:Y:S01]  /*1bb50*/  STL [R1+0x3c4], R153 ;  /* 0x0003c49901007387 */ /* 0x0001e20000100800 */
[----:B------:R-:W-:-:S03]  /*1bb60*/  IADD3 R192, P4, R192, R5, RZ ;  /* 0x00000005c0c07210 */ /* 0x000fc60007f9e0ff */
[----:B0-----:R-:W4:Y:S04]  /*1bb70*/  LDL.LU R153, [R1+0x340] ;  /* 0x0003400001997983 */ /* 0x001f280000300800 */
[----:B------:R0:W-:Y:S01]  /*1bb80*/  STL [R1+0x398], R228 ;  /* 0x000398e401007387 */ /* 0x0001e20000100800 */
[----:B------:R-:W-:-:S03]  /*1bb90*/  IMAD.X R193, R193, 0x1, R6, P5 ;  /* 0x00000001c1c17824 */ /* 0x000fc600028e0606 */
[----:B0-----:R-:W4:Y:S04]  /*1bba0*/  LDL.LU R228, [R1+0x364] ;  /* 0x0003640001e47983 */ /* 0x001f280000300800 */
[----:B------:R0:W-:Y:S01]  /*1bbb0*/  STL [R1+0x390], R248 ;  /* 0x000390f801007387 */ /* 0x0001e20000100800 */
[----:B------:R-:W-:-:S03]  /*1bbc0*/  IADD3 R232, P5, R232, R5, RZ ;  /* 0x00000005e8e87210 */ /* 0x000fc60007fbe0ff */
[----:B0-----:R-:W4:Y:S04]  /*1bbd0*/  LDL.LU R248, [R1+0x35c] ;  /* 0x00035c0001f87983 */ /* 0x001f280000300800 */
[----:B------:R-:W-:Y:S04]  /*1bbe0*/  STL [R1+0x3bc], R157 ;  /* 0x0003bc9d01007387 */ /* 0x000fe80000100800 */
[----:B------:R0:W-:Y:S04]  /*1bbf0*/  STL [R1+0x3b4], R243 ;  /* 0x0003b4f301007387 */ /* 0x0001e80000100800 */
[----:B0-----:R-:W4:Y:S04]  /*1bc00*/  LDL.LU R243, [R1+0xcb8] ;  /* 0x000cb80001f37983 */ /* 0x001f280000300800 */
[----:B------:R0:W-:Y:S04]  /*1bc10*/  STL [R1+0x388], R192 ;  /* 0x000388c001007387 */ /* 0x0001e80000100800 */
[----:B0-----:R-:W4:Y:S04]  /*1bc20*/  LDL.LU R192, [R1+0x354] ;  /* 0x0003540001c07983 */ /* 0x001f280000300800 */
[----:B------:R0:W-:Y:S04]  /*1bc30*/  STL [R1+0x3ac], R193 ;  /* 0x0003acc101007387 */ /* 0x0001e80000100800 */
[----:B0-----:R-:W4:Y:S04]  /*1bc40*/  LDL.LU R193, [R1+0x328] ;  /* 0x0003280001c17983 */ /* 0x001f280000300800 */
[----:B------:R0:W-:Y:S04]  /*1bc50*/  STL [R1+0x380], R232 ;  /* 0x000380e801007387 */ /* 0x0001e80000100800 */
[----:B0-----:R-:W4:Y:S01]  /*1bc60*/  LDL.LU R232, [R1+0xcb4] ;  /* 0x000cb40001e87983 */ /* 0x001f220000300800 */
[----:B---3--:R-:W-:Y:S01]  /*1bc70*/  IMAD.X R231, R231, 0x1, R6, P6 ;  /* 0x00000001e7e77824 */ /* 0x008fe200030e0606 */
[----:B------:R-:W-:-:S04]  /*1bc80*/  IADD3 R230, P6, R230, R5, RZ ;  /* 0x00000005e6e67210 */ /* 0x000fc80007fde0ff */
[----:B------:R0:W-:Y:S04]  /*1bc90*/  STL [R1+0x3a4], R231 ;  /* 0x0003a4e701007387 */ /* 0x0001e80000100800 */
[----:B0-----:R-:W3:Y:S04]  /*1bca0*/  LDL.LU R231, [R1+0x34c] ;  /* 0x00034c0001e77983 */ /* 0x001ee80000300800 */
[----:B------:R0:W-:Y:S01]  /*1bcb0*/  STL [R1+0x378], R230 ;  /* 0x000378e601007387 */ /* 0x0001e20000100800 */
[----:B------:R-:W-:-:S03]  /*1bcc0*/  IMAD.X R240, R240, 0x1, R6, P1 ;  /* 0x00000001f0f07824 */ /* 0x000fc600008e0606 */
[----:B0-----:R-:W3:Y:S01]  /*1bcd0*/  LDL.LU R230, [R1+0xcb0] ;  /* 0x000cb00001e67983 */ /* 0x001ee20000300800 */
[----:B------:R-:W-:-:S03]  /*1bce0*/  IADD3 R244, P1, R244, R5, RZ ;  /* 0x00000005f4f47210 */ /* 0x000fc60007f3e0ff */
[----:B------:R0:W-:Y:S04]  /*1bcf0*/  STL [R1+0x39c], R240 ;  /* 0x00039cf001007387 */ /* 0x0001e80000100800 */
[----:B0-----:R-:W3:Y:S01]  /*1bd00*/  LDL.LU R240, [R1+0x320] ;  /* 0x0003200001f07983 */ /* 0x001ee20000300800 */
[----:B------:R-:W-:-:S03]  /*1bd10*/  IMAD.X R250, R250, 0x1, R6, P2 ;  /* 0x00000001fafa7824 */ /* 0x000fc600010e0606 */
[----:B------:R0:W-:Y:S04]  /*1bd20*/  STL [R1+0x370], R244 ;  /* 0x000370f401007387 */ /* 0x0001e80000100800 */
[----:B0-----:R-:W3:Y:S04]  /*1bd30*/  LDL.LU R244, [R1+0x344] ;  /* 0x0003440001f47983 */ /* 0x001ee80000300800 */
[----:B------:R0:W-:Y:S04]  /*1bd40*/  STL [R1+0x394], R250 ;  /* 0x000394fa01007387 */ /* 0x0001e80000100800 */
[----:B0-----:R-:W3:Y:S01]  /*1bd50*/  LDL.LU R250, [R1+0x318] ;  /* 0x0003180001fa7983 */ /* 0x001ee20000300800 */
[----:B--2---:R-:W-:Y:S01]  /*1bd60*/  IADD3 R234, P2, R234, R5, RZ ;  /* 0x00000005eaea7210 */ /* 0x004fe20007f5e0ff */
[----:B------:R-:W-:-:S02]  /*1bd70*/  IMAD.X R227, R227, 0x1, R6, P5 ;  /* 0x00000001e3e37824 */ /* 0x000fc400028e0606 */
[--C-:B------:R-:W-:Y:S02]  /*1bd80*/  IMAD.X R238, R238, 0x1, R6.reuse, P3 ;  /* 0x00000001eeee7824 */ /* 0x100fe400018e0606 */
[----:B------:R0:W-:Y:S01]  /*1bd90*/  STL [R1+0x360], R234 ;  /* 0x000360ea01007387 */ /* 0x0001e20000100800 */
[--C-:B------:R-:W-:Y:S01]  /*1bda0*/  IMAD.X R3, R3, 0x1, R6.reuse, P6 ;  /* 0x0000000103037824 */ /* 0x100fe200030e0606 */
[----:B------:R-:W-:Y:S02]  /*1bdb0*/  IADD3 R156, P3, R156, R5, RZ ;  /* 0x000000059c9c7210 */ /* 0x000fe40007f7e0ff */
[----:B0-----:R-:W2:Y:S01]  /*1bdc0*/  LDL.LU R234, [R1+0x33c] ;  /* 0x00033c0001ea7983 */ /* 0x001ea20000300800 */
[----:B------:R-:W-:-:S03]  /*1bdd0*/  IMAD.X R155, R155, 0x1, R6, P4 ;  /* 0x000000019b9b7824 */ /* 0x000fc600020e0606 */
[----:B------:R0:W-:Y:S04]  /*1bde0*/  STL [R1+0x38c], R238 ;  /* 0x00038cee01007387 */ /* 0x0001e80000100800 */
[----:B0-----:R-:W2:Y:S01]  /*1bdf0*/  LDL.LU R238, [R1+0x310] ;  /* 0x0003100001ee7983 */ /* 0x001ea20000300800 */
[----:B----4-:R-:W-:-:S03]  /*1be00*/  IADD3 R154, P4, R154, R5, RZ ;  /* 0x000000059a9a7210 */ /* 0x010fc60007f9e0ff */
[----:B------:R-:W-:Y:S04]  /*1be10*/  STL [R1+0x358], R156 ;  /* 0x0003589c01007387 */ /* 0x000fe80000100800 */
[----:B------:R0:W-:Y:S04]  /*1be20*/  STL [R1+0x37c], R227 ;  /* 0x00037ce301007387 */ /* 0x0001e80000100800 */
[----:B------:R-:W-:Y:S01]  /*1be30*/  STL [R1+0x384], R155 ;  /* 0x0003849b01007387 */ /* 0x000fe20000100800 */
[----:B------:R-:W-:-:S03]  /*1be40*/  IADD3 R247, P5, R247, R5, RZ ;  /* 0x00000005f7f77210 */ /* 0x000fc60007fbe0ff */
[----:B0-----:R-:W4:Y:S04]  /*1be50*/  LDL.LU R227, [R1+0xcac] ;  /* 0x000cac0001e37983 */ /* 0x001f280000300800 */
[----:B------:R-:W-:Y:S04]  /*1be60*/  STL [R1+0x350], R154 ;  /* 0x0003509a01007387 */ /* 0x000fe80000100800 */
[----:B------:R0:W-:Y:S01]  /*1be70*/  STL [R1+0x374], R3 ;  /* 0x0003740301007387 */ /* 0x0001e20000100800 */
[----:B------:R-:W-:-:S03]  /*1be80*/  IADD3 R153, P6, R153, R5, RZ ;  /* 0x0000000599997210 */ /* 0x000fc60007fde0ff */
[----:B0-----:R-:W4:Y:S04]  /*1be90*/  LDL.LU R3, [R1+0xca8] ;  /* 0x000ca80001037983 */ /* 0x001f280000300800 */
[----:B------:R0:W-:Y:S01]  /*1bea0*/  STL [R1+0x348], R247 ;  /* 0x000348f701007387 */ /* 0x0001e20000100800 */
[--C-:B------:R-:W-:Y:S01]  /*1beb0*/  IMAD.X R228, R228, 0x1, R6.reuse, P1 ;  /* 0x00000001e4e47824 */ /* 0x100fe200008e0606 */
[-C--:B------:R-:W-:Y:S02]  /*1bec0*/  IADD3 R17, P1, R17, R5.reuse, RZ ;  /* 0x0000000511117210 */ /* 0x080fe40007f3e0ff */
[----:B0-----:R-:W4:Y:S04]  /*1bed0*/  LDL.LU R247, [R1+0x308] ;  /* 0x0003080001f77983 */ /* 0x001f280000300800 */
[----:B------:R0:W-:Y:S04]  /*1bee0*/  STL [R1+0x338], R17 ;  /* 0x0003381101007387 */ /* 0x0001e80000100800 */
[----:B------:R-:W-:Y:S01]  /*1bef0*/  STL [R1+0x340], R153 ;  /* 0x0003409901007387 */ /* 0x000fe20000100800 */
[----:B------:R-:W-:Y:S01]  /*1bf00*/  IMAD.X R248, R248, 0x1, R6, P2 ;  /* 0x00000001f8f87824 */ /* 0x000fe200010e0606 */
[----:B------:R-:W-:-:S02]  /*1bf10*/  IADD3 R235, P2, R235, R5, RZ ;  /* 0x00000005ebeb7210 */ /* 0x000fc40007f5e0ff */
[----:B0-----:R-:W4:Y:S04]  /*1bf20*/  LDL.LU R17, [R1+0xca4] ;  /* 0x000ca40001117983 */ /* 0x001f280000300800 */
[----:B------:R-:W-:Y:S04]  /*1bf30*/  STL [R1+0x364], R228 ;  /* 0x000364e401007387 */ /* 0x000fe80000100800 */
[----:B------:R-:W4:Y:S04]  /*1bf40*/  LDL.LU R158, [R1+0x324] ;  /* 0x00032400019e7983 */ /* 0x000f280000300800 */
[----:B------:R0:W-:Y:S04]  /*1bf50*/  STL [R1+0x35c], R248 ;  /* 0x00035cf801007387 */ /* 0x0001e80000100800 */
[----:B0-----:R-:W4:Y:S01]  /*1bf60*/  LDL.LU R248, [R1+0x31c] ;  /* 0x00031c0001f87983 */ /* 0x001f220000300800 */
[----:B------:R-:W-:-:S03]  /*1bf70*/  IMAD.X R192, R192, 0x1, R6, P3 ;  /* 0x00000001c0c07824 */ /* 0x000fc600018e0606 */
[----:B------:R0:W-:Y:S04]  /*1bf80*/  STL [R1+0x330], R235 ;  /* 0x000330eb01007387 */ /* 0x0001e80000100800 */
[----:B0-----:R-:W4:Y:S01]  /*1bf90*/  LDL.LU R235, [R1+0xca0] ;  /* 0x000ca00001eb7983 */ /* 0x001f220000300800 */
[----:B------:R-:W-:-:S03]  /*1bfa0*/  IADD3 R193, P3, R193, R5, RZ ;  /* 0x00000005c1c17210 */ /* 0x000fc60007f7e0ff */
[----:B------:R0:W-:Y:S04]  /*1bfb0*/  STL [R1+0x354], R192 ;  /* 0x000354c001007387 */ /* 0x0001e80000100800 */
[----:B0-----:R-:W4:Y:S04]  /*1bfc0*/  LDL.LU R192, [R1+0x314] ;  /* 0x0003140001c07983 */ /* 0x001f280000300800 */
[----:B------:R-:W4:Y:S04]  /*1bfd0*/  LDL.LU R157, [R1+0x2e8] ;  /* 0x0002e800019d7983 */ /* 0x000f280000300800 */
[----:B------:R0:W-:Y:S04]  /*1bfe0*/  STL [R1+0x328], R193 ;  /* 0x000328c101007387 */ /* 0x0001e80000100800 */
[----:B0-----:R-:W4:Y:S04]  /*1bff0*/  LDL.LU R193, [R1+0x30c] ;  /* 0x00030c0001c17983 */ /* 0x001f280000300800 */
[----:B------:R-:W4:Y:S04]  /*1c000*/  LDL.LU R156, [R1+0x2e0] ;  /* 0x0002e000019c7983 */ /* 0x000f280000300800 */
[----:B------:R-:W4:Y:S04]  /*1c010*/  LDL.LU R155, [R1+0x304] ;  /* 0x00030400019b7983 */ /* 0x000f280000300800 */
[----:B------:R-:W4:Y:S01]  /*1c020*/  LDL.LU R154, [R1+0x2d8] ;  /* 0x0002d800019a7983 */ /* 0x000f220000300800 */
[----:B---3--:R-:W-:-:S05]  /*1c030*/  IMAD.X R231, R231, 0x1, R6, P4 ;  /* 0x00000001e7e77824 */ /* 0x008fca00020e0606 */
[----:B------:R0:W-:Y:S04]  /*1c040*/  STL [R1+0x34c], R231 ;  /* 0x00034ce701007387 */ /* 0x0001e80000100800 */
[----:B------:R-:W3:Y:S04]  /*1c050*/  LDL.LU R153, [R1+0x2d0] ;  /* 0x0002d00001997983 */ /* 0x000ee80000300800 */
[----:B------:R-:W3:Y:S01]  /*1c060*/  LDL.LU R228, [R1+0x2c8] ;  /* 0x0002c80001e47983 */ /* 0x000ee20000300800 */
[----:B------:R-:W-:-:S05]  /*1c070*/  IADD3 R240, P4, R240, R5, RZ ;  /* 0x00000005f0f07210 */ /* 0x000fca0007f9e0ff */
[----:B------:R1:W-:Y:S01]  /*1c080*/  STL [R1+0x320], R240 ;  /* 0x000320f001007387 */ /* 0x0003e20000100800 */
[----:B------:R-:W-:-:S05]  /*1c090*/  IMAD.X R244, R244, 0x1, R6, P5 ;  /* 0x00000001f4f47824 */ /* 0x000fca00028e0606 */
[----:B------:R-:W-:Y:S04]  /*1c0a0*/  STL [R1+0x344], R244 ;  /* 0x000344f401007387 */ /* 0x000fe80000100800 */
[----:B0-----:R-:W3:Y:S01]  /*1c0b0*/  LDL.LU R231, [R1+0x2e4] ;  /* 0x0002e40001e77983 */ /* 0x001ee20000300800 */
[----:B------:R-:W-:-:S05]  /*1c0c0*/  IADD3 R250, P5, R250, R5, RZ ;  /* 0x00000005fafa7210 */ /* 0x000fca0007fbe0ff */
[----:B------:R-:W-:Y:S04]  /*1c0d0*/  STL [R1+0x318], R250 ;  /* 0x000318fa01007387 */ /* 0x000fe80000100800 */
[----:B-1----:R-:W3:Y:S01]  /*1c0e0*/  LDL.LU R240, [R1+0x2dc] ;  /* 0x0002dc0001f07983 */ /* 0x002ee20000300800 */
[--C-:B------:R-:W-:Y:S02]  /*1c0f0*/  IMAD.X R239, R239, 0x1, R6.reuse, P1 ;  /* 0x00000001efef7824 */ /* 0x100fe400008e0606 */
[----:B--2---:R-:W-:-:S05]  /*1c100*/  IMAD.X R234, R234, 0x1, R6, P6 ;  /* 0x00000001eaea7824 */ /* 0x004fca00030e0606 */
[----:B------:R-:W-:Y:S04]  /*1c110*/  STL [R1+0x33c], R234 ;  /* 0x00033cea01007387 */ /* 0x000fe80000100800 */
[----:B------:R0:W-:Y:S01]  /*1c120*/  STL [R1+0x334], R239 ;  /* 0x000334ef01007387 */ /* 0x0001e20000100800 */
[----:B------:R-:W-:Y:S01]  /*1c130*/  IADD3 R238, P6, R238, R5, RZ ;  /* 0x00000005eeee7210 */ /* 0x000fe20007fde0ff */
[----:B------:R-:W-:-:S04]  /*1c140*/  IMAD.X R226, R226, 0x1, R6, P2 ;  /* 0x00000001e2e27824 */ /* 0x000fc800010e0606 */
[----:B------:R1:W-:Y:S04]  /*1c150*/  STL [R1+0x310], R238 ;  /* 0x000310ee01007387 */ /* 0x0003e80000100800 */
[----:B0-----:R-:W2:Y:S04]  /*1c160*/  LDL.LU R239, [R1+0xc9c] ;  /* 0x000c9c0001ef7983 */ /* 0x001ea80000300800 */
[----:B------:R-:W2:Y:S04]  /*1c170*/  LDL.LU R244, [R1+0x2d4] ;  /* 0x0002d40001f47983 */ /* 0x000ea80000300800 */
[----:B------:R-:W2:Y:S04]  /*1c180*/  LDL.LU R250, [R1+0x2a8] ;  /* 0x0002a80001fa7983 */ /* 0x000ea80000300800 */
[----:B------:R-:W2:Y:S04]  /*1c190*/  LDL.LU R234, [R1+0x2cc] ;  /* 0x0002cc0001ea7983 */ /* 0x000ea80000300800 */
[----:B-1----:R-:W2:Y:S01]  /*1c1a0*/  LDL.LU R238, [R1+0x2a0] ;  /* 0x0002a00001ee7983 */ /* 0x002ea20000300800 */
[----:B----4-:R-:W-:-:S05]  /*1c1b0*/  IADD3 R247, P1, R247, R5, RZ ;  /* 0x00000005f7f77210 */ /* 0x010fca0007f3e0ff */
[----:B------:R0:W-:Y:S01]  /*1c1c0*/  STL [R1+0x308], R247 ;  /* 0x000308f701007387 */ /* 0x0001e20000100800 */
[----:B------:R-:W-:-:S03]  /*1c1d0*/  IADD3 R17, P2, R17, R5, RZ ;  /* 0x0000000511117210 */ /* 0x000fc60007f5e0ff */
[----:B0-----:R-:W4:Y:S04]  /*1c1e0*/  LDL.LU R247, [R1+0x298] ;  /* 0x0002980001f77983 */ /* 0x001f280000300800 */
[----:B------:R0:W-:Y:S01]  /*1c1f0*/  STL [R1+0x32c], R226 ;  /* 0x00032ce201007387 */ /* 0x0001e20000100800 */
[--C-:B------:R-:W-:Y:S01]  /*1c200*/  IMAD.X R158, R158, 0x1, R6.reuse, P3 ;  /* 0x000000019e9e7824 */ /* 0x100fe200018e0606 */
[-C--:B------:R-:W-:Y:S02]  /*1c210*/  IADD3 R246, P3, R246, R5.reuse, RZ ;  /* 0x00000005f6f67210 */ /* 0x080fe40007f7e0ff */
[----:B0-----:R-:W4:Y:S04]  /*1c220*/  LDL.LU R226, [R1+0xc98] ;  /* 0x000c980001e27983 */ /* 0x001f280000300800 */
[----:B------:R0:W-:Y:S01]  /*1c230*/  STL [R1+0x300], R17 ;  /* 0x0003001101007387 */ /* 0x0001e20000100800 */
[----:B------:R-:W-:Y:S01]  /*1c240*/  IMAD.X R248, R248, 0x1, R6, P4 ;  /* 0x00000001f8f87824 */ /* 0x000fe200020e0606 */
[----:B------:R-:W-:-:S02]  /*1c250*/  IADD3 R20, P4, R20, R5, RZ ;  /* 0x0000000514147210 */ /* 0x000fc40007f9e0ff */
[----:B0-----:R-:W4:Y:S04]  /*1c260*/  LDL.LU R17, [R1+0xc94] ;  /* 0x000c940001117983 */ /* 0x001f280000300800 */
[----:B------:R0:W-:Y:S04]  /*1c270*/  STL [R1+0x2f8], R246 ;  /* 0x0002f8f601007387 */ /* 0x0001e80000100800 */
[----:B0-----:R-:W4:Y:S04]  /*1c280*/  LDL.LU R246, [R1+0xc90] ;  /* 0x000c900001f67983 */ /* 0x001f280000300800 */
[----:B------:R-:W-:Y:S04]  /*1c290*/  STL [R1+0x324], R158 ;  /* 0x0003249e01007387 */ /* 0x000fe80000100800 */
[----:B------:R0:W-:Y:S01]  /*1c2a0*/  STL [R1+0x2f0], R20 ;  /* 0x0002f01401007387 */ /* 0x0001e20000100800 */
[----:B------:R-:W-:-:S02]  /*1c2b0*/  IMAD.X R192, R192, 0x1, R6, P5 ;  /* 0x00000001c0c07824 */ /* 0x000fc400028e0606 */
[--C-:B------:R-:W-:Y:S01]  /*1c2c0*/  IMAD.X R235, R235, 0x1, R6.reuse, P2 ;  /* 0x00000001ebeb7824 */ /* 0x100fe200010e0606 */
[-C--:B------:R-:W-:Y:S01]  /*1c2d0*/  IADD3 R157, P5, R157, R5.reuse, RZ ;  /* 0x000000059d9d7210 */ /* 0x080fe20007fbe0ff */
[----:B0-----:R-:W4:Y:S04]  /*1c2e0*/  LDL.LU R20, [R1+0xc8c] ;  /* 0x000c8c0001147983 */ /* 0x001f280000300800 */
[----:B------:R0:W-:Y:S01]  /*1c2f0*/  STL [R1+0x31c], R248 ;  /* 0x00031cf801007387 */ /* 0x0001e20000100800 */
[--C-:B------:R-:W-:Y:S01]  /*1c300*/  IMAD.X R193, R193, 0x1, R6.reuse, P6 ;  /* 0x00000001c1c17824 */ /* 0x100fe200030e0606 */
[-C--:B------:R-:W-:Y:S02]  /*1c310*/  IADD3 R156, P6, R156, R5.reuse, RZ ;  /* 0x000000059c9c7210 */ /* 0x080fe40007fde0ff */
[----:B0-----:R-:W4:Y:S04]  /*1c320*/  LDL.LU R248, [R1+0x2a4] ;  /* 0x0002a40001f87983 */ /* 0x001f280000300800 */
[----:B------:R0:W-:Y:S01]  /*1c330*/  STL [R1+0x314], R192 ;  /* 0x000314c001007387 */ /* 0x0001e20000100800 */
[--C-:B------:R-:W-:Y:S01]  /*1c340*/  IMAD.X R155, R155, 0x1, R6.reuse, P1 ;  /* 0x000000019b9b7824 */ /* 0x100fe200008e0606 */
[----:B------:R-:W-:Y:S01]  /*1c350*/  IADD3 R154, P1, R154, R5, RZ ;  /* 0x000000059a9a7210 */ /* 0x000fe20007f3e0ff */
[----:B------:R-:W-:Y:S01]  /*1c360*/  IMAD.X R251, R251, 0x1, R6, P3 ;  /* 0x00000001fbfb7824 */ /* 0x000fe200018e0606 */
[----:B0-----:R-:W4:Y:S04]  /*1c370*/  LDL.LU R192, [R1+0x29c] ;  /* 0x00029c0001c07983 */ /* 0x001f280000300800 */
[----:B------:R0:W-:Y:S01]  /*1c380*/  STL [R1+0x30c], R193 ;  /* 0x00030cc101007387 */ /* 0x0001e20000100800 */
[----:B------:R-:W-:-:S03]  /*1c390*/  IADD3.X R242, R242, R6, RZ, P4, !PT ;  /* 0x00000006f2f27210 */ /* 0x000fc600027fe4ff */
[----:B0-----:R-:W4:Y:S04]  /*1c3a0*/  LDL.LU R193, [R1+0x268] ;  /* 0x0002680001c17983 */ /* 0x001f280000300800 */
[----:B------:R-:W-:Y:S04]  /*1c3b0*/  STL [R1+0x2e8], R157 ;  /* 0x0002e89d01007387 */ /* 0x000fe80000100800 */
[----:B------:R-:W-:Y:S04]  /*1c3c0*/  STL [R1+0x2e0], R156 ;  /* 0x0002e09c01007387 */ /* 0x000fe80000100800 */
[----:B------:R0:W-:Y:S04]  /*1c3d0*/  STL [R1+0x2fc], R235 ;  /* 0x0002fceb01007387 */ /* 0x0001e80000100800 */
[----:B------:R-:W-:Y:S01]  /*1c3e0*/  STL [R1+0x304], R155 ;  /* 0x0003049b01007387 */ /* 0x000fe20000100800 */
[----:B------:R-:W-:-:S03]  /*1c3f0*/  IADD3 R227, P4, R227, R5, RZ ;  /* 0x00000005e3e37210 */ /* 0x000fc60007f9e0ff */
[----:B0-----:R-:W4:Y:S04]  /*1c400*/  LDL.LU R235, [R1+0xc88] ;  /* 0x000c880001eb7983 */ /* 0x001f280000300800 */
[----:B------:R-:W-:Y:S04]  /*1c410*/  STL [R1+0x2d8], R154 ;  /* 0x0002d89a01007387 */ /* 0x000fe80000100800 */
[----:B------:R0:W-:Y:S04]  /*1c420*/  STL [R1+0x2f4], R251 ;  /* 0x0002f4fb01007387 */ /* 0x0001e80000100800 */
[----:B0-----:R-:W4:Y:S01]  /*1c430*/  LDL.LU R251, [R1+0xc84] ;  /* 0x000c840001fb7983 */ /* 0x001f220000300800 */
[----:B---3--:R-:W-:-:S02]  /*1c440*/  IADD3 R153, P2, R153, R5, RZ ;  /* 0x0000000599997210 */ /* 0x008fc40007f5e0ff */
[----:B------:R-:W-:-:S03]  /*1c450*/  IADD3 R228, P3, R228, R5, RZ ;  /* 0x00000005e4e47210 */ /* 0x000fc60007f7e0ff */
[----:B------:R-:W-:Y:S04]  /*1c460*/  STL [R1+0x2d0], R153 ;  /* 0x0002d09901007387 */ /* 0x000fe80000100800 */
[----:B------:R0:W-:Y:S04]  /*1c470*/  STL [R1+0x2ec], R242 ;  /* 0x0002ecf201007387 */ /* 0x0001e80000100800 */
[----:B0-----:R-:W3:Y:S04]  /*1c480*/  LDL.LU R242, [R1+0xc80] ;  /* 0x000c800001f27983 */ /* 0x001ee80000300800 */
[----:B------:R-:W-:Y:S04]  /*1c490*/  STL [R1+0x2c8], R228 ;  /* 0x0002c8e401007387 */ /* 0x000fe80000100800 */
[----:B------:R0:W-:Y:S04]  /*1c4a0*/  STL [R1+0x2c0], R227 ;  /* 0x0002c0e301007387 */ /* 0x0001e80000100800 */
[----:B0-----:R-:W3:Y:S01]  /*1c4b0*/  LDL.LU R227, [R1+0xc7c] ;  /* 0x000c7c0001e37983 */ /* 0x001ee20000300800 */
[----:B------:R-:W-:Y:S01]  /*1c4c0*/  IMAD.X R231, R231, 0x1, R6, P5 ;  /* 0x00000001e7e77824 */ /* 0x000fe200028e0606 */
[----:B------:R-:W-:-:S05]  /*1c4d0*/  IADD3 R223, P5, R223, R5, RZ ;  /* 0x00000005dfdf7210 */ /* 0x000fca0007fbe0ff */
[----:B------:R0:W-:Y:S01]  /*1c4e0*/  STL [R1+0x2b8], R223 ;  /* 0x0002b8df01007387 */ /* 0x0001e20000100800 */
[--C-:B------:R-:W-:Y:S01]  /*1c4f0*/  IMAD.X R240, R240, 0x1, R6.reuse, P6 ;  /* 0x00000001f0f07824 */ /* 0x100fe200030e0606 */
[----:B------:R-:W-:Y:S02]  /*1c500*/  IADD3 R245, P6, R245, R5, RZ ;  /* 0x00000005f5f57210 */ /* 0x000fe40007fde0ff */
[----:B0-----:R-:W3:Y:S04]  /*1c510*/  LDL.LU R223, [R1+0xc78] ;  /* 0x000c780001df7983 */ /* 0x001ee80000300800 */
[----:B------:R-:W-:Y:S04]  /*1c520*/  STL [R1+0x2e4], R231 ;  /* 0x0002e4e701007387 */ /* 0x000fe80000100800 */
[----:B------:R0:W-:Y:S04]  /*1c530*/  STL [R1+0x2b0], R245 ;  /* 0x0002b0f501007387 */ /* 0x0001e80000100800 */
[----:B0-----:R-:W3:Y:S01]  /*1c540*/  LDL.LU R245, [R1+0xc74] ;  /* 0x000c740001f57983 */ /* 0x001ee20000300800 */
[----:B------:R-:W-:-:S03]  /*1c550*/  IMAD.X R3, R3, 0x1, R6, P4 ;  /* 0x0000000103037824 */ /* 0x000fc600020e0606 */
[----:B------:R-:W-:Y:S01]  /*1c560*/  STL [R1+0x2dc], R240 ;  /* 0x0002dcf001007387 */ /* 0x000fe20000100800 */
[----:B--2---:R-:W-:Y:S01]  /*1c570*/  IMAD.X R244, R244, 0x1, R6, P1 ;  /* 0x00000001f4f47824 */ /* 0x004fe200008e0606 */
[----:B------:R-:W-:-:S04]  /*1c580*/  IADD3 R250, P1, R250, R5, RZ ;  /* 0x00000005fafa7210 */ /* 0x000fc80007f3e0ff */
[----:B------:R-:W-:Y:S01]  /*1c590*/  STL [R1+0x2d4], R244 ;  /* 0x0002d4f401007387 */ /* 0x000fe20000100800 */
[----:B------:R-:W-:-:S03]  /*1c5a0*/  IMAD.X R234, R234, 0x1, R6, P2 ;  /* 0x00000001eaea7824 */ /* 0x000fc600010e0606 */
[----:B------:R-:W-:Y:S01]  /*1c5b0*/  STL [R1+0x2a8], R250 ;  /* 0x0002a8fa01007387 */ /* 0x000fe20000100800 */
[-C--:B------:R-:W-:Y:S01]  /*1c5c0*/  IADD3 R238, P2, R238, R5.reuse, RZ ;  /* 0x00000005eeee7210 */ /* 0x080fe20007f5e0ff */
[--C-:B------:R-:W-:Y:S02]  /*1c5d0*/  IMAD.X R229, R229, 0x1, R6.reuse, P5 ;  /* 0x00000001e5e57824 */ /* 0x100fe400028e0606 */
[--C-:B------:R-:W-:Y:S01]  /*1c5e0*/  IMAD.X R0, R0, 0x1, R6.reuse, P6 ;  /* 0x0000000100007824 */ /* 0x100fe200030e0606 */
[-C--:B------:R-:W-:Y:S02]  /*1c5f0*/  IADD3 R232, P6, R232, R5.reuse, RZ ;  /* 0x00000005e8e87210 */ /* 0x080fe40007fde0ff */
[-C--:B----4-:R-:W-:Y:S01]  /*1c600*/  IADD3 R20, P5, R20, R5.reuse, RZ ;  /* 0x0000000514147210 */ /* 0x090fe20007fbe0ff */
[--C-:B------:R-:W-:Y:S01]  /*1c610*/  IMAD.X R248, R248, 0x1, R6.reuse, P1 ;  /* 0x00000001f8f87824 */ /* 0x100fe200008e0606 */
[-C--:B------:R-:W-:Y:S01]  /*1c620*/  IADD3 R252, P1, R252, R5.reuse, RZ ;  /* 0x00000005fcfc7210 */ /* 0x080fe20007f3e0ff */
[----:B------:R-:W-:Y:S01]  /*1c630*/  IMAD.X R251, R251, 0x1, R6, P3 ;  /* 0x00000001fbfb7824 */ /* 0x000fe200018e0606 */
[----:B------:R-:W-:-:S04]  /*1c640*/  IADD3 R247, P3, R247, R5, RZ ;  /* 0x00000005f7f77210 */ /* 0x000fc80007f7e0ff */
[----:B------:R0:W-:Y:S04]  /*1c650*/  STL [R1+0x2c4], R251 ;  /* 0x0002c4fb01007387 */ /* 0x0001e80000100800 */
[----:B------:R-:W-:Y:S04]  /*1c660*/  STL [R1+0x2cc], R234 ;  /* 0x0002ccea01007387 */ /* 0x000fe80000100800 */
[----:B0-----:R-:W2:Y:S04]  /*1c670*/  LDL.LU R251, [R1+0xc70] ;  /* 0x000c700001fb7983 */ /* 0x001ea80000300800 */
[----:B------:R-:W-:Y:S04]  /*1c680*/  STL [R1+0x2a0], R238 ;  /* 0x0002a0ee01007387 */ /* 0x000fe80000100800 */
[----:B------:R0:W-:Y:S04]  /*1c690*/  STL [R1+0x2bc], R3 ;  /* 0x0002bc0301007387 */ /* 0x0001e80000100800 */
[----:B0-----:R-:W4:Y:S04]  /*1c6a0*/  LDL.LU R3, [R1+0xc6c] ;  /* 0x000c6c0001037983 */ /* 0x001f280000300800 */
[----:B------:R-:W-:Y:S01]  /*1c6b0*/  STL [R1+0x298], R247 ;  /* 0x000298f701007387 */ /* 0x000fe20000100800 */
[----:B---3--:R-:W-:-:S05]  /*1c6c0*/  IADD3 R245, P4, R245, R5, RZ ;  /* 0x00000005f5f57210 */ /* 0x008fca0007f9e0ff */
[----:B------:R0:W-:Y:S04]  /*1c6d0*/  STL [R1+0x290], R245 ;  /* 0x000290f501007387 */ /* 0x0001e80000100800 */
[----:B0-----:R-:W3:Y:S04]  /*1c6e0*/  LDL.LU R245, [R1+0xc68] ;  /* 0x000c680001f57983 */ /* 0x001ee80000300800 */
[----:B------:R0:W-:Y:S04]  /*1c6f0*/  STL [R1+0x2b4], R229 ;  /* 0x0002b4e501007387 */ /* 0x0001e80000100800 */
[----:B0-----:R-:W3:Y:S04]  /*1c700*/  LDL.LU R229, [R1+0xc64] ;  /* 0x000c640001e57983 */ /* 0x001ee80000300800 */
[----:B------:R0:W-:Y:S04]  /*1c710*/  STL [R1+0x288], R20 ;  /* 0x0002881401007387 */ /* 0x0001e80000100800 */
[----:B0-----:R-:W2:Y:S04]  /*1c720*/  LDL.LU R20, [R1+0xc60] ;  /* 0x000c600001147983 */ /* 0x001ea80000300800 */
[----:B------:R0:W-:Y:S04]  /*1c730*/  STL [R1+0x2ac], R0 ;  /* 0x0002ac0001007387 */ /* 0x0001e80000100800 */
[----:B0-----:R-:W3:Y:S04]  /*1c740*/  LDL.LU R0, [R1+0xc5c] ;  /* 0x000c5c0001007983 */ /* 0x001ee80000300800 */
[----:B------:R0:W-:Y:S04]  /*1c750*/  STL [R1+0x280], R232 ;  /* 0x000280e801007387 */ /* 0x0001e80000100800 */
[----:B0-----:R-:W3:Y:S04]  /*1c760*/  LDL.LU R232, [R1+0xc58] ;  /* 0x000c580001e87983 */ /* 0x001ee80000300800 */
[----:B------:R0:W-:Y:S04]  /*1c770*/  STL [R1+0x278], R252 ;  /* 0x000278fc01007387 */ /* 0x0001e80000100800 */
[----:B0-----:R-:W3:Y:S01]  /*1c780*/  LDL.LU R252, [R1+0xc54] ;  /* 0x000c540001fc7983 */ /* 0x001ee20000300800 */
[----:B------:R-:W-:Y:S01]  /*1c790*/  UMOV UR38, UR10 ;  /* 0x0000000a00267c82 */ /* 0x000fe20008000000 */
[----:B------:R-:W-:-:S02]  /*1c7a0*/  UMOV UR39, UR11 ;  /* 0x0000000b00277c82 */ /* 0x000fc40008000000 */
[----:B------:R-:W-:Y:S01]  /*1c7b0*/  HGMMA.64x64x16.F32 R24, gdesc[UR36].tnspA, R24 ;  /* 0x20e00000241879f0 */ /* 0x000fe20008700818 */
[----:B------:R-:W-:Y:S01]  /*1c7c0*/  UMOV UR42, UR14 ;  /* 0x0000000e002a7c82 */ /* 0x000fe20008000000 */
[----:B------:R-:W-:Y:S01]  /*1c7d0*/  UMOV UR43, UR15 ;  /* 0x0000000f002b7c82 */ /* 0x000fe20008000000 */
[--C-:B------:R-:W-:Y:S01]  /*1c7e0*/  IMAD.X R192, R192, 0x1, R6.reuse, P2 ;  /* 0x00000001c0c07824 */ /* 0x100fe200010e0606 */
[----:B------:R-:W-:Y:S01]  /*1c7f0*/  IADD3 R249, P2, R249, R5, RZ ;  /* 0x00000005f9f97210 */ /* 0x000fe20007f5e0ff */
[----:B------:R-:W-:Y:S04]  /*1c800*/  STL [R1+0x2a4], R248 ;  /* 0x0002a4f801007387 */ /* 0x000fe80000100800 */
[----:B------:R0:W-:Y:S01]  /*1c810*/  STL [R1+0x270], R249 ;  /* 0x000270f901007387 */ /* 0x0001e20000100800 */
[----:B------:R-:W-:-:S03]  /*1c820*/  IMAD.X R235, R235, 0x1, R6, P5 ;  /* 0x00000001ebeb7824 */ /* 0x000fc600028e0606 */
[----:B0-----:R-:W3:Y:S04]  /*1c830*/  LDL.LU R249, [R1+0xc50] ;  /* 0x000c500001f97983 */ /* 0x001ee80000300800 */
[----:B------:R-:W-:Y:S01]  /*1c840*/  STL [R1+0x29c], R192 ;  /* 0x00029cc001007387 */ /* 0x000fe20000100800 */
[--C-:B------:R-:W-:Y:S01]  /*1c850*/  IMAD.X R230, R230, 0x1, R6.reuse, P6 ;  /* 0x00000001e6e67824 */ /* 0x100fe200030e0606 */
[-C--:B------:R-:W-:Y:S01]  /*1c860*/  IADD3 R223, P6, R223, R5.reuse, RZ ;  /* 0x00000005dfdf7210 */ /* 0x080fe20007fde0ff */
[----:B------:R-:W-:Y:S01]  /*1c870*/  HGMMA.64x64x16.F32 R24, gdesc[UR40].tnspA, R24 ;  /* 0x20e00000281879f0 */ /* 0x000fe20008700818 */
[----:B------:R-:W-:Y:S01]  /*1c880*/  UMOV UR46, UR18 ;  /* 0x00000012002e7c82 */ /* 0x000fe20008000000 */
[----:B------:R-:W-:Y:S01]  /*1c890*/  UMOV UR47, UR19 ;  /* 0x00000013002f7c82 */ /* 0x000fe20008000000 */
[--C-:B----4-:R-:W-:Y:S01]  /*1c8a0*/  IMAD.X R3, R3, 0x1, R6.reuse, P4 ;  /* 0x0000000103037824 */ /* 0x110fe200020e0606 */
[----:B------:R-:W-:Y:S01]  /*1c8b0*/  HGMMA.64x64x16.F32 R24, gdesc[UR44].tnspA, R24 ;  /* 0x20e000002c1879f0 */ /* 0x000fe20008700818 */
[-C--:B--2---:R-:W-:Y:S01]  /*1c8c0*/  IADD3 R20, P5, R20, R5.reuse, RZ ;  /* 0x0000000514147210 */ /* 0x084fe20007fbe0ff */
[----:B---3--:R-:W-:Y:S01]  /*1c8d0*/  IMAD.X R232, R232, 0x1, R6, P3 ;  /* 0x00000001e8e87824 */ /* 0x008fe200018e0606 */
[----:B------:R-:W-:-:S04]  /*1c8e0*/  IADD3 R193, P3, R193, R5, RZ ;  /* 0x00000005c1c17210 */ /* 0x000fc80007f7e0ff */
[----:B------:R0:W-:Y:S01]  /*1c8f0*/  STL [R1+0x294], R232 ;  /* 0x000294e801007387 */ /* 0x0001e20000100800 */
[----:B------:R-:W-:-:S03]  /*1c900*/  IADD3 R252, P4, R252, R5, RZ ;  /* 0x00000005fcfc7210 */ /* 0x000fc60007f9e0ff */
[----:B0-----:R-:W2:Y:S04]  /*1c910*/  LDL.LU R232, [R1+0xc4c] ;  /* 0x000c4c0001e87983 */ /* 0x001ea80000300800 */
[----:B------:R0:W-:Y:S04]  /*1c920*/  STL [R1+0x28c], R3 ;  /* 0x00028c0301007387 */ /* 0x0001e80000100800 */
[----:B0-----:R-:W3:Y:S04]  /*1c930*/  LDL.LU R3, [R1+0xc48] ;  /* 0x000c480001037983 */ /* 0x001ee80000300800 */
        /* <DEDUP_REMOVED lines=11> */
[----:B------:R-:W-:Y:S01]  /*1c9f0*/  UMOV UR50, UR22 ;  /* 0x0000001600327c82 */ /* 0x000fe20008000000 */
[----:B------:R-:W-:-:S02]  /*1ca00*/  UMOV UR51, UR23 ;  /* 0x0000001700337c82 */ /* 0x000fc40008000000 */
[----:B------:R-:W-:Y:S01]  /*1ca10*/  HGMMA.64x64x16.F32 R24, gdesc[UR48].tnspA, R24 ;  /* 0x20e00000301879f0 */ /* 0x000fe20008700818 */
[----:B------:R-:W-:Y:S01]  /*1ca20*/  UMOV UR54, UR26 ;  /* 0x0000001a00367c82 */ /* 0x000fe20008000000 */
[----:B------:R-:W-:Y:S02]  /*1ca30*/  UMOV UR55, UR27 ;  /* 0x0000001b00377c82 */ /* 0x000fe40008000000 */
[----:B------:R-:W-:Y:S01]  /*1ca40*/  HGMMA.64x64x16.F32 R24, gdesc[UR52].tnspA, R24 ;  /* 0x20e00000341879f0 */ /* 0x000fe20008700818 */
[----:B------:R-:W-:Y:S01]  /*1ca50*/  UMOV UR58, UR30 ;  /* 0x0000001e003a7c82 */ /* 0x000fe20008000000 */
[----:B------:R-:W-:Y:S01]  /*1ca60*/  UMOV UR59, UR31 ;  /* 0x0000001f003b7c82 */ /* 0x000fe20008000000 */
[--C-:B------:R-:W-:Y:S01]  /*1ca70*/  IMAD.X R16, R16, 0x1, R6.reuse, P1 ;  /* 0x0000000110107824 */ /* 0x100fe200008e0606 */
[-C--:B------:R-:W-:Y:S01]  /*1ca80*/  IADD3 R17, P1, R17, R5.reuse, RZ ;  /* 0x0000000511117210 */ /* 0x080fe20007f3e0ff */
[----:B------:R-:W-:Y:S01]  /*1ca90*/  IMAD.X R18, R18, 0x1, R6, P2 ;  /* 0x0000000112127824 */ /* 0x000fe200010e0606 */
[----:B------:R-:W-:-:S02]  /*1caa0*/  IADD3 R19, P2, R19, R5, RZ ;  /* 0x0000000513137210 */ /* 0x000fc40007f5e0ff */
[----:B------:R0:W-:Y:S04]  /*1cab0*/  STL [R1+0x274], R16 ;  /* 0x0002741001007387 */ /* 0x0001e80000100800 */
[----:B0-----:R0:W5:Y:S04]  /*1cac0*/  LDL.LU R16, [R1+0xc30] ;  /* 0x000c300001107983 */ /* 0x0011680000300800 */
[----:B------:R1:W-:Y:S01]  /*1cad0*/  STL [R1+0x248], R17 ;  /* 0x0002481101007387 */ /* 0x0003e20000100800 */
[----:B------:R-:W-:-:S03]  /*1cae0*/  IMAD.X R0, R0, 0x1, R6, P5 ;  /* 0x0000000100007824 */ /* 0x000fc600028e0606 */
[----:B-1----:R0:W5:Y:S04]  /*1caf0*/  LDL.LU R17, [R1+0xc2c] ;  /* 0x000c2c0001117983 */ /* 0x0021680000300800 */
[----:B------:R1:W-:Y:S01]  /*1cb00*/  STL [R1+0x26c], R18 ;  /* 0x00026c1201007387 */ /* 0x0003e20000100800 */
[----:B------:R-:W-:-:S03]  /*1cb10*/  IMAD.X R251, R251, 0x1, R6, P6 ;  /* 0x00000001fbfb7824 */ /* 0x000fc600030e0606 */
[----:B-1----:R0:W5:Y:S01]  /*1cb20*/  LDL.LU R18, [R1+0xc28] ;  /* 0x000c280001127983 */ /* 0x0021620000300800 */
[----:B------:R-:W-:Y:S03]  /*1cb30*/  HGMMA.64x64x16.F32 R24, gdesc[UR56].tnspA, R24, gsb0 ;  /* 0x20e00000381879f0 */ /* 0x000fe60008000818 */
[----:B------:R1:W-:Y:S01]  /*1cb40*/  STL [R1+0x240], R19 ;  /* 0x0002401301007387 */ /* 0x0003e20000100800 */
[----:B------:R-:W-:-:S03]  /*1cb50*/  IADD3 R249, P6, R249, R5, RZ ;  /* 0x00000005f9f97210 */ /* 0x000fc60007fde0ff */
[----:B-1----:R0:W5:Y:S01]  /*1cb60*/  LDL.LU R19, [R1+0xc24] ;  /* 0x000c240001137983 */ /* 0x0021620000300800 */
[--C-:B------:R-:W-:Y:S01]  /*1cb70*/  IMAD.X R246, R246, 0x1, R6.reuse, P1 ;  /* 0x00000001f6f67824 */ /* 0x100fe200008e0606 */
[-C--:B------:R-:W-:Y:S01]  /*1cb80*/  IADD3 R245, P1, R245, R5.reuse, RZ ;  /* 0x00000005f5f57210 */ /* 0x080fe20007f3e0ff */
[----:B------:R-:W-:Y:S01]  /*1cb90*/  IMAD.X R243, R243, 0x1, R6, P2 ;  /* 0x00000001f3f37824 */ /* 0x000fe200010e0606 */
[----:B------:R-:W-:-:S03]  /*1cba0*/  IADD3 R242, P2, R242, R5, RZ ;  /* 0x00000005f2f27210 */ /* 0x000fc60007f5e0ff */
[--C-:B------:R-:W-:Y:S02]  /*1cbb0*/  IMAD.X R229, R229, 0x1, R6.reuse, P1 ;  /* 0x00000001e5e57824 */ /* 0x100fe400008e0606 */
[----:B------:R-:W-:Y:S01]  /*1cbc0*/  IMAD.X R227, R227, 0x1, R6, P2 ;  /* 0x00000001e3e37824 */ /* 0x000fe200010e0606 */
[----:B------:R-:W-:Y:S01]  /*1cbd0*/  IADD3 R188, P0, R188, R23, RZ ;  /* 0x00000017bcbc7210 */ /* 0x000fe20007f1e0ff */
[----:B------:R-:W-:-:S04]  /*1cbe0*/  VIADD R195, R195, 0x1 ;  /* 0x00000001c3c37836 */ /* 0x000fc80000000000 */
[----:B------:R-:W-:Y:S01]  /*1cbf0*/  IMAD.X R189, R189, 0x1, R4, P0 ;  /* 0x00000001bdbd7824 */ /* 0x000fe200000e0604 */
[----:B------:R-:W-:Y:S01]  /*1cc00*/  ISETP.NE.U32.AND P0, PT, R195, R152, PT ;  /* 0x00000098c300720c */ /* 0x000fe20003f05070 */
[--C-:B---3--:R-:W-:Y:S01]  /*1cc10*/  IMAD.X R3, R3, 0x1, R6.reuse, P4 ;  /* 0x0000000103037824 */ /* 0x108fe200020e0606 */
[----:B------:R-:W-:Y:S01]  /*1cc20*/  IADD3 R2, P4, R2, R5, RZ ;  /* 0x0000000502027210 */ /* 0x000fe20007f9e0ff */
[----:B--2---:R-:W-:-:S04]  /*1cc30*/  IMAD.X R232, R232, 0x1, R6, P6 ;  /* 0x00000001e8e87824 */ /* 0x004fc800030e0606 */
[--C-:B------:R-:W-:Y:S01]  /*1cc40*/  IMAD.X R237, R237, 0x1, R6.reuse, P4 ;  /* 0x00000001eded7824 */ /* 0x100fe200020e0606 */
[-C--:B------:R-:W-:Y:S02]  /*1cc50*/  IADD3 R236, P4, R236, R5.reuse, RZ ;  /* 0x00000005ecec7210 */ /* 0x080fe40007f9e0ff */
[-C--:B----4-:R-:W-:Y:S01]  /*1cc60*/  IADD3 R252, P5, R252, R5.reuse, RZ ;  /* 0x00000005fcfc7210 */ /* 0x090fe20007fbe0ff */
[----:B------:R-:W-:Y:S01]  /*1cc70*/  IMAD.X R20, R20, 0x1, R6, P3 ;  /* 0x0000000114147824 */ /* 0x000fe200018e0606 */
[----:B------:R-:W-:-:S04]  /*1cc80*/  IADD3 R22, P3, R22, R5, RZ ;  /* 0x0000000516167210 */ /* 0x000fc80007f7e0ff */
[----:B------:R1:W-:Y:S04]  /*1cc90*/  STL [R1+0x264], R20 ;  /* 0x0002641401007387 */ /* 0x0003e80000100800 */
[----:B-1----:R0:W5:Y:S04]  /*1cca0*/  LDL.LU R20, [R1+0xc20] ;  /* 0x000c200001147983 */ /* 0x0021680000300800 */
[----:B------:R1:W-:Y:S01]  /*1ccb0*/  STL [R1+0x238], R22 ;  /* 0x0002381601007387 */ /* 0x0003e20000100800 */
[----:B------:R-:W-:-:S03]  /*1ccc0*/  IMAD.X R241, R241, 0x1, R6, P3 ;  /* 0x00000001f1f17824 */ /* 0x000fc600018e0606 */
[----:B-1----:R0:W5:Y:S04]  /*1ccd0*/  LDL.LU R22, [R1+0xc1c] ;  /* 0x000c1c0001167983 */ /* 0x0021680000300800 */
[----:B------:R1:W-:Y:S01]  /*1cce0*/  STL [R1+0x25c], R3 ;  /* 0x00025c0301007387 */ /* 0x0003e20000100800 */
[----:B------:R-:W-:-:S03]  /*1ccf0*/  IADD3 R239, P3, R239, R5, RZ ;  /* 0x00000005efef7210 */ /* 0x000fc60007f7e0ff */
[----:B-1----:R0:W5:Y:S04]  /*1cd00*/  LDL.LU R3, [R1+0xc18] ;  /* 0x000c180001037983 */ /* 0x0021680000300800 */
[----:B------:R1:W-:Y:S01]  /*1cd10*/  STL [R1+0x230], R2 ;  /* 0x0002300201007387 */ /* 0x0003e20000100800 */
[----:B------:R-:W-:-:S03]  /*1cd20*/  IMAD.X R235, R235, 0x1, R6, P5 ;  /* 0x00000001ebeb7824 */ /* 0x000fc600028e0606 */
[----:B-1----:R0:W5:Y:S04]  /*1cd30*/  LDL.LU R2, [R1+0xc14] ;  /* 0x000c140001027983 */ /* 0x0021680000300800 */
[----:B------:R1:W-:Y:S01]  /*1cd40*/  STL [R1+0x254], R0 ;  /* 0x0002540001007387 */ /* 0x0003e20000100800 */
[----:B------:R-:W-:-:S03]  /*1cd50*/  IADD3 R233, P5, R233, R5, RZ ;  /* 0x00000005e9e97210 */ /* 0x000fc60007fbe0ff */
[----:B-1----:R0:W5:Y:S04]  /*1cd60*/  LDL.LU R0, [R1+0xc10] ;  /* 0x000c100001007983 */ /* 0x0021680000300800 */
[----:B------:R0:W-:Y:S04]  /*1cd70*/  STL [R1+0x224], R252 ;  /* 0x000224fc01007387 */ /* 0x0001e80000100800 */
[----:B------:R0:W-:Y:S04]  /*1cd80*/  STL [R1+0x24c], R251 ;  /* 0x00024cfb01007387 */ /* 0x0001e80000100800 */
[----:B------:R0:W-:Y:S04]  /*1cd90*/  STL [R1+0x218], R249 ;  /* 0x000218f901007387 */ /* 0x0001e80000100800 */
[----:B------:R0:W-:Y:S04]  /*1cda0*/  STL [R1+0x244], R246 ;  /* 0x000244f601007387 */ /* 0x0001e80000100800 */
[----:B------:R0:W-:Y:S04]  /*1cdb0*/  STL [R1+0x210], R245 ;  /* 0x000210f501007387 */ /* 0x0001e80000100800 */
[----:B------:R0:W-:Y:S01]  /*1cdc0*/  STL [R1+0x23c], R243 ;  /* 0x00023cf301007387 */ /* 0x0001e20000100800 */
[----:B------:R-:W-:-:S03]  /*1cdd0*/  IADD3 R230, P6, R230, R5, RZ ;  /* 0x00000005e6e67210 */ /* 0x000fc60007fde0ff */
[----:B------:R0:W-:Y:S04]  /*1cde0*/  STL [R1+0x208], R242 ;  /* 0x000208f201007387 */ /* 0x0001e80000100800 */
[----:B------:R0:W-:Y:S04]  /*1cdf0*/  STL [R1+0x234], R241 ;  /* 0x000234f101007387 */ /* 0x0001e80000100800 */
[----:B------:R0:W-:Y:S01]  /*1ce00*/  STL [R1+0x200], R239 ;  /* 0x000200ef01007387 */ /* 0x0001e20000100800 */
[----:B------:R-:W-:-:S03]  /*1ce10*/  IMAD.X R226, R226, 0x1, R6, P3 ;  /* 0x00000001e2e27824 */ /* 0x000fc600018e0606 */
[----:B------:R0:W-:Y:S01]  /*1ce20*/  STL [R1+0x22c], R237 ;  /* 0x00022ced01007387 */ /* 0x0001e20000100800 */
[----:B------:R-:W-:-:S03]  /*1ce30*/  IMAD.X R225, R225, 0x1, R6, P4 ;  /* 0x00000001e1e17824 */ /* 0x000fc600020e0606 */
[----:B------:R0:W-:Y:S01]  /*1ce40*/  STL [R1+0x1f8], R236 ;  /* 0x0001f8ec01007387 */ /* 0x0001e20000100800 */
[----:B------:R-:W-:-:S03]  /*1ce50*/  IMAD.X R223, R223, 0x1, R6, P6 ;  /* 0x00000001dfdf7824 */ /* 0x000fc600030e0606 */
[----:B------:R0:W-:Y:S01]  /*1ce60*/  STL [R1+0x21c], R235 ;  /* 0x00021ceb01007387 */ /* 0x0001e20000100800 */
[----:B------:R-:W-:-:S03]  /*1ce70*/  IMAD.X R224, R224, 0x1, R6, P5 ;  /* 0x00000001e0e07824 */ /* 0x000fc600028e0606 */
[----:B------:R0:W-:Y:S04]  /*1ce80*/  STL [R1+0x1f0], R233 ;  /* 0x0001f0e901007387 */ /* 0x0001e80000100800 */
[----:B------:R0:W-:Y:S04]  /*1ce90*/  STL [R1+0x214], R232 ;  /* 0x000214e801007387 */ /* 0x0001e80000100800 */
[----:B------:R0:W-:Y:S04]  /*1cea0*/  STL [R1+0x1e8], R230 ;  /* 0x0001e8e601007387 */ /* 0x0001e80000100800 */
[----:B------:R0:W-:Y:S04]  /*1ceb0*/  STL [R1+0x20c], R229 ;  /* 0x00020ce501007387 */ /* 0x0001e80000100800 */
[----:B------:R0:W-:Y:S04]  /*1cec0*/  STL [R1+0x204], R227 ;  /* 0x000204e301007387 */ /* 0x0001e80000100800 */
[----:B------:R0:W-:Y:S04]  /*1ced0*/  STL [R1+0x1fc], R226 ;  /* 0x0001fce201007387 */ /* 0x0001e80000100800 */
[----:B------:R0:W-:Y:S04]  /*1cee0*/  STL [R1+0x1f4], R225 ;  /* 0x0001f4e101007387 */ /* 0x0001e80000100800 */
[----:B------:R0:W-:Y:S04]  /*1cef0*/  STL [R1+0x1e0], R223 ;  /* 0x0001e0df01007387 */ /* 0x0001e80000100800 */
[----:B------:R0:W-:Y:S01]  /*1cf00*/  STL [R1+0x1ec], R224 ;  /* 0x0001ece001007387 */ /* 0x0001e20000100800 */
[----:B------:R-:W-:-:S02]  /*1cf10*/  WARPGROUP.DEPBAR.LE gsb0, 0x0 ;  /* 0x00008000000079c5 */ /* 0x000fc40000010000 */
[----:B------:R-:W-:Y:S05]  /*1cf20*/  @P0 BRA `(.L_x_1) ;  /* 0xfffffec400000947 */ /* 0x000fea000383ffff */
[----:B------:R-:W-:Y:S02]  /*1cf30*/  F2FP.F16.F32.PACK_AB R23, R47, R111 ;  /* 0x0000006f2f17723e */ /* 0x000fe400000000ff */
[----:B------:R-:W-:Y:S02]  /*1cf40*/  F2FP.F16.F32.PACK_AB R12, R81, R145 ;  /* 0x00000091510c723e */ /* 0x000fe400000000ff */
[----:B-----5:R-:W-:Y:S02]  /*1cf50*/  F2FP.F16.F32.PACK_AB R17, R82, R146 ;  /* 0x000000925211723e */ /* 0x020fe400000000ff */
[----:B------:R-:W-:Y:S02]  /*1cf60*/  F2FP.F16.F32.PACK_AB R22, R45, R109 ;  /* 0x0000006d2d16723e */ /* 0x000fe400000000ff */
[----:B------:R-:W-:Y:S02]  /*1cf70*/  F2FP.F16.F32.PACK_AB R47, R46, R110 ;  /* 0x0000006e2e2f723e */ /* 0x000fe400000000ff */
[----:B------:R-:W-:-:S02]  /*1cf80*/  F2FP.F16.F32.PACK_AB R11, R54, R118 ;  /* 0x00000076360b723e */ /* 0x000fc400000000ff */
[----:B------:R-:W-:Y:S02]  /*1cf90*/  F2FP.F16.F32.PACK_AB R13, R83, R147 ;  /* 0x00000093530d723e */ /* 0x000fe400000000ff */
[----:B------:R-:W-:Y:S02]  /*1cfa0*/  F2FP.F16.F32.PACK_AB R18, R48, R112 ;  /* 0x000000703012723e */ /* 0x000fe400000000ff */
[----:B------:R-:W-:Y:S02]  /*1cfb0*/  F2FP.F16.F32.PACK_AB R21, R79, R143 ;  /* 0x0000008f4f15723e */ /* 0x000fe400000000ff */
        /* <DEDUP_REMOVED lines=54> */
[----:B------:R-:W-:-:S07]  /*1d320*/  F2FP.F16.F32.PACK_AB R60, R56, R120 ;  /* 0x00000078383c723e */ /* 0x000fce00000000ff */
.L_x_0:
[----:B------:R-:W1:Y:S01]  /*1d330*/  S2R R25, SR_TID.X ;  /* 0x0000000000197919 */ /* 0x000e620000002100 */
[----:B------:R-:W-:Y:S01]  /*1d340*/  MOV R153, 0x400 ;  /* 0x0000040000997802 */ /* 0x000fe20000000f00 */
[----:B------:R-:W2:Y:S01]  /*1d350*/  LDC.64 R68, c[0x0][0x228] ;  /* 0x00008a00ff447b82 */ /* 0x000ea20000000a00 */
[C---:B------:R-:W-:Y:S01]  /*1d360*/  VIADD R30, R0.reuse, 0x3f ;  /* 0x0000003f001e7836 */ /* 0x040fe20000000000 */
[----:B------:R-:W3:Y:S01]  /*1d370*/  S2R R154, SR_CgaCtaId ;  /* 0x00000000009a7919 */ /* 0x000ee20000008800 */
[----:B------:R-:W-:Y:S01]  /*1d380*/  VIADD R28, R0, 0x3 ;  /* 0x00000003001c7836 */ /* 0x000fe20000000000 */
[----:B------:R-:W4:Y:S04]  /*1d390*/  S2R R152, SR_TID.X ;  /* 0x0000000000987919 */ /* 0x000f280000002100 */
[----:B------:R-:W5:Y:S08]  /*1d3a0*/  LDC R93, c[0x0][0x244] ;  /* 0x00009100ff5d7b82 */ /* 0x000f700000000800 */
[----:B------:R-:W0:Y:S01]  /*1d3b0*/  LDC.64 R94, c[0x0][0x220] ;  /* 0x00008800ff5e7b82 */ /* 0x000e220000000a00 */
[----:B--2---:R-:W-:-:S07]  /*1d3c0*/  ISETP.GE.AND P0, PT, R30, R69, PT ;  /* 0x000000451e00720c */ /* 0x004fce0003f06270 */
[----:B------:R-:W2:Y:S08]  /*1d3d0*/  LDC R71, c[0x0][0x248] ;  /* 0x00009200ff477b82 */ /* 0x000eb00000000800 */
[----:B------:R-:W-:Y:S01]  /*1d3e0*/  BAR.SYNC.DEFER_BLOCKING 0x0 ;  /* 0x0000000000007b1d */ /* 0x000fe20000010000 */
[----:B------:R-:W-:Y:S02]  /*1d3f0*/  ISETP.GE.AND P3, PT, R28, R69, PT ;  /* 0x000000451c00720c */ /* 0x000fe40003f66270 */
[----:B------:R-:W-:Y:S01]  /*1d400*/  ISETP.GE.AND P4, PT, R2, R68, PT ;  /* 0x000000440200720c */ /* 0x000fe20003f86270 */
[----:B-1----:R-:W-:-:S02]  /*1d410*/  IMAD.SHL.U32 R24, R25, 0x10, RZ ;  /* 0x0000001019187824 */ /* 0x002fc400078e00ff */
[C---:B------:R-:W-:Y:S01]  /*1d420*/  IMAD.SHL.U32 R26, R25.reuse, 0x40, RZ ;  /* 0x00000040191a7824 */ /* 0x040fe200078e00ff */
[----:B------:R-:W-:Y:S01]  /*1d430*/  ISETP.LT.AND P4, PT, R0, R69, !P4 ;  /* 0x000000450000720c */ /* 0x000fe20006781270 */
[----:B------:R-:W-:Y:S01]  /*1d440*/  IMAD.SHL.U32 R25, R25, 0x8, RZ ;  /* 0x0000000819197824 */ /* 0x000fe200078e00ff */
[----:B------:R-:W-:Y:S02]  /*1d450*/  LOP3.LUT R24, R24, 0xf0, RZ, 0xc0, !PT ;  /* 0x000000f018187812 */ /* 0x000fe400078ec0ff */
[----:B------:R-:W-:Y:S01]  /*1d460*/  LOP3.LUT R27, R26, 0x400, RZ, 0xc0, !PT ;  /* 0x000004001a1b7812 */ /* 0x000fe200078ec0ff */
[----:B------:R-:W-:Y:S01]  /*1d470*/  VIADD R26, R0, 0x2 ;  /* 0x00000002001a7836 */ /* 0x000fe20000000000 */
[----:B---3--:R-:W-:Y:S02]  /*1d480*/  LEA R153, R154, R153, 0x18 ;  /* 0x000000999a997211 */ /* 0x008fe400078ec0ff */
[----:B------:R-:W-:Y:S02]  /*1d490*/  LOP3.LUT R25, R25, 0x300, RZ, 0xc0, !PT ;  /* 0x0000030019197812 */ /* 0x000fe400078ec0ff */
[----:B------:R-:W-:-:S02]  /*1d4a0*/  IADD3 R24, R27, R153, R24 ;  /* 0x000000991b187210 */ /* 0x000fc40007ffe018 */
[----:B----4-:R-:W-:Y:S02]  /*1d4b0*/  LOP3.LUT R152, R152, 0x7f, RZ, 0xc0, !PT ;  /* 0x0000007f98987812 */ /* 0x010fe400078ec0ff */
[-C--:B------:R-:W-:Y:S01]  /*1d4c0*/  ISETP.GE.AND P5, PT, R26, R69.reuse, PT ;  /* 0x000000451a00720c */ /* 0x080fe20003fa6270 */
[----:B------:R-:W-:Y:S02]  /*1d4d0*/  IMAD.IADD R92, R25, 0x1, R24 ;  /* 0x00000001195c7824 */ /* 0x000fe400078e0218 */
[----:B------:R-:W-:Y:S02]  /*1d4e0*/  IMAD R70, R152, 0x10, R153 ;  /* 0x0000001098467824 */ /* 0x000fe400078e0299 */
[----:B------:R-:W-:Y:S01]  /*1d4f0*/  VIADD R24, R0, 0x1 ;  /* 0x0000000100187836 */ /* 0x000fe20000000000 */
[----:B------:R-:W-:Y:S01]  /*1d500*/  STSM.16.M88.4 [R92], R60 ;  /* 0x0000003c5c007844 */ /* 0x000fe20000000200 */
[----:B------:R-:W-:Y:S03]  /*1d510*/  BAR.SYNC.DEFER_BLOCKING 0x0 ;  /* 0x0000000000007b1d */ /* 0x000fe60000010000 */
[----:B------:R-:W-:-:S03]  /*1d520*/  ISETP.GE.AND P1, PT, R24, R69, PT ;  /* 0x000000451800720c */ /* 0x000fc60003f26270 */
[----:B------:R-:W1:Y:S02]  /*1d530*/  LDS.128 R88, [R70] ;  /* 0x0000000046587984 */ /* 0x000e640000000c00 */
[----:B------:R-:W-:Y:S06]  /*1d540*/  BAR.SYNC.DEFER_BLOCKING 0x0 ;  /* 0x0000000000007b1d */ /* 0x000fec0000010000 */
[----:B------:R-:W-:Y:S02]  /*1d550*/  STSM.16.M88.4 [R92], R32 ;  /* 0x000000205c007844 */ /* 0x000fe40000000200 */
[----:B------:R-:W-:Y:S06]  /*1d560*/  BAR.SYNC.DEFER_BLOCKING 0x0 ;  /* 0x0000000000007b1d */ /* 0x000fec0000010000 */
[----:B------:R-:W3:Y:S02]  /*1d570*/  LDS.128 R84, [R70] ;  /* 0x0000000046547984 */ /* 0x000ee40000000c00 */
[----:B------:R-:W-:Y:S06]  /*1d580*/  BAR.SYNC.DEFER_BLOCKING 0x0 ;  /* 0x0000000000007b1d */ /* 0x000fec0000010000 */
[----:B------:R-:W-:Y:S02]  /*1d590*/  STSM.16.M88.4 [R92], R64 ;  /* 0x000000405c007844 */ /* 0x000fe40000000200 */
[----:B------:R-:W-:Y:S06]  /*1d5a0*/  BAR.SYNC.DEFER_BLOCKING 0x0 ;  /* 0x0000000000007b1d */ /* 0x000fec0000010000 */
[----:B------:R-:W4:Y:S02]  /*1d5b0*/  LDS.128 R24, [R70] ;  /* 0x0000000046187984 */ /* 0x000f240000000c00 */
        /* <DEDUP_REMOVED lines=15> */
[----:B------:R-:W-:Y:S02]  /*1d6b0*/  LDS.128 R40, [R70] ;  /* 0x0000000046287984 */ /* 0x000fe40000000c00 */
[----:B------:R-:W-:Y:S06]  /*1d6c0*/  BAR.SYNC.DEFER_BLOCKING 0x0 ;  /* 0x0000000000007b1d */ /* 0x000fec0000010000 */
[----:B------:R5:W-:Y:S02]  /*1d6d0*/  STSM.16.M88.4 [R92], R72 ;  /* 0x000000485c007844 */ /* 0x000be40000000200 */
[----:B------:R-:W-:Y:S01]  /*1d6e0*/  BAR.SYNC.DEFER_BLOCKING 0x0 ;  /* 0x0000000000007b1d */ /* 0x000fe20000010000 */
[----:B-----5:R-:W-:-:S04]  /*1d6f0*/  IMAD R73, R2, R93, RZ ;  /* 0x0000005d02497224 */ /* 0x020fc800078e02ff */
[----:B------:R-:W-:Y:S01]  /*1d700*/  IMAD R74, R93, 0x80, R73 ;  /* 0x000000805d4a7824 */ /* 0x000fe200078e0249 */
[----:B0-----:R-:W-:-:S04]  /*1d710*/  LEA R72, P2, R73, R94, 0x1 ;  /* 0x0000005e49487211 */ /* 0x001fc800078408ff */
[----:B------:R-:W-:Y:S02]  /*1d720*/  LEA.HI.X.SX32 R73, R73, R95, 0x1, P2 ;  /* 0x0000005f49497211 */ /* 0x000fe400010f0eff */
[----:B------:R-:W-:Y:S01]  /*1d730*/  ISETP.GE.AND P2, PT, R0, R69, PT ;  /* 0x000000450000720c */ /* 0x000fe20003f46270 */
[----:B------:R-:W-:Y:S01]  /*1d740*/  LDS.128 R48, [R70] ;  /* 0x0000000046307984 */ /* 0x000fe20000000c00 */
[----:B------:R-:W-:Y:S02]  /*1d750*/  BAR.SYNC.DEFER_BLOCKING 0x0 ;  /* 0x0000000000007b1d */ /* 0x000fe40000010000 */
[----:B------:R-:W-:-:S04]  /*1d760*/  ISETP.LT.AND P2, PT, R3, R68, !P2 ;  /* 0x000000440300720c */ /* 0x000fc80005741270 */
[----:B------:R-:W-:Y:S02]  /*1d770*/  STSM.16.M88.4 [R92], R80 ;  /* 0x000000505c007844 */ /* 0x000fe40000000200 */
[----:B------:R-:W-:Y:S06]  /*1d780*/  BAR.SYNC.DEFER_BLOCKING 0x0 ;  /* 0x0000000000007b1d */ /* 0x000fec0000010000 */
[----:B------:R-:W0:Y:S02]  /*1d790*/  LDS.128 R52, [R70] ;  /* 0x0000000046347984 */ /* 0x000e240000000c00 */
[----:B------:R-:W-:Y:S06]  /*1d7a0*/  BAR.SYNC.DEFER_BLOCKING 0x0 ;  /* 0x0000000000007b1d */ /* 0x000fec0000010000 */
[----:B------:R2:W-:Y:S02]  /*1d7b0*/  STSM.16.M88.4 [R92], R76 ;  /* 0x0000004c5c007844 */ /* 0x0005e40000000200 */
[----:B------:R-:W-:Y:S01]  /*1d7c0*/  BAR.SYNC.DEFER_BLOCKING 0x0 ;  /* 0x0000000000007b1d */ /* 0x000fe20000010000 */
[----:B--2---:R-:W-:Y:S01]  /*1d7d0*/  IMAD R77, R0, R71, RZ ;  /* 0x00000047004d7224 */ /* 0x004fe200078e02ff */
[----:B-1----:R-:W-:Y:S01]  /*1d7e0*/  PRMT R78, R88, 0x7632, R78 ;  /* 0x00007632584e7816 */ /* 0x002fe2000000004e */
[----:B------:R-:W-:-:S03]  /*1d7f0*/  VIADD R76, R0, 0x5 ;  /* 0x00000005004c7836 */ /* 0x000fc60000000000 */
[----:B------:R-:W1:Y:S02]  /*1d800*/  LDS.128 R56, [R70] ;  /* 0x0000000046387984 */ /* 0x000e640000000c00 */
[----:B------:R-:W-:Y:S06]  /*1d810*/  BAR.SYNC.DEFER_BLOCKING 0x0 ;  /* 0x0000000000007b1d */ /* 0x000fec0000010000 */
[----:B------:R-:W-:Y:S02]  /*1d820*/  STSM.16.M88.4 [R92], R44 ;  /* 0x0000002c5c007844 */ /* 0x000fe40000000200 */
[----:B------:R-:W-:Y:S06]  /*1d830*/  BAR.SYNC.DEFER_BLOCKING 0x0 ;  /* 0x0000000000007b1d */ /* 0x000fec0000010000 */
[----:B------:R-:W2:Y:S02]  /*1d840*/  LDS.128 R60, [R70] ;  /* 0x00000000463c7984 */ /* 0x000ea40000000c00 */
[----:B------:R-:W-:Y:S06]  /*1d850*/  BAR.SYNC.DEFER_BLOCKING 0x0 ;  /* 0x0000000000007b1d */ /* 0x000fec0000010000 */
[----:B------:R5:W-:Y:S02]  /*1d860*/  STSM.16.M88.4 [R92], R20 ;  /* 0x000000145c007844 */ /* 0x000be40000000200 */
[----:B------:R-:W-:Y:S01]  /*1d870*/  BAR.SYNC.DEFER_BLOCKING 0x0 ;  /* 0x0000000000007b1d */ /* 0x000fe20000010000 */
[----:B-----5:R-:W-:Y:S01]  /*1d880*/  LEA R20, P6, R74, R94, 0x1 ;  /* 0x0000005e4a147211 */ /* 0x020fe200078c08ff */
[----:B------:R-:W-:-:S03]  /*1d890*/  IMAD.WIDE R22, R77, 0x2, R72 ;  /* 0x000000024d167825 */ /* 0x000fc600078e0248 */
[----:B------:R-:W-:Y:S02]  /*1d8a0*/  LEA.HI.X.SX32 R21, R74, R95, 0x1, P6 ;  /* 0x0000005f4a157211 */ /* 0x000fe400030f0eff */
[-C--:B------:R-:W-:Y:S02]  /*1d8b0*/  ISETP.LT.AND P6, PT, R2, R68.reuse, !P5 ;  /* 0x000000440200720c */ /* 0x080fe40006fc1270 */
[----:B------:R-:W-:Y:S01]  /*1d8c0*/  ISETP.LT.AND P5, PT, R3, R68, !P5 ;  /* 0x000000440300720c */ /* 0x000fe20006fa1270 */
[C---:B------:R-:W-:Y:S01]  /*1d8d0*/  IMAD.WIDE R74, R77.reuse, 0x2, R20 ;  /* 0x000000024d4a7825 */ /* 0x040fe200078e0214 */
[----:B------:R-:W5:Y:S03]  /*1d8e0*/  LDS.128 R64, [R70] ;  /* 0x0000000046407984 */ /* 0x000f660000000c00 */
[--C-:B------:R-:W-:Y:S01]  /*1d8f0*/  IMAD.IADD R77, R77, 0x1, R71.reuse ;  /* 0x000000014d4d7824 */ /* 0x100fe200078e0247 */
[----:B------:R-:W-:Y:S03]  /*1d900*/  BAR.SYNC.DEFER_BLOCKING 0x0 ;  /* 0x0000000000007b1d */ /* 0x000fe60000010000 */
[----:B------:R-:W-:-:S03]  /*1d910*/  IMAD.IADD R79, R77, 0x1, R71 ;  /* 0x000000014d4f7824 */ /* 0x000fc600078e0247 */
[----:B------:R-:W-:Y:S02]  /*1d920*/  STSM.16.M88.4 [R92], R16 ;  /* 0x000000105c007844 */ /* 0x000fe40000000200 */
[----:B------:R-:W-:Y:S06]  /*1d930*/  BAR.SYNC.DEFER_BLOCKING 0x0 ;  /* 0x0000000000007b1d */ /* 0x000fec0000010000 */
[----:B------:R-:W5:Y:S02]  /*1d940*/  LDS.128 R44, [R70] ;  /* 0x00000000462c7984 */ /* 0x000f640000000c00 */
[----:B------:R-:W-:Y:S06]  /*1d950*/  BAR.SYNC.DEFER_BLOCKING 0x0 ;  /* 0x0000000000007b1d */ /* 0x000fec0000010000 */
[----:B------:R-:W-:Y:S02]  /*1d960*/  STSM.16.M88.4 [R92], R12 ;  /* 0x0000000c5c007844 */ /* 0x000fe40000000200 */
[----:B------:R-:W-:Y:S06]  /*1d970*/  BAR.SYNC.DEFER_BLOCKING 0x0 ;  /* 0x0000000000007b1d */ /* 0x000fec0000010000 */
[----:B------:R-:W5:Y:S02]  /*1d980*/  LDS.128 R16, [R70] ;  /* 0x0000000046107984 */ /* 0x000f640000000c00 */
[----:B------:R-:W-:Y:S06]  /*1d990*/  BAR.SYNC.DEFER_BLOCKING 0x0 ;  /* 0x0000000000007b1d */ /* 0x000fec0000010000 */
[----:B------:R3:W-:Y:S02]  /*1d9a0*/  STSM.16.M88.4 [R92], R8 ;  /* 0x000000085c007844 */ /* 0x0007e40000000200 */
[----:B------:R-:W-:Y:S01]  /*1d9b0*/  BAR.SYNC.DEFER_BLOCKING 0x0 ;  /* 0x0000000000007b1d */ /* 0x000fe20000010000 */
[----:B---3--:R-:W-:-:S02]  /*1d9c0*/  VIADD R8, R0, 0x4 ;  /* 0x0000000400087836 */ /* 0x008fc40000000000 */
[----:B------:R-:W-:-:S03]  /*1d9d0*/  IMAD.WIDE R10, R79, 0x2, R20 ;  /* 0x000000024f0a7825 */ /* 0x000fc600078e0214 */
[----:B------:R-:W3:Y:S02]  /*1d9e0*/  LDS.128 R12, [R70] ;  /* 0x00000000460c7984 */ /* 0x000ee40000000c00 */
[----:B------:R-:W-:Y:S06]  /*1d9f0*/  BAR.SYNC.DEFER_BLOCKING 0x0 ;  /* 0x0000000000007b1d */ /* 0x000fec0000010000 */
[----:B------:R4:W-:Y:S02]  /*1da00*/  STSM.16.M88.4 [R92], R4 ;  /* 0x000000045c007844 */ /* 0x0009e40000000200 */
[----:B------:R-:W-:Y:S01]  /*1da10*/  BAR.SYNC.DEFER_BLOCKING 0x0 ;  /* 0x0000000000007b1d */ /* 0x000fe20000010000 */
[----:B----4-:R-:W-:-:S04]  /*1da20*/  IMAD.WIDE R4, R77, 0x2, R72 ;  /* 0x000000024d047825 */ /* 0x010fc800078e0248 */
[----:B------:R-:W-:Y:S01]  /*1da30*/  IMAD.WIDE R6, R77, 0x2, R20 ;  /* 0x000000024d067825 */ /* 0x000fe200078e0214 */
[----:B------:R4:W-:Y:S01]  /*1da40*/  @P4 STG.E.U16 desc[UR60][R22.64], R88 ;  /* 0x0000005816004986 */ /* 0x0009e2000c10153c */
[----:B------:R-:W-:Y:S02]  /*1da50*/  ISETP.GE.AND P4, PT, R8, R69, PT ;  /* 0x000000450800720c */ /* 0x000fe40003f86270 */
[C---:B------:R-:W-:Y:S01]  /*1da60*/  IMAD.WIDE R8, R79.reuse, 0x2, R72 ;  /* 0x000000024f087825 */ /* 0x040fe200078e0248 */
[----:B------:R0:W-:Y:S01]  /*1da70*/  @P2 STG.E.U16 desc[UR60][R74.64], R78 ;  /* 0x0000004e4a002986 */ /* 0x0001e2000c10153c */
[-C--:B------:R-:W-:Y:S02]  /*1da80*/  ISETP.LT.AND P2, PT, R2, R68.reuse, !P1 ;  /* 0x000000440200720c */ /* 0x080fe40004f41270 */
[----:B------:R-:W-:Y:S01]  /*1da90*/  IMAD.IADD R79, R79, 0x1, R71 ;  /* 0x000000014f4f7824 */ /* 0x000fe200078e0247 */
[----:B------:R-:W-:-:S03]  /*1daa0*/  ISETP.LT.AND P1, PT, R3, R68, !P1 ;  /* 0x000000440300720c */ /* 0x000fc60004f21270 */
[----:B----4-:R-:W-:Y:S02]  /*1dab0*/  IMAD.IADD R23, R79, 0x1, R71 ;  /* 0x000000014f177824 */ /* 0x010fe400078e0247 */
[----:B------:R-:W-:Y:S01]  /*1dac0*/  VIADD R22, R0, 0x6 ;  /* 0x0000000600167836 */ /* 0x000fe20000000000 */
[----:B0-----:R-:W-:-:S04]  /*1dad0*/  PRMT R74, R84, 0x7632, R74 ;  /* 0x00007632544a7816 */ /* 0x001fc8000000004a */
[----:B------:R0:W-:Y:S01]  /*1dae0*/  @P2 STG.E.U16 desc[UR60][R4.64], R84 ;  /* 0x0000005404002986 */ /* 0x0001e2000c10153c */
[----:B------:R-:W-:Y:S02]  /*1daf0*/  PRMT R75, R89, 0x7632, R75 ;  /* 0x00007632594b7816 */ /* 0x000fe4000000004b */
[-C--:B------:R-:W-:Y:S01]  /*1db00*/  ISETP.GE.AND P2, PT, R76, R69.reuse, PT ;  /* 0x000000454c00720c */ /* 0x080fe20003f46270 */
[----:B------:R4:W-:Y:S01]  /*1db10*/  @P1 STG.E.U16 desc[UR60][R6.64], R74 ;  /* 0x0000004a06001986 */ /* 0x0009e2000c10153c */
[CC--:B------:R-:W-:Y:S02]  /*1db20*/  ISETP.LT.AND P1, PT, R2.reuse, R68.reuse, !P3 ;  /* 0x000000440200720c */ /* 0x0c0fe40005f21270 */
[CC--:B------:R-:W-:Y:S01]  /*1db30*/  ISETP.LT.AND P3, PT, R3.reuse, R68.reuse, !P3 ;  /* 0x000000440300720c */ /* 0x0c0fe20005f61270 */
[----:B------:R1:W-:Y:S01]  /*1db40*/  @P6 STG.E.U16 desc[UR60][R8.64], R89 ;  /* 0x0000005908006986 */ /* 0x0003e2000c10153c */
[-C--:B------:R-:W-:Y:S02]  /*1db50*/  ISETP.LT.AND P6, PT, R2, R68.reuse, !P4 ;  /* 0x000000440200720c */ /* 0x080fe400067c1270 */
[----:B------:R-:W-:Y:S01]  /*1db60*/  ISETP.LT.AND P4, PT, R3, R68, !P4 ;  /* 0x000000440300720c */ /* 0x000fe20006781270 */
[----:B0-----:R-:W-:Y:S01]  /*1db70*/  IMAD.WIDE R4, R79, 0x2, R72 ;  /* 0x000000024f047825 */ /* 0x001fe200078e0248 */
[----:B------:R0:W-:Y:S01]  /*1db80*/  @P5 STG.E.U16 desc[UR60][R10.64], R75 ;  /* 0x0000004b0a005986 */ /* 0x0001e2000c10153c */
[----:B------:R-:W-:-:S02]  /*1db90*/  ISETP.GE.AND P5, PT, R22, R69, PT ;  /* 0x000000451600720c */ /* 0x000fc40003fa6270 */
[----:B----4-:R-:W-:Y:S01]  /*1dba0*/  IMAD.WIDE R6, R79, 0x2, R20 ;  /* 0x000000024f067825 */ /* 0x010fe200078e0214 */
[----:B------:R-:W-:Y:S01]  /*1dbb0*/  PRMT R74, R85, 0x7632, R74 ;  /* 0x00007632554a7816 */ /* 0x000fe2000000004a */
[----:B------:R-:W-:Y:S01]  /*1dbc0*/  @P1 STG.E.U16 desc[UR60][R4.64], R85 ;  /* 0x0000005504001986 */ /* 0x000fe2000c10153c */
[----:B------:R-:W-:Y:S01]  /*1dbd0*/  PRMT R76, R90, 0x7632, R76 ;  /* 0x000076325a4c7816 */ /* 0x000fe2000000004c */
[----:B-1----:R-:W-:Y:S02]  /*1dbe0*/  IMAD.WIDE R8, R23, 0x2, R72 ;  /* 0x0000000217087825 */ /* 0x002fe400078e0248 */
[----:B------:R1:W-:Y:S01]  /*1dbf0*/  @P3 STG.E.U16 desc[UR60][R6.64], R74 ;  /* 0x0000004a06003986 */ /* 0x0003e2000c10153c */
[-C--:B------:R-:W-:Y:S01]  /*1dc00*/  ISETP.LT.AND P3, PT, R2, R68.reuse, !P2 ;  /* 0x000000440200720c */ /* 0x080fe20005761270 */
[----:B------:R-:W-:Y:S01]  /*1dc10*/  VIADD R22, R0, 0x7 ;  /* 0x0000000700167836 */ /* 0x000fe20000000000 */
[-C--:B------:R-:W-:Y:S01]  /*1dc20*/  ISETP.LT.AND P2, PT, R3, R68.reuse, !P2 ;  /* 0x000000440300720c */ /* 0x080fe20005741270 */
[----:B0-----:R-:W-:Y:S01]  /*1dc30*/  IMAD.WIDE R10, R23, 0x2, R20 ;  /* 0x00000002170a7825 */ /* 0x001fe200078e0214 */
[----:B------:R0:W-:Y:S01]  /*1dc40*/  @P6 STG.E.U16 desc[UR60][R8.64], R90 ;  /* 0x0000005a08006986 */ /* 0x0001e2000c10153c */
[----:B------:R-:W-:-:S02]  /*1dc50*/  ISETP.LT.AND P6, PT, R2, R68, !P5 ;  /* 0x000000440200720c */ /* 0x000fc40006fc1270 */
[--C-:B------:R-:W-:Y:S01]  /*1dc60*/  IMAD.IADD R23, R23, 0x1, R71.reuse ;  /* 0x0000000117177824 */ /* 0x100fe200078e0247 */
[-C--:B------:R-:W-:Y:S01]  /*1dc70*/  ISETP.GE.AND P1, PT, R22, R69.reuse, PT ;  /* 0x000000451600720c */ /* 0x080fe20003f26270 */
[----:B------:R-:W-:Y:S01]  /*1dc80*/  VIADD R22, R0, 0x8 ;  /* 0x0000000800167836 */ /* 0x000fe20000000000 */
[----:B------:R4:W-:Y:S01]  /*1dc90*/  @P4 STG.E.U16 desc[UR60][R10.64], R76 ;  /* 0x0000004c0a004986 */ /* 0x0009e2000c10153c */
[C---:B------:R-:W-:Y:S01]  /*1dca0*/  IMAD.IADD R75, R23.reuse, 0x1, R71 ;  /* 0x00000001174b7824 */ /* 0x040fe200078e0247 */
[----:B-1----:R-:W-:Y:S01]  /*1dcb0*/  PRMT R74, R86, 0x7632, R74 ;  /* 0x00007632564a7816 */ /* 0x002fe2000000004a */
[----:B------:R-:W-:Y:S01]  /*1dcc0*/  IMAD.WIDE R4, R23, 0x2, R72 ;  /* 0x0000000217047825 */ /* 0x000fe200078e0248 */
[-C--:B------:R-:W-:Y:S02]  /*1dcd0*/  ISETP.LT.AND P5, PT, R3, R68.reuse, !P5 ;  /* 0x000000440300720c */ /* 0x080fe40006fa1270 */
[----:B------:R-:W-:Y:S01]  /*1dce0*/  ISETP.GE.AND P4, PT, R22, R69, PT ;  /* 0x000000451600720c */ /* 0x000fe20003f86270 */
[----:B------:R-:W-:Y:S01]  /*1dcf0*/  IMAD.WIDE R6, R23, 0x2, R20 ;  /* 0x0000000217067825 */ /* 0x000fe200078e0214 */
[----:B------:R-:W-:Y:S03]  /*1dd00*/  @P3 STG.E.U16 desc[UR60][R4.64], R86 ;  /* 0x0000005604003986 */ /* 0x000fe6000c10153c */
[----:B0-----:R-:W-:Y:S01]  /*1dd10*/  IMAD.WIDE R8, R75, 0x2, R72 ;  /* 0x000000024b087825 */ /* 0x001fe200078e0248 */
[----:B------:R0:W-:Y:S01]  /*1dd20*/  @P2 STG.E.U16 desc[UR60][R6.64], R74 ;  /* 0x0000004a06002986 */ /* 0x0001e2000c10153c */
[----:B------:R-:W-:-:S02]  /*1dd30*/  ISETP.LT.AND P2, PT, R2, R68, !P1 ;  /* 0x000000440200720c */ /* 0x000fc40004f41270 */
[-C--:B------:R-:W-:Y:S01]  /*1dd40*/  ISETP.LT.AND P1, PT, R3, R68.reuse, !P1 ;  /* 0x000000440300720c */ /* 0x080fe20004f21270 */
[----:B------:R-:W-:Y:S01]  /*1dd50*/  VIADD R22, R0, 0x9 ;  /* 0x0000000900167836 */ /* 0x000fe20000000000 */
[----:B------:R1:W-:Y:S01]  /*1dd60*/  @P6 STG.E.U16 desc[UR60][R8.64], R91 ;  /* 0x0000005b08006986 */ /* 0x0003e2000c10153c */
[----:B----4-:R-:W-:Y:S01]  /*1dd70*/  IMAD.WIDE R10, R75, 0x2, R20 ;  /* 0x000000024b0a7825 */ /* 0x010fe200078e0214 */
[-C--:B------:R-:W-:Y:S02]  /*1dd80*/  ISETP.LT.AND P6, PT, R2, R68.reuse, !P4 ;  /* 0x000000440200720c */ /* 0x080fe400067c1270 */
[----:B------:R-:W-:Y:S01]  /*1dd90*/  PRMT R76, R91, 0x7632, R76 ;  /* 0x000076325b4c7816 */ /* 0x000fe2000000004c */
[--C-:B------:R-:W-:Y:S01]  /*1dda0*/  IMAD.IADD R75, R75, 0x1, R71.reuse ;  /* 0x000000014b4b7824 */ /* 0x100fe200078e0247 */
[----:B------:R-:W-:Y:S01]  /*1ddb0*/  ISETP.GE.AND P3, PT, R22, R69, PT ;  /* 0x000000451600720c */ /* 0x000fe20003f66270 */
[----:B------:R-:W-:Y:S01]  /*1ddc0*/  VIADD R22, R0, 0xa ;  /* 0x0000000a00167836 */ /* 0x000fe20000000000 */
[----:B0-----:R-:W-:Y:S01]  /*1ddd0*/  PRMT R74, R87, 0x7632, R74 ;  /* 0x00007632574a7816 */ /* 0x001fe2000000004a */
[C---:B------:R-:W-:Y:S01]  /*1dde0*/  IMAD.IADD R23, R75.reuse, 0x1, R71 ;  /* 0x000000014b177824 */ /* 0x040fe200078e0247 */
[----:B------:R0:W-:Y:S01]  /*1ddf0*/  @P5 STG.E.U16 desc[UR60][R10.64], R76 ;  /* 0x0000004c0a005986 */ /* 0x0001e2000c10153c */
[----:B------:R-:W-:Y:S01]  /*1de00*/  IMAD.WIDE R4, R75, 0x2, R72 ;  /* 0x000000024b047825 */ /* 0x000fe200078e0248 */
[----:B------:R-:W-:-:S02]  /*1de10*/  ISETP.LT.AND P4, PT, R3, R68, !P4 ;  /* 0x000000440300720c */ /* 0x000fc40006781270 */
[----:B------:R-:W-:Y:S01]  /*1de20*/  ISETP.GE.AND P5, PT, R22, R69, PT ;  /* 0x000000451600720c */ /* 0x000fe20003fa6270 */
[----:B------:R-:W-:Y:S01]  /*1de30*/  IMAD.WIDE R6, R75, 0x2, R20 ;  /* 0x000000024b067825 */ /* 0x000fe200078e0214 */
[----:B------:R4:W-:Y:S03]  /*1de40*/  @P2 STG.E.U16 desc[UR60][R4.64], R87 ;  /* 0x0000005704002986 */ /* 0x0009e6000c10153c */
[C---:B-1----:R-:W-:Y:S01]  /*1de50*/  IMAD.WIDE R8, R23.reuse, 0x2, R72 ;  /* 0x0000000217087825 */ /* 0x042fe200078e0248 */
[----:B------:R-:W-:Y:S01]  /*1de60*/  @P1 STG.E.U16 desc[UR60][R6.64], R74 ;  /* 0x0000004a06001986 */ /* 0x000fe2000c10153c */
[-C--:B------:R-:W-:Y:S02]  /*1de70*/  ISETP.LT.AND P1, PT, R2, R68.reuse, !P3 ;  /* 0x000000440200720c */ /* 0x080fe40005f21270 */
[----:B0-----:R-:W-:Y:S01]  /*1de80*/  IMAD.WIDE R10, R23, 0x2, R20 ;  /* 0x00000002170a7825 */ /* 0x001fe200078e0214 */
[----:B------:R0:W-:Y:S01]  /*1de90*/  @P6 STG.E.U16 desc[UR60][R8.64], R24 ;  /* 0x0000001808006986 */ /* 0x0001e2000c10153c */
[----:B------:R-:W-:-:S02]  /*1dea0*/  ISETP.LT.AND P3, PT, R3, R68, !P3 ;  /* 0x000000440300720c */ /* 0x000fc40005f61270 */
[--C-:B------:R-:W-:Y:S01]  /*1deb0*/  IMAD.IADD R23, R23, 0x1, R71.reuse ;  /* 0x0000000117177824 */ /* 0x100fe200078e0247 */
[-C--:B------:R-:W-:Y:S01]  /*1dec0*/  ISETP.LT.AND P6, PT, R2, R68.reuse, !P5 ;  /* 0x000000440200720c */ /* 0x080fe20006fc1270 */
[----:B------:R-:W-:Y:S01]  /*1ded0*/  VIADD R22, R0, 0xb ;  /* 0x0000000b00167836 */ /* 0x000fe20000000000 */
[----:B------:R-:W-:Y:S01]  /*1dee0*/  ISETP.LT.AND P5, PT, R3, R68, !P5 ;  /* 0x000000440300720c */ /* 0x000fe20006fa1270 */
[C---:B------:R-:W-:Y:S01]  /*1def0*/  IMAD.IADD R75, R23.reuse, 0x1, R71 ;  /* 0x00000001174b7824 */ /* 0x040fe200078e0247 */
[----:B------:R-:W-:Y:S01]  /*1df00*/  PRMT R76, R24, 0x7632, R76 ;  /* 0x00007632184c7816 */ /* 0x000fe2000000004c */
[C---:B----4-:R-:W-:Y:S01]  /*1df10*/  IMAD.WIDE R4, R23.reuse, 0x2, R72 ;  /* 0x0000000217047825 */ /* 0x050fe200078e0248 */
[----:B------:R-:W-:Y:S02]  /*1df20*/  ISETP.GE.AND P2, PT, R22, R69, PT ;  /* 0x000000451600720c */ /* 0x000fe40003f46270 */
[----:B0-----:R-:W-:Y:S01]  /*1df30*/  PRMT R24, R28, 0x7632, R24 ;  /* 0x000076321c187816 */ /* 0x001fe20000000018 */
[----:B------:R-:W-:Y:S01]  /*1df40*/  VIADD R22, R0, 0xc ;  /* 0x0000000c00167836 */ /* 0x000fe20000000000 */
[----:B------:R0:W-:Y:S01]  /*1df50*/  @P4 STG.E.U16 desc[UR60][R10.64], R76 ;  /* 0x0000004c0a004986 */ /* 0x0001e2000c10153c */
[----:B------:R-:W-:Y:S01]  /*1df60*/  IMAD.WIDE R6, R23, 0x2, R20 ;  /* 0x0000000217067825 */ /* 0x000fe200078e0214 */
[----:B------:R-:W-:-:S02]  /*1df70*/  PRMT R74, R25, 0x7632, R74 ;  /* 0x00007632194a7816 */ /* 0x000fc4000000004a */
[----:B------:R-:W-:Y:S01]  /*1df80*/  @P1 STG.E.U16 desc[UR60][R4.64], R28 ;  /* 0x0000001c04001986 */ /* 0x000fe2000c10153c */
[C---:B------:R-:W-:Y:S01]  /*1df90*/  IMAD.WIDE R8, R75.reuse, 0x2, R72 ;  /* 0x000000024b087825 */ /* 0x040fe200078e0248 */
[----:B------:R-:W-:Y:S02]  /*1dfa0*/  ISETP.GE.AND P4, PT, R22, R69, PT ;  /* 0x000000451600720c */ /* 0x000fe40003f86270 */
[----:B------:R1:W-:Y:S01]  /*1dfb0*/  @P3 STG.E.U16 desc[UR60][R6.64], R24 ;  /* 0x0000001806003986 */ /* 0x0003e2000c10153c */
[----:B------:R-:W-:Y:S02]  /*1dfc0*/  VIADD R22, R0, 0xd ;  /* 0x0000000d00167836 */ /* 0x000fe40000000000 */
[----:B0-----:R-:W-:Y:S01]  /*1dfd0*/  IMAD.WIDE R10, R75, 0x2, R20 ;  /* 0x000000024b0a7825 */ /* 0x001fe200078e0214 */
[----:B------:R0:W-:Y:S01]  /*1dfe0*/  @P6 STG.E.U16 desc[UR60][R8.64], R25 ;  /* 0x0000001908006986 */ /* 0x0001e2000c10153c */
[CC--:B------:R-:W-:Y:S02]  /*1dff0*/  ISETP.LT.AND P6, PT, R2.reuse, R68.reuse, !P2 ;  /* 0x000000440200720c */ /* 0x0c0fe400057c1270 */
[-C--:B------:R-:W-:Y:S01]  /*1e000*/  ISETP.LT.AND P2, PT, R3, R68.reuse, !P2 ;  /* 0x000000440300720c */ /* 0x080fe20005741270 */
[----:B------:R4:W-:Y:S01]  /*1e010*/  @P5 STG.E.U16 desc[UR60][R10.64], R74 ;  /* 0x0000004a0a005986 */ /* 0x0009e2000c10153c */
[----:B------:R-:W-:Y:S01]  /*1e020*/  IMAD.IADD R75, R75, 0x1, R71 ;  /* 0x000000014b4b7824 */ /* 0x000fe200078e0247 */
[----:B------:R-:W-:-:S02]  /*1e030*/  ISETP.LT.AND P5, PT, R2, R68, !P4 ;  /* 0x000000440200720c */ /* 0x000fc400067a1270 */
[-C--:B------:R-:W-:Y:S01]  /*1e040*/  ISETP.LT.AND P4, PT, R3, R68.reuse, !P4 ;  /* 0x000000440300720c */ /* 0x080fe20006781270 */
[----:B------:R-:W-:Y:S01]  /*1e050*/  IMAD.IADD R23, R75, 0x1, R71 ;  /* 0x000000014b177824 */ /* 0x000fe200078e0247 */
[-C--:B------:R-:W-:Y:S01]  /*1e060*/  ISETP.GE.AND P1, PT, R22, R69.reuse, PT ;  /* 0x000000451600720c */ /* 0x080fe20003f26270 */
[----:B------:R-:W-:Y:S01]  /*1e070*/  VIADD R22, R0, 0xe ;  /* 0x0000000e00167836 */ /* 0x000fe20000000000 */
[----:B-1----:R-:W-:Y:S01]  /*1e080*/  PRMT R24, R29, 0x7632, R24 ;  /* 0x000076321d187816 */ /* 0x002fe20000000018 */
[C---:B------:R-:W-:Y:S01]  /*1e090*/  IMAD.WIDE R4, R75.reuse, 0x2, R72 ;  /* 0x000000024b047825 */ /* 0x040fe200078e0248 */
[----:B------:R-:W-:Y:S02]  /*1e0a0*/  PRMT R28, R26, 0x7632, R28 ;  /* 0x000076321a1c7816 */ /* 0x000fe4000000001c */
[----:B------:R-:W-:Y:S01]  /*1e0b0*/  ISETP.GE.AND P3, PT, R22, R69, PT ;  /* 0x000000451600720c */ /* 0x000fe20003f66270 */
[----:B------:R-:W-:Y:S01]  /*1e0c0*/  IMAD.WIDE R6, R75, 0x2, R20 ;  /* 0x000000024b067825 */ /* 0x000fe200078e0214 */
[----:B------:R1:W-:Y:S03]  /*1e0d0*/  @P6 STG.E.U16 desc[UR60][R4.64], R29 ;  /* 0x0000001d04006986 */ /* 0x0003e6000c10153c */
[----:B0-----:R-:W-:Y:S01]  /*1e0e0*/  IMAD.WIDE R8, R23, 0x2, R72 ;  /* 0x0000000217087825 */ /* 0x001fe200078e0248 */
[----:B------:R0:W-:Y:S01]  /*1e0f0*/  @P2 STG.E.U16 desc[UR60][R6.64], R24 ;  /* 0x0000001806002986 */ /* 0x0001e2000c10153c */
[----:B------:R-:W-:-:S02]  /*1e100*/  ISETP.LT.AND P2, PT, R2, R68, !P1 ;  /* 0x000000440200720c */ /* 0x000fc40004f41270 */
[----:B----4-:R-:W-:Y:S01]  /*1e110*/  IMAD.WIDE R10, R23, 0x2, R20 ;  /* 0x00000002170a7825 */ /* 0x010fe200078e0214 */
[----:B------:R-:W-:Y:S01]  /*1e120*/  @P5 STG.E.U16 desc[UR60][R8.64], R26 ;  /* 0x0000001a08005986 */ /* 0x000fe2000c10153c */
[-C--:B------:R-:W-:Y:S02]  /*1e130*/  ISETP.LT.AND P1, PT, R3, R68.reuse, !P1 ;  /* 0x000000440300720c */ /* 0x080fe40004f21270 */
[--C-:B------:R-:W-:Y:S01]  /*1e140*/  IMAD.IADD R23, R23, 0x1, R71.reuse ;  /* 0x0000000117177824 */ /* 0x100fe200078e0247 */
[----:B------:R4:W-:Y:S01]  /*1e150*/  @P4 STG.E.U16 desc[UR60][R10.64], R28 ;  /* 0x0000001c0a004986 */ /* 0x0009e2000c10153c */
[-C--:B------:R-:W-:Y:S01]  /*1e160*/  ISETP.LT.AND P4, PT, R2, R68.reuse, !P3 ;  /* 0x000000440200720c */ /* 0x080fe20005f81270 */
[----:B------:R-:W-:Y:S01]  /*1e170*/  VIADD R22, R0, 0xf ;  /* 0x0000000f00167836 */ /* 0x000fe20000000000 */
[----:B------:R-:W-:Y:S01]  /*1e180*/  ISETP.LT.AND P3, PT, R3, R68, !P3 ;  /* 0x000000440300720c */ /* 0x000fe20005f61270 */
[----:B------:R-:W-:Y:S01]  /*1e190*/  IMAD.IADD R25, R23, 0x1, R71 ;  /* 0x0000000117197824 */ /* 0x000fe200078e0247 */
[----:B-1----:R-:W-:Y:S01]  /*1e1a0*/  PRMT R29, R27, 0x7632, R29 ;  /* 0x000076321b1d7816 */ /* 0x002fe2000000001d */
[----:B------:R-:W-:Y:S01]  /*1e1b0*/  IMAD.WIDE R4, R23, 0x2, R72 ;  /* 0x0000000217047825 */ /* 0x000fe200078e0248 */
[----:B------:R-:W-:-:S03]  /*1e1c0*/  ISETP.GE.AND P6, PT, R22, R69, PT ;  /* 0x000000451600720c */ /* 0x000fc60003fc6270 */
[----:B0-----:R-:W-:Y:S01]  /*1e1d0*/  IMAD.WIDE R6, R23, 0x2, R20 ;  /* 0x0000000217067825 */ /* 0x001fe200078e0214 */
[----:B------:R0:W-:Y:S01]  /*1e1e0*/  @P2 STG.E.U16 desc[UR60][R4.64], R30 ;  /* 0x0000001e04002986 */ /* 0x0001e2000c10153c */
[----:B----4-:R-:W-:Y:S02]  /*1e1f0*/  PRMT R28, R30, 0x7632, R28 ;  /* 0x000076321e1c7816 */ /* 0x010fe4000000001c */
[----:B------:R-:W-:Y:S02]  /*1e200*/  VIADD R22, R0, 0x10 ;  /* 0x0000001000167836 */ /* 0x000fe40000000000 */
[C---:B------:R-:W-:Y:S01]  /*1e210*/  IMAD.WIDE R8, R25.reuse, 0x2, R72 ;  /* 0x0000000219087825 */ /* 0x040fe200078e0248 */
[----:B------:R-:W-:Y:S02]  /*1e220*/  @P1 STG.E.U16 desc[UR60][R6.64], R28 ;  /* 0x0000001c06001986 */ /* 0x000fe4000c10153c */
[-C--:B------:R-:W-:Y:S01]  /*1e230*/  ISETP.GE.AND P5, PT, R22, R69.reuse, PT ;  /* 0x000000451600720c */ /* 0x080fe20003fa6270 */
[----:B------:R-:W-:Y:S01]  /*1e240*/  IMAD.WIDE R10, R25, 0x2, R20 ;  /* 0x00000002190a7825 */ /* 0x000fe200078e0214 */
[----:B------:R-:W-:Y:S02]  /*1e250*/  @P4 STG.E.U16 desc[UR60][R8.64], R27 ;  /* 0x0000001b08004986 */ /* 0x000fe4000c10153c */
[-C--:B------:R-:W-:Y:S01]  /*1e260*/  ISETP.LT.AND P1, PT, R2, R68.reuse, !P5 ;  /* 0x000000440200720c */ /* 0x080fe20006f21270 */
[----:B------:R-:W-:Y:S01]  /*1e270*/  VIADD R22, R0, 0x11 ;  /* 0x0000001100167836 */ /* 0x000fe20000000000 */
[----:B------:R1:W-:Y:S01]  /*1e280*/  @P3 STG.E.U16 desc[UR60][R10.64], R29 ;  /* 0x0000001d0a003986 */ /* 0x0003e2000c10153c */
[-C--:B------:R-:W-:Y:S01]  /*1e290*/  ISETP.LT.AND P3, PT, R2, R68.reuse, !P6 ;  /* 0x000000440200720c */ /* 0x080fe20007761270 */
[----:B------:R-:W-:Y:S01]  /*1e2a0*/  VIADD R24, R0, 0x12 ;  /* 0x0000001200187836 */ /* 0x000fe20000000000 */
[-C--:B------:R-:W-:Y:S01]  /*1e2b0*/  ISETP.LT.AND P6, PT, R3, R68.reuse, !P6 ;  /* 0x000000440300720c */ /* 0x080fe200077c1270 */
[--C-:B------:R-:W-:Y:S01]  /*1e2c0*/  IMAD.IADD R25, R25, 0x1, R71.reuse ;  /* 0x0000000119197824 */ /* 0x100fe200078e0247 */
[-C--:B------:R-:W-:Y:S01]  /*1e2d0*/  ISETP.GE.AND P2, PT, R22, R69.reuse, PT ;  /* 0x000000451600720c */ /* 0x080fe20003f46270 */
[----:B------:R-:W-:Y:S01]  /*1e2e0*/  VIADD R26, R0, 0x13 ;  /* 0x00000013001a7836 */ /* 0x000fe20000000000 */
[----:B------:R-:W4:Y:S01]  /*1e2f0*/  LDC R22, c[0x0][0x228] ;  /* 0x00008a00ff167b82 */ /* 0x000f220000000800 */
[C---:B------:R-:W-:Y:S01]  /*1e300*/  IMAD.IADD R23, R25.reuse, 0x1, R71 ;  /* 0x0000000119177824 */ /* 0x040fe200078e0247 */
[----:B------:R-:W-:Y:S01]  /*1e310*/  ISETP.GE.AND P4, PT, R24, R69, PT ;  /* 0x000000451800720c */ /* 0x000fe20003f86270 */
[----:B0-----:R-:W-:Y:S01]  /*1e320*/  IMAD.WIDE R4, R25, 0x2, R72 ;  /* 0x0000000219047825 */ /* 0x001fe200078e0248 */
[----:B------:R-:W-:-:S02]  /*1e330*/  ISETP.LT.AND P5, PT, R3, R68, !P5 ;  /* 0x000000440300720c */ /* 0x000fc40006fa1270 */
[----:B-1----:R-:W-:Y:S01]  /*1e340*/  PRMT R10, R31, 0x7632, R10 ;  /* 0x000076321f0a7816 */ /* 0x002fe2000000000a */
[----:B------:R-:W-:Y:S01]  /*1e350*/  IMAD.WIDE R6, R25, 0x2, R20 ;  /* 0x0000000219067825 */ /* 0x000fe200078e0214 */
[----:B------:R-:W0:Y:S01]  /*1e360*/  LDC R27, c[0x0][0x228] ;  /* 0x00008a00ff1b7b82 */ /* 0x000e220000000800 */
[----:B------:R1:W-:Y:S01]  /*1e370*/  @P3 STG.E.U16 desc[UR60][R4.64], R31 ;  /* 0x0000001f04003986 */ /* 0x0003e2000c10153c */
[----:B------:R-:W-:Y:S01]  /*1e380*/  ISETP.GE.AND P3, PT, R26, R69, PT ;  /* 0x000000451a00720c */ /* 0x000fe20003f66270 */
[----:B------:R-:W-:Y:S01]  /*1e390*/  IMAD.WIDE R8, R23, 0x2, R72 ;  /* 0x0000000217087825 */ /* 0x000fe200078e0248 */
[----:B------:R-:W-:Y:S01]  /*1e3a0*/  PRMT R30, R33, 0x7632, R30 ;  /* 0x00007632211e7816 */ /* 0x000fe2000000001e */
[----:B------:R2:W-:Y:S01]  /*1e3b0*/  @P6 STG.E.U16 desc[UR60][R6.64], R10 ;  /* 0x0000000a06006986 */ /* 0x0005e2000c10153c */
[-C--:B------:R-:W-:Y:S01]  /*1e3c0*/  ISETP.LT.AND P6, PT, R2, R68.reuse, !P4 ;  /* 0x000000440200720c */ /* 0x080fe200067c1270 */
[----:B------:R-:W-:Y:S01]  /*1e3d0*/  VIADD R28, R0, 0x15 ;  /* 0x00000015001c7836 */ /* 0x000fe20000000000 */
[----:B------:R-:W5:Y:S01]  /*1e3e0*/  LDC R24, c[0x0][0x228] ;  /* 0x00008a00ff187b82 */ /* 0x000f620000000800 */
[----:B------:R3:W-:Y:S01]  /*1e3f0*/  @P1 STG.E.U16 desc[UR60][R8.64], R32 ;  /* 0x0000002008001986 */ /* 0x0007e2000c10153c */
[----:B------:R-:W-:-:S02]  /*1e400*/  ISETP.LT.AND P1, PT, R2, R68, !P2 ;  /* 0x000000440200720c */ /* 0x000fc40005721270 */
[----:B------:R-:W-:Y:S01]  /*1e410*/  ISETP.LT.AND P2, PT, R3, R68, !P2 ;  /* 0x000000440300720c */ /* 0x000fe20005741270 */
[----:B-1----:R-:W-:-:S03]  /*1e420*/  IMAD.WIDE R4, R23, 0x2, R20 ;  /* 0x0000000217047825 */ /* 0x002fc600078e0214 */
[----:B------:R-:W1:Y:S01]  /*1e430*/  LDC R29, c[0x0][0x228] ;  /* 0x00008a00ff1d7b82 */ /* 0x000e620000000800 */
[----:B--2---:R-:W-:Y:S01]  /*1e440*/  PRMT R7, R32, 0x7632, R7 ;  /* 0x0000763220077816 */ /* 0x004fe20000000007 */
[----:B------:R-:W-:Y:S01]  /*1e450*/  VIADD R6, R0, 0x14 ;  /* 0x0000001400067836 */ /* 0x000fe20000000000 */
[----:B----4-:R-:W-:Y:S01]  /*1e460*/  ISETP.LT.AND P4, PT, R3, R22, !P4 ;  /* 0x000000160300720c */ /* 0x010fe20006781270 */
[----:B------:R-:W-:Y:S02]  /*1e470*/  IMAD.IADD R23, R23, 0x1, R71 ;  /* 0x0000000117177824 */ /* 0x000fe400078e0247 */
[----:B------:R2:W-:Y:S01]  /*1e480*/  @P5 STG.E.U16 desc[UR60][R4.64], R7 ;  /* 0x0000000704005986 */ /* 0x0005e2000c10153c */
[----:B------:R-:W-:Y:S01]  /*1e490*/  ISETP.GE.AND P5, PT, R6, R69, PT ;  /* 0x000000450600720c */ /* 0x000fe20003fa6270 */
[C---:B---3--:R-:W-:Y:S01]  /*1e4a0*/  IMAD.WIDE R8, R23.reuse, 0x2, R20 ;  /* 0x0000000217087825 */ /* 0x048fe200078e0214 */
[----:B------:R-:W3:Y:S03]  /*1e4b0*/  LDC R26, c[0x0][0x228] ;  /* 0x00008a00ff1a7b82 */ /* 0x000ee60000000800 */
[----:B------:R-:W-:-:S04]  /*1e4c0*/  IMAD.IADD R25, R23, 0x1, R71 ;  /* 0x0000000117197824 */ /* 0x000fc800078e0247 */
[----:B------:R-:W-:Y:S01]  /*1e4d0*/  IMAD.WIDE R10, R25, 0x2, R72 ;  /* 0x00000002190a7825 */ /* 0x000fe200078e0248 */
[----:B------:R-:W4:Y:S01]  /*1e4e0*/  LDC R31, c[0x0][0x228] ;  /* 0x00008a00ff1f7b82 */ /* 0x000f220000000800 */
[----:B--2---:R-:W-:Y:S02]  /*1e4f0*/  PRMT R5, R36, 0x7632, R5 ;  /* 0x0000763224057816 */ /* 0x004fe40000000005 */
[----:B------:R-:W-:-:S04]  /*1e500*/  IMAD.WIDE R6, R23, 0x2, R72 ;  /* 0x0000000217067825 */ /* 0x000fc800078e0248 */
[----:B------:R-:W-:Y:S01]  /*1e510*/  IMAD.WIDE R22, R25, 0x2, R20 ;  /* 0x0000000219167825 */ /* 0x000fe200078e0214 */
[----:B------:R2:W-:Y:S01]  /*1e520*/  @P1 STG.E.U16 desc[UR60][R6.64], R36 ;  /* 0x0000002406001986 */ /* 0x0005e2000c10153c */
[----:B------:R-:W-:Y:S02]  /*1e530*/  ISETP.GE.AND P1, PT, R28, R69, PT ;  /* 0x000000451c00720c */ /* 0x000fe40003f26270 */
[----:B------:R-:W-:Y:S01]  /*1e540*/  VIADD R4, R0, 0x16 ;  /* 0x0000001600047836 */ /* 0x000fe20000000000 */
[----:B------:R2:W-:Y:S01]  /*1e550*/  @P2 STG.E.U16 desc[UR60][R8.64], R5 ;  /* 0x0000000508002986 */ /* 0x0005e2000c10153c */
[C---:B0-----:R-:W-:Y:S02]  /*1e560*/  ISETP.LT.AND P2, PT, R2.reuse, R27, !P3 ;  /* 0x0000001b0200720c */ /* 0x041fe40005f41270 */
[----:B-----5:R-:W-:Y:S01]  /*1e570*/  ISETP.LT.AND P3, PT, R3, R24, !P3 ;  /* 0x000000180300720c */ /* 0x020fe20005f61270 */
[----:B------:R-:W0:Y:S01]  /*1e580*/  LDC R27, c[0x0][0x228] ;  /* 0x00008a00ff1b7b82 */ /* 0x000e220000000800 */
[----:B------:R-:W-:Y:S01]  /*1e590*/  @P6 STG.E.U16 desc[UR60][R10.64], R33 ;  /* 0x000000210a006986 */ /* 0x000fe2000c10153c */
[----:B-1----:R-:W-:Y:S01]  /*1e5a0*/  ISETP.LT.AND P6, PT, R2, R29, !P5 ;  /* 0x0000001d0200720c */ /* 0x002fe20006fc1270 */
[----:B--2---:R-:W-:-:S02]  /*1e5b0*/  IMAD.IADD R7, R25, 0x1, R71 ;  /* 0x0000000119077824 */ /* 0x004fc400078e0247 */
[----:B------:R1:W-:Y:S01]  /*1e5c0*/  @P4 STG.E.U16 desc[UR60][R22.64], R30 ;  /* 0x0000001e16004986 */ /* 0x0003e2000c10153c */
[----:B------:R-:W-:Y:S02]  /*1e5d0*/  ISETP.GE.AND P4, PT, R4, R69, PT ;  /* 0x000000450400720c */ /* 0x000fe40003f86270 */
[----:B------:R-:W2:Y:S01]  /*1e5e0*/  LDC R24, c[0x0][0x228] ;  /* 0x00008a00ff187b82 */ /* 0x000ea20000000800 */
[----:B------:R-:W-:Y:S01]  /*1e5f0*/  IMAD.WIDE R4, R7, 0x2, R72 ;  /* 0x0000000207047825 */ /* 0x000fe200078e0248 */
[----:B------:R-:W-:Y:S02]  /*1e600*/  PRMT R28, R37, 0x7632, R28 ;  /* 0x00007632251c7816 */ /* 0x000fe4000000001c */
[----:B---3--:R-:W-:Y:S02]  /*1e610*/  ISETP.LT.AND P5, PT, R3, R26, !P5 ;  /* 0x0000001a0300720c */ /* 0x008fe40006fa1270 */
[----:B------:R3:W-:Y:S02]  /*1e620*/  @P2 STG.E.U16 desc[UR60][R4.64], R37 ;  /* 0x0000002504002986 */ /* 0x0007e4000c10153c */
[----:B------:R-:W5:Y:S01]  /*1e630*/  LDC R25, c[0x0][0x228] ;  /* 0x00008a00ff197b82 */ /* 0x000f620000000800 */
[----:B-1----:R-:W-:Y:S01]  /*1e640*/  VIADD R22, R0, 0x17 ;  /* 0x0000001700167836 */ /* 0x002fe20000000000 */
[----:B------:R-:W-:Y:S01]  /*1e650*/  PRMT R30, R34, 0x7632, R30 ;  /* 0x00007632221e7816 */ /* 0x000fe2000000001e */
[----:B------:R-:W-:-:S02]  /*1e660*/  IMAD.IADD R23, R7, 0x1, R71 ;  /* 0x0000000107177824 */ /* 0x000fc400078e0247 */
[----:B------:R-:W-:Y:S01]  /*1e670*/  IMAD.WIDE R6, R7, 0x2, R20 ;  /* 0x0000000207067825 */ /* 0x000fe200078e0214 */
[----:B------:R-:W-:Y:S02]  /*1e680*/  ISETP.GE.AND P2, PT, R22, R69, PT ;  /* 0x000000451600720c */ /* 0x000fe40003f46270 */
[----:B------:R-:W1:Y:S01]  /*1e690*/  LDC R29, c[0x0][0x228] ;  /* 0x00008a00ff1d7b82 */ /* 0x000e620000000800 */
[C---:B------:R-:W-:Y:S01]  /*1e6a0*/  IMAD.WIDE R8, R23.reuse, 0x2, R72 ;  /* 0x0000000217087825 */ /* 0x040fe200078e0248 */
[----:B------:R4:W-:Y:S01]  /*1e6b0*/  @P3 STG.E.U16 desc[UR60][R6.64], R28 ;  /* 0x0000001c06003986 */ /* 0x0009e2000c10153c */
[----:B0-----:R-:W-:Y:S02]  /*1e6c0*/  ISETP.LT.AND P3, PT, R2, R27, !P1 ;  /* 0x0000001b0200720c */ /* 0x001fe40004f61270 */
[C-C-:B------:R-:W-:Y:S01]  /*1e6d0*/  IMAD.WIDE R10, R23.reuse, 0x2, R20.reuse ;  /* 0x00000002170a7825 */ /* 0x140fe200078e0214 */
[----:B------:R-:W-:Y:S01]  /*1e6e0*/  IADD3 R23, R23, R71, RZ ;  /* 0x0000004717177210 */ /* 0x000fe20007ffe0ff */
[----:B------:R-:W-:Y:S01]  /*1e6f0*/  @P6 STG.E.U16 desc[UR60][R8.64], R34 ;  /* 0x0000002208006986 */ /* 0x000fe2000c10153c */
[----:B------:R-:W0:Y:S01]  /*1e700*/  LDC R22, c[0x0][0x228] ;  /* 0x00008a00ff167b82 */ /* 0x000e220000000800 */
[----:B--2---:R-:W-:Y:S01]  /*1e710*/  ISETP.LT.AND P1, PT, R3, R24, !P1 ;  /* 0x000000180300720c */ /* 0x004fe20004f21270 */
[----:B---3--:R-:W-:Y:S01]  /*1e720*/  VIADD R4, R0, 0x18 ;  /* 0x0000001800047836 */ /* 0x008fe20000000000 */
[----:B------:R2:W-:Y:S01]  /*1e730*/  @P5 STG.E.U16 desc[UR60][R10.64], R30 ;  /* 0x0000001e0a005986 */ /* 0x0005e2000c10153c */
[----:B----4-:R-:W-:-:S03]  /*1e740*/  IMAD.WIDE R6, R23, 0x2, R20 ;  /* 0x0000000217067825 */ /* 0x010fc600078e0214 */
[----:B------:R-:W-:Y:S01]  /*1e750*/  ISETP.GE.AND P5, PT, R4, R69, PT ;  /* 0x000000450400720c */ /* 0x000fe20003fa6270 */
[----:B------:R-:W3:Y:S01]  /*1e760*/  LDC R26, c[0x0][0x228] ;  /* 0x00008a00ff1a7b82 */ /* 0x000ee20000000800 */
[----:B-----5:R-:W-:Y:S01]  /*1e770*/  ISETP.LT.AND P6, PT, R2, R25, !P4 ;  /* 0x000000190200720c */ /* 0x020fe200067c1270 */
[----:B------:R-:W-:Y:S01]  /*1e780*/  IMAD.IADD R25, R23, 0x1, R71 ;  /* 0x0000000117197824 */ /* 0x000fe200078e0247 */
[----:B------:R-:W-:Y:S01]  /*1e790*/  PRMT R28, R35, 0x7632, R28 ;  /* 0x00007632231c7816 */ /* 0x000fe2000000001c */
[----:B------:R-:W-:Y:S01]  /*1e7a0*/  IMAD.WIDE R4, R23, 0x2, R72 ;  /* 0x0000000217047825 */ /* 0x000fe200078e0248 */
[----:B------:R-:W-:Y:S02]  /*1e7b0*/  PRMT R23, R38, 0x7632, R23 ;  /* 0x0000763226177816 */ /* 0x000fe40000000017 */
[----:B--2---:R-:W-:Y:S01]  /*1e7c0*/  PRMT R30, R54, 0x7632, R30 ;  /* 0x00007632361e7816 */ /* 0x004fe2000000001e */
[----:B------:R-:W2:Y:S01]  /*1e7d0*/  LDC R27, c[0x0][0x228] ;  /* 0x00008a00ff1b7b82 */ /* 0x000ea20000000800 */
[----:B------:R4:W-:Y:S01]  /*1e7e0*/  @P3 STG.E.U16 desc[UR60][R4.64], R38 ;  /* 0x0000002604003986 */ /* 0x0009e2000c10153c */
[----:B------:R-:W-:-:S03]  /*1e7f0*/  IMAD.WIDE R8, R25, 0x2, R72 ;  /* 0x0000000219087825 */ /* 0x000fc600078e0248 */
[----:B------:R5:W-:Y:S01]  /*1e800*/  @P1 STG.E.U16 desc[UR60][R6.64], R23 ;  /* 0x0000001706001986 */ /* 0x000be2000c10153c */
[----:B-1----:R-:W-:Y:S01]  /*1e810*/  ISETP.LT.AND P1, PT, R2, R29, !P2 ;  /* 0x0000001d0200720c */ /* 0x002fe20005721270 */
[----:B------:R-:W-:Y:S01]  /*1e820*/  IMAD.WIDE R10, R25, 0x2, R20 ;  /* 0x00000002190a7825 */ /* 0x000fe200078e0214 */
[----:B------:R-:W1:Y:S01]  /*1e830*/  LDC R24, c[0x0][0x228] ;  /* 0x00008a00ff187b82 */ /* 0x000e620000000800 */
[----:B0-----:R-:W-:Y:S01]  /*1e840*/  ISETP.LT.AND P2, PT, R3, R22, !P2 ;  /* 0x000000160300720c */ /* 0x001fe20005741270 */
[----:B------:R0:W-:Y:S01]  /*1e850*/  @P6 STG.E.U16 desc[UR60][R8.64], R35 ;  /* 0x0000002308006986 */ /* 0x0001e2000c10153c */
[----:B------:R-:W-:Y:S02]  /*1e860*/  IMAD.IADD R25, R25, 0x1, R71 ;  /* 0x0000000119197824 */ /* 0x000fe400078e0247 */
[----:B----4-:R-:W-:-:S03]  /*1e870*/  VIADD R4, R0, 0x1a ;  /* 0x0000001a00047836 */ /* 0x010fc60000000000 */
[----:B------:R-:W4:Y:S01]  /*1e880*/  LDC R29, c[0x0][0x228] ;  /* 0x00008a00ff1d7b82 */ /* 0x000f220000000800 */
[----:B---3--:R-:W-:Y:S01]  /*1e890*/  ISETP.LT.AND P4, PT, R3, R26, !P4 ;  /* 0x0000001a0300720c */ /* 0x008fe20006781270 */
[----:B------:R-:W-:Y:S02]  /*1e8a0*/  VIADD R26, R0, 0x19 ;  /* 0x00000019001a7836 */ /* 0x000fe40000000000 */
[C---:B-----5:R-:W-:Y:S02]  /*1e8b0*/  IMAD.IADD R23, R25.reuse, 0x1, R71 ;  /* 0x0000000119177824 */ /* 0x060fe400078e0247 */
[----:B------:R-:W-:Y:S01]  /*1e8c0*/  IMAD.WIDE R6, R25, 0x2, R20 ;  /* 0x0000000219067825 */ /* 0x000fe200078e0214 */
[----:B------:R-:W-:Y:S01]  /*1e8d0*/  ISETP.GE.AND P3, PT, R26, R69, PT ;  /* 0x000000451a00720c */ /* 0x000fe20003f66270 */
[----:B------:R-:W3:Y:S01]  /*1e8e0*/  LDC R22, c[0x0][0x228] ;  /* 0x00008a00ff167b82 */ /* 0x000ee20000000800 */
[----:B--2---:R-:W-:Y:S01]  /*1e8f0*/  ISETP.LT.AND P6, PT, R2, R27, !P5 ;  /* 0x0000001b0200720c */ /* 0x004fe20006fc1270 */
[----:B------:R-:W-:-:S02]  /*1e900*/  VIADD R26, R0, 0x1b ;  /* 0x0000001b001a7836 */ /* 0x000fc40000000000 */
[--C-:B0-----:R-:W-:Y:S02]  /*1e910*/  IMAD.WIDE R8, R23, 0x2, R72.reuse ;  /* 0x0000000217087825 */ /* 0x101fe400078e0248 */
[----:B------:R0:W-:Y:S01]  /*1e920*/  @P4 STG.E.U16 desc[UR60][R10.64], R28 ;  /* 0x0000001c0a004986 */ /* 0x0001e2000c10153c */
[----:B------:R-:W-:Y:S01]  /*1e930*/  ISETP.GE.AND P4, PT, R4, R69, PT ;  /* 0x000000450400720c */ /* 0x000fe20003f86270 */
[----:B------:R-:W2:Y:S01]  /*1e940*/  LDC R27, c[0x0][0x228] ;  /* 0x00008a00ff1b7b82 */ /* 0x000ea20000000800 */
[----:B-1----:R-:W-:Y:S01]  /*1e950*/  ISETP.LT.AND P5, PT, R3, R24, !P5 ;  /* 0x000000180300720c */ /* 0x002fe20006fa1270 */
[----:B------:R-:W-:Y:S01]  /*1e960*/  IMAD.WIDE R4, R25, 0x2, R72 ;  /* 0x0000000219047825 */ /* 0x000fe200078e0248 */
[----:B------:R-:W-:-:S04]  /*1e970*/  PRMT R25, R39, 0x7632, R25 ;  /* 0x0000763227197816 */ /* 0x000fc80000000019 */
[----:B------:R1:W-:Y:S01]  /*1e980*/  @P1 STG.E.U16 desc[UR60][R4.64], R39 ;  /* 0x0000002704001986 */ /* 0x0003e2000c10153c */
[----:B------:R-:W5:Y:S01]  /*1e990*/  LDC R24, c[0x0][0x228] ;  /* 0x00008a00ff187b82 */ /* 0x000f620000000800 */
[----:B------:R-:W-:Y:S01]  /*1e9a0*/  ISETP.GE.AND P1, PT, R26, R69, PT ;  /* 0x000000451a00720c */ /* 0x000fe20003f26270 */
[C---:B0-----:R-:W-:Y:S01]  /*1e9b0*/  IMAD.WIDE R10, R23.reuse, 0x2, R20 ;  /* 0x00000002170a7825 */ /* 0x041fe200078e0214 */
[----:B------:R0:W-:Y:S01]  /*1e9c0*/  @P2 STG.E.U16 desc[UR60][R6.64], R25 ;  /* 0x0000001906002986 */ /* 0x0001e2000c10153c */
[----:B----4-:R-:W-:Y:S02]  /*1e9d0*/  ISETP.LT.AND P2, PT, R2, R29, !P3 ;  /* 0x0000001d0200720c */ /* 0x010fe40005f41270 */
[----:B------:R-:W-:Y:S01]  /*1e9e0*/  PRMT R28, R40, 0x7632, R28 ;  /* 0x00007632281c7816 */ /* 0x000fe2000000001c */
[----:B------:R-:W-:Y:S01]  /*1e9f0*/  IMAD.IADD R23, R23, 0x1, R71 ;  /* 0x0000000117177824 */ /* 0x000fe200078e0247 */
[----:B------:R-:W4:Y:S01]  /*1ea00*/  LDC R26, c[0x0][0x228] ;  /* 0x00008a00ff1a7b82 */ /* 0x000f220000000800 */
[----:B---3--:R-:W-:Y:S01]  /*1ea10*/  ISETP.LT.AND P3, PT, R3, R22, !P3 ;  /* 0x000000160300720c */ /* 0x008fe20005f61270 */
[----:B------:R3:W-:Y:S01]  /*1ea20*/  @P6 STG.E.U16 desc[UR60][R8.64], R40 ;  /* 0x0000002808006986 */ /* 0x0007e2000c10153c */
[----:B-1----:R-:W-:-:S03]  /*1ea30*/  VIADD R4, R0, 0x1c ;  /* 0x0000001c00047836 */ /* 0x002fc60000000000 */
[----:B------:R1:W-:Y:S01]  /*1ea40*/  @P5 STG.E.U16 desc[UR60][R10.64], R28 ;  /* 0x0000001c0a005986 */ /* 0x0003e2000c10153c */
[C---:B0-----:R-:W-:Y:S01]  /*1ea50*/  IMAD.IADD R25, R23.reuse, 0x1, R71 ;  /* 0x0000000117197824 */ /* 0x041fe200078e0247 */
[----:B------:R-:W0:Y:S01]  /*1ea60*/  LDC R29, c[0x0][0x228] ;  /* 0x00008a00ff1d7b82 */ /* 0x000e220000000800 */
[----:B--2---:R-:W-:Y:S01]  /*1ea70*/  ISETP.LT.AND P6, PT, R2, R27, !P4 ;  /* 0x0000001b0200720c */ /* 0x004fe200067c1270 */
[----:B------:R-:W-:Y:S01]  /*1ea80*/  IMAD.WIDE R6, R23, 0x2, R20 ;  /* 0x0000000217067825 */ /* 0x000fe200078e0214 */
[----:B------:R-:W-:-:S03]  /*1ea90*/  ISETP.GE.AND P5, PT, R4, R69, PT ;  /* 0x000000450400720c */ /* 0x000fc60003fa6270 */
[----:B------:R-:W-:Y:S01]  /*1eaa0*/  IMAD.WIDE R4, R23, 0x2, R72 ;  /* 0x0000000217047825 */ /* 0x000fe200078e0248 */
[----:B------:R-:W-:Y:S01]  /*1eab0*/  PRMT R23, R48, 0x7632, R23 ;  /* 0x0000763230177816 */ /* 0x000fe20000000017 */
[----:B------:R-:W2:Y:S01]  /*1eac0*/  LDC R22, c[0x0][0x228] ;  /* 0x00008a00ff167b82 */ /* 0x000ea20000000800 */
[----:B-----5:R-:W-:Y:S01]  /*1ead0*/  ISETP.LT.AND P4, PT, R3, R24, !P4 ;  /* 0x000000180300720c */ /* 0x020fe20006781270 */
[----:B------:R-:W-:Y:S01]  /*1eae0*/  VIADD R24, R0, 0x1d ;  /* 0x0000001d00187836 */ /* 0x000fe20000000000 */
[----:B------:R5:W-:Y:S01]  /*1eaf0*/  @P2 STG.E.U16 desc[UR60][R4.64], R48 ;  /* 0x0000003004002986 */ /* 0x000be2000c10153c */
[----:B---3--:R-:W-:Y:S01]  /*1eb00*/  IMAD.WIDE R8, R25, 0x2, R72 ;  /* 0x0000000219087825 */ /* 0x008fe200078e0248 */
[----:B-1----:R-:W-:Y:S02]  /*1eb10*/  PRMT R28, R41, 0x7632, R28 ;  /* 0x00007632291c7816 */ /* 0x002fe4000000001c */
[----:B------:R-:W-:Y:S01]  /*1eb20*/  ISETP.GE.AND P2, PT, R24, R69, PT ;  /* 0x000000451800720c */ /* 0x000fe20003f46270 */
[----:B------:R-:W1:Y:S01]  /*1eb30*/  LDC R27, c[0x0][0x228] ;  /* 0x00008a00ff1b7b82 */ /* 0x000e620000000800 */
[----:B------:R3:W-:Y:S01]  /*1eb40*/  @P3 STG.E.U16 desc[UR60][R6.64], R23 ;  /* 0x0000001706003986 */ /* 0x0007e2000c10153c */
[----:B------:R-:W-:Y:S01]  /*1eb50*/  ISETP.LT.AND P3, PT, R2, R31, !P1 ;  /* 0x0000001f0200720c */ /* 0x000fe20004f61270 */
[----:B------:R-:W-:Y:S01]  /*1eb60*/  IMAD.WIDE R10, R25, 0x2, R20 ;  /* 0x00000002190a7825 */ /* 0x000fe200078e0214 */
[----:B----4-:R-:W-:Y:S01]  /*1eb70*/  ISETP.LT.AND P1, PT, R3, R26, !P1 ;  /* 0x0000001a0300720c */ /* 0x010fe20004f21270 */
[----:B------:R4:W-:Y:S02]  /*1eb80*/  @P6 STG.E.U16 desc[UR60][R8.64], R41 ;  /* 0x0000002908006986 */ /* 0x0009e4000c10153c */
[----:B-----5:R-:W-:Y:S01]  /*1eb90*/  VIADD R4, R0, 0x1e ;  /* 0x0000001e00047836 */ /* 0x020fe20000000000 */
[----:B------:R-:W5:Y:S01]  /*1eba0*/  LDC R24, c[0x0][0x228] ;  /* 0x00008a00ff187b82 */ /* 0x000f620000000800 */
[----:B0-----:R-:W-:Y:S01]  /*1ebb0*/  ISETP.LT.AND P6, PT, R2, R29, !P5 ;  /* 0x0000001d0200720c */ /* 0x001fe20006fc1270 */
[----:B------:R-:W-:Y:S01]  /*1ebc0*/  IMAD.IADD R25, R25, 0x1, R71 ;  /* 0x0000000119197824 */ /* 0x000fe200078e0247 */
[----:B------:R0:W-:Y:S01]  /*1ebd0*/  @P4 STG.E.U16 desc[UR60][R10.64], R28 ;  /* 0x0000001c0a004986 */ /* 0x0001e2000c10153c */
[----:B------:R-:W-:Y:S01]  /*1ebe0*/  ISETP.GE.AND P4, PT, R4, R69, PT ;  /* 0x000000450400720c */ /* 0x000fe20003f86270 */
[----:B------:R-:W-:-:S02]  /*1ebf0*/  VIADD R26, R0, 0x1f ;  /* 0x0000001f001a7836 */ /* 0x000fc40000000000 */
[----:B---3--:R-:W-:Y:S01]  /*1ec00*/  IMAD.IADD R23, R25, 0x1, R71 ;  /* 0x0000000119177824 */ /* 0x008fe200078e0247 */
[----:B------:R-:W3:Y:S01]  /*1ec10*/  LDC R29, c[0x0][0x228] ;  /* 0x00008a00ff1d7b82 */ /* 0x000ee20000000800 */
[----:B--2---:R-:W-:Y:S01]  /*1ec20*/  ISETP.LT.AND P5, PT, R3, R22, !P5 ;  /* 0x000000160300720c */ /* 0x004fe20006fa1270 */
[----:B------:R-:W-:-:S04]  /*1ec30*/  IMAD.WIDE R4, R25, 0x2, R72 ;  /* 0x0000000219047825 */ /* 0x000fc800078e0248 */
[----:B------:R-:W-:Y:S01]  /*1ec40*/  IMAD.WIDE R6, R25, 0x2, R20 ;  /* 0x0000000219067825 */ /* 0x000fe200078e0214 */
[----:B------:R-:W-:Y:S01]  /*1ec50*/  PRMT R25, R49, 0x7632, R25 ;  /* 0x0000763231197816 */ /* 0x000fe20000000019 */
[----:B------:R-:W2:Y:S01]  /*1ec60*/  LDC R22, c[0x0][0x228] ;  /* 0x00008a00ff167b82 */ /* 0x000ea20000000800 */
[----:B------:R5:W-:Y:S01]  /*1ec70*/  @P3 STG.E.U16 desc[UR60][R4.64], R49 ;  /* 0x0000003104003986 */ /* 0x000be2000c10153c */
[----:B------:R-:W-:Y:S01]  /*1ec80*/  ISETP.GE.AND P3, PT, R26, R69, PT ;  /* 0x000000451a00720c */ /* 0x000fe20003f66270 */
[C---:B----4-:R-:W-:Y:S01]  /*1ec90*/  IMAD.WIDE R8, R23.reuse, 0x2, R72 ;  /* 0x0000000217087825 */ /* 0x050fe200078e0248 */
[----:B0-----:R-:W-:Y:S01]  /*1eca0*/  PRMT R28, R42, 0x7632, R28 ;  /* 0x000076322a1c7816 */ /* 0x001fe2000000001c */
[----:B------:R0:W-:Y:S01]  /*1ecb0*/  @P1 STG.E.U16 desc[UR60][R6.64], R25 ;  /* 0x0000001906001986 */ /* 0x0001e2000c10153c */
[----:B-1----:R-:W-:Y:S01]  /*1ecc0*/  ISETP.LT.AND P1, PT, R2, R27, !P2 ;  /* 0x0000001b0200720c */ /* 0x002fe20005721270 */
[----:B------:R-:W-:Y:S01]  /*1ecd0*/  IMAD.WIDE R10, R23, 0x2, R20 ;  /* 0x00000002170a7825 */ /* 0x000fe200078e0214 */
[----:B-----5:R-:W-:Y:S01]  /*1ece0*/  ISETP.LT.AND P2, PT, R3, R24, !P2 ;  /* 0x000000180300720c */ /* 0x020fe20005741270 */
[----:B------:R-:W1:Y:S01]  /*1ecf0*/  LDC R27, c[0x0][0x228] ;  /* 0x00008a00ff1b7b82 */ /* 0x000e620000000800 */
[----:B------:R4:W-:Y:S01]  /*1ed00*/  @P6 STG.E.U16 desc[UR60][R8.64], R42 ;  /* 0x0000002a08006986 */ /* 0x0009e2000c10153c */
[----:B------:R-:W-:-:S02]  /*1ed10*/  IMAD.IADD R23, R23, 0x1, R71 ;  /* 0x0000000117177824 */ /* 0x000fc400078e0247 */
[----:B------:R-:W-:Y:S01]  /*1ed20*/  VIADD R4, R0, 0x20 ;  /* 0x0000002000047836 */ /* 0x000fe20000000000 */
[----:B------:R5:W-:Y:S01]  /*1ed30*/  @P5 STG.E.U16 desc[UR60][R10.64], R28 ;  /* 0x0000001c0a005986 */ /* 0x000be2000c10153c */
[----:B---3--:R-:W-:Y:S02]  /*1ed40*/  ISETP.LT.AND P6, PT, R2, R29, !P4 ;  /* 0x0000001d0200720c */ /* 0x008fe400067c1270 */
[----:B------:R-:W3:Y:S01]  /*1ed50*/  LDC R24, c[0x0][0x228] ;  /* 0x00008a00ff187b82 */ /* 0x000ee20000000800 */
[----:B------:R-:W-:Y:S01]  /*1ed60*/  ISETP.GE.AND P5, PT, R4, R69, PT ;  /* 0x000000450400720c */ /* 0x000fe20003fa6270 */
[----:B------:R-:W-:-:S04]  /*1ed70*/  IMAD.WIDE R4, R23, 0x2, R72 ;  /* 0x0000000217047825 */ /* 0x000fc800078e0248 */
[----:B0-----:R-:W-:Y:S01]  /*1ed80*/  IMAD.IADD R25, R23, 0x1, R71 ;  /* 0x0000000117197824 */ /* 0x001fe200078e0247 */
[----:B--2---:R-:W-:Y:S01]  /*1ed90*/  ISETP.LT.AND P4, PT, R3, R22, !P4 ;  /* 0x000000160300720c */ /* 0x004fe20006781270 */
[----:B------:R-:W0:Y:S01]  /*1eda0*/  LDC R31, c[0x0][0x228] ;  /* 0x00008a00ff1f7b82 */ /* 0x000e220000000800 */
[----:B------:R-:W-:Y:S01]  /*1edb0*/  VIADD R22, R0, 0x21 ;  /* 0x0000002100167836 */ /* 0x000fe20000000000 */
[----:B------:R2:W-:Y:S01]  /*1edc0*/  @P1 STG.E.U16 desc[UR60][R4.64], R50 ;  /* 0x0000003204001986 */ /* 0x0005e2000c10153c */
[----:B------:R-:W-:Y:S01]  /*1edd0*/  IMAD.WIDE R6, R23, 0x2, R20 ;  /* 0x0000000217067825 */ /* 0x000fe200078e0214 */
[----:B------:R-:W-:Y:S02]  /*1ede0*/  PRMT R23, R50, 0x7632, R23 ;  /* 0x0000763232177816 */ /* 0x000fe40000000017 */
[----:B------:R-:W-:Y:S01]  /*1edf0*/  ISETP.GE.AND P1, PT, R22, R69, PT ;  /* 0x000000451600720c */ /* 0x000fe20003f26270 */
[----:B----4-:R-:W-:Y:S01]  /*1ee00*/  IMAD.WIDE R8, R25, 0x2, R72 ;  /* 0x0000000219087825 */ /* 0x010fe200078e0248 */
[----:B------:R-:W4:Y:S01]  /*1ee10*/  LDC R26, c[0x0][0x228] ;  /* 0x00008a00ff1a7b82 */ /* 0x000f220000000800 */
[----:B-----5:R-:W-:Y:S01]  /*1ee20*/  PRMT R28, R43, 0x7632, R28 ;  /* 0x000076322b1c7816 */ /* 0x020fe2000000001c */
[----:B------:R5:W-:Y:S01]  /*1ee30*/  @P2 STG.E.U16 desc[UR60][R6.64], R23 ;  /* 0x0000001706002986 */ /* 0x000be2000c10153c */
[----:B------:R-:W-:-:S03]  /*1ee40*/  IMAD.WIDE R10, R25, 0x2, R20 ;  /* 0x00000002190a7825 */ /* 0x000fc600078e0214 */
[----:B------:R-:W-:Y:S01]  /*1ee50*/  @P6 STG.E.U16 desc[UR60][R8.64], R43 ;  /* 0x0000002b08006986 */ /* 0x000fe2000c10153c */
[----:B-1----:R-:W-:Y:S01]  /*1ee60*/  ISETP.LT.AND P6, PT, R2, R27, !P5 ;  /* 0x0000001b0200720c */ /* 0x002fe20006fc1270 */
[----:B------:R-:W1:Y:S01]  /*1ee70*/  LDC R29, c[0x0][0x228] ;  /* 0x00008a00ff1d7b82 */ /* 0x000e620000000800 */
[----:B---3--:R-:W-:Y:S01]  /*1ee80*/  ISETP.LT.AND P5, PT, R3, R24, !P5 ;  /* 0x000000180300720c */ /* 0x008fe20006fa1270 */
[----:B------:R3:W-:Y:S01]  /*1ee90*/  @P4 STG.E.U16 desc[UR60][R10.64], R28 ;  /* 0x0000001c0a004986 */ /* 0x0007e2000c10153c */
[----:B--2---:R-:W-:Y:S02]  /*1eea0*/  VIADD R4, R0, 0x22 ;  /* 0x0000002200047836 */ /* 0x004fe40000000000 */
[----:B------:R-:W-:-:S03]  /*1eeb0*/  IMAD.IADD R25, R25, 0x1, R71 ;  /* 0x0000000119197824 */ /* 0x000fc600078e0247 */
[----:B------:R-:W2:Y:S01]  /*1eec0*/  LDC R22, c[0x0][0x228] ;  /* 0x00008a00ff167b82 */ /* 0x000ea20000000800 */
[----:B0-----:R-:W-:Y:S01]  /*1eed0*/  ISETP.LT.AND P4, PT, R2, R31, !P3 ;  /* 0x0000001f0200720c */ /* 0x001fe20005f81270 */
[C---:B-----5:R-:W-:Y:S01]  /*1eee0*/  IMAD.IADD R23, R25.reuse, 0x1, R71 ;  /* 0x0000000119177824 */ /* 0x060fe200078e0247 */
[----:B------:R-:W-:Y:S01]  /*1eef0*/  ISETP.GE.AND P2, PT, R4, R69, PT ;  /* 0x000000450400720c */ /* 0x000fe20003f46270 */
[----:B------:R-:W-:Y:S01]  /*1ef00*/  IMAD.WIDE R4, R25, 0x2, R72 ;  /* 0x0000000219047825 */ /* 0x000fe200078e0248 */
[----:B---3--:R-:W-:-:S03]  /*1ef10*/  PRMT R28, R52, 0x7632, R28 ;  /* 0x00007632341c7816 */ /* 0x008fc6000000001c */
[----:B------:R-:W0:Y:S01]  /*1ef20*/  LDC R27, c[0x0][0x228] ;  /* 0x00008a00ff1b7b82 */ /* 0x000e220000000800 */
[----:B----4-:R-:W-:Y:S01]  /*1ef30*/  ISETP.LT.AND P3, PT, R3, R26, !P3 ;  /* 0x0000001a0300720c */ /* 0x010fe20005f61270 */
[----:B------:R-:W-:Y:S01]  /*1ef40*/  IMAD.WIDE R6, R25, 0x2, R20 ;  /* 0x0000000219067825 */ /* 0x000fe200078e0214 */
[----:B------:R-:W-:-:S03]  /*1ef50*/  PRMT R25, R51, 0x7632, R25 ;  /* 0x0000763233197816 */ /* 0x000fc60000000019 */
[----:B------:R-:W-:Y:S01]  /*1ef60*/  VIADD R26, R0, 0x23 ;  /* 0x00000023001a7836 */ /* 0x000fe20000000000 */
[----:B------:R3:W-:Y:S01]  /*1ef70*/  @P4 STG.E.U16 desc[UR60][R4.64], R51 ;  /* 0x0000003304004986 */ /* 0x0007e2000c10153c */
[----:B------:R-:W4:Y:S01]  /*1ef80*/  LDC R24, c[0x0][0x228] ;  /* 0x00008a00ff187b82 */ /* 0x000f220000000800 */
[C---:B------:R-:W-:Y:S02]  /*1ef90*/  IMAD.WIDE R8, R23.reuse, 0x2, R72 ;  /* 0x0000000217087825 */ /* 0x040fe400078e0248 */
[----:B------:R-:W-:Y:S02]  /*1efa0*/  ISETP.GE.AND P4, PT, R26, R69, PT ;  /* 0x000000451a00720c */ /* 0x000fe40003f86270 */
[----:B------:R-:W-:Y:S01]  /*1efb0*/  IMAD.WIDE R10, R23, 0x2, R20 ;  /* 0x00000002170a7825 */ /* 0x000fe200078e0214 */
[----:B------:R5:W-:Y:S01]  /*1efc0*/  @P3 STG.E.U16 desc[UR60][R6.64], R25 ;  /* 0x0000001906003986 */ /* 0x000be2000c10153c */
[----:B-1----:R-:W-:Y:S01]  /*1efd0*/  ISETP.LT.AND P3, PT, R2, R29, !P1 ;  /* 0x0000001d0200720c */ /* 0x002fe20004f61270 */
[----:B------:R-:W1:Y:S01]  /*1efe0*/  LDC R31, c[0x0][0x228] ;  /* 0x00008a00ff1f7b82 */ /* 0x000e620000000800 */
[----:B--2---:R-:W-:Y:S01]  /*1eff0*/  ISETP.LT.AND P1, PT, R3, R22, !P1 ;  /* 0x000000160300720c */ /* 0x004fe20004f21270 */
[----:B------:R-:W-:Y:S01]  /*1f000*/  IMAD.IADD R23, R23, 0x1, R71 ;  /* 0x0000000117177824 */ /* 0x000fe200078e0247 */
[----:B------:R2:W-:Y:S01]  /*1f010*/  @P6 STG.E.U16 desc[UR60][R8.64], R52 ;  /* 0x0000003408006986 */ /* 0x0005e2000c10153c */
[----:B---3--:R-:W-:-:S03]  /*1f020*/  VIADD R4, R0, 0x24 ;  /* 0x0000002400047836 */ /* 0x008fc60000000000 */
[----:B------:R3:W-:Y:S01]  /*1f030*/  @P5 STG.E.U16 desc[UR60][R10.64], R28 ;  /* 0x0000001c0a005986 */ /* 0x0007e2000c10153c */
[----:B------:R-:W1:Y:S01]  /*1f040*/  LDC R26, c[0x0][0x228] ;  /* 0x00008a00ff1a7b82 */ /* 0x000e620000000800 */
[----:B0-----:R-:W-:Y:S01]  /*1f050*/  ISETP.LT.AND P6, PT, R2, R27, !P2 ;  /* 0x0000001b0200720c */ /* 0x001fe200057c1270 */
[C---:B-----5:R-:W-:Y:S01]  /*1f060*/  IMAD.IADD R25, R23.reuse, 0x1, R71 ;  /* 0x0000000117197824 */ /* 0x060fe200078e0247 */
[----:B------:R-:W-:Y:S01]  /*1f070*/  ISETP.GE.AND P5, PT, R4, R69, PT ;  /* 0x000000450400720c */ /* 0x000fe20003fa6270 */
[----:B------:R-:W-:-:S04]  /*1f080*/  IMAD.WIDE R4, R23, 0x2, R72 ;  /* 0x0000000217047825 */ /* 0x000fc800078e0248 */
[----:B------:R-:W0:Y:S01]  /*1f090*/  LDC R29, c[0x0][0x228] ;  /* 0x00008a00ff1d7b82 */ /* 0x000e220000000800 */
[----:B----4-:R-:W-:Y:S01]  /*1f0a0*/  ISETP.LT.AND P2, PT, R3, R24, !P2 ;  /* 0x000000180300720c */ /* 0x010fe20005741270 */
[----:B------:R-:W-:Y:S01]  /*1f0b0*/  VIADD R24, R0, 0x25 ;  /* 0x0000002500187836 */ /* 0x000fe20000000000 */
[----:B------:R4:W-:Y:S01]  /*1f0c0*/  @P3 STG.E.U16 desc[UR60][R4.64], R56 ;  /* 0x0000003804003986 */ /* 0x0009e2000c10153c */
[----:B------:R-:W-:Y:S01]  /*1f0d0*/  IMAD.WIDE R6, R23, 0x2, R20 ;  /* 0x0000000217067825 */ /* 0x000fe200078e0214 */
[----:B------:R-:W-:Y:S02]  /*1f0e0*/  PRMT R23, R56, 0x7632, R23 ;  /* 0x0000763238177816 */ /* 0x000fe40000000017 */
[----:B------:R-:W-:Y:S01]  /*1f0f0*/  ISETP.GE.AND P3, PT, R24, R69, PT ;  /* 0x000000451800720c */ /* 0x000fe20003f66270 */
[----:B------:R-:W5:Y:S01]  /*1f100*/  LDC R22, c[0x0][0x228] ;  /* 0x00008a00ff167b82 */ /* 0x000f620000000800 */
[----:B--2---:R-:W-:Y:S01]  /*1f110*/  IMAD.WIDE R8, R25, 0x2, R72 ;  /* 0x0000000219087825 */ /* 0x004fe200078e0248 */
[----:B---3--:R-:W-:Y:S01]  /*1f120*/  PRMT R28, R53, 0x7632, R28 ;  /* 0x00007632351c7816 */ /* 0x008fe2000000001c */
[----:B------:R2:W-:Y:S02]  /*1f130*/  @P1 STG.E.U16 desc[UR60][R6.64], R23 ;  /* 0x0000001706001986 */ /* 0x0005e4000c10153c */
[----:B------:R-:W-:-:S02]  /*1f140*/  IMAD.WIDE R10, R25, 0x2, R20 ;  /* 0x00000002190a7825 */ /* 0x000fc400078e0214 */
[----:B------:R3:W-:Y:S01]  /*1f150*/  @P6 STG.E.U16 desc[UR60][R8.64], R53 ;  /* 0x0000003508006986 */ /* 0x0007e2000c10153c */
[----:B------:R-:W3:Y:S01]  /*1f160*/  LDC R27, c[0x0][0x228] ;  /* 0x00008a00ff1b7b82 */ /* 0x000ee20000000800 */
[----:B----4-:R-:W-:Y:S02]  /*1f170*/  VIADD R4, R0, 0x26 ;  /* 0x0000002600047836 */ /* 0x010fe40000000000 */
[----:B------:R4:W-:Y:S01]  /*1f180*/  @P2 STG.E.U16 desc[UR60][R10.64], R28 ;  /* 0x0000001c0a002986 */ /* 0x0009e2000c10153c */
[----:B-1----:R-:W-:Y:S01]  /*1f190*/  ISETP.LT.AND P2, PT, R2, R31, !P4 ;  /* 0x0000001f0200720c */ /* 0x002fe20006741270 */
[--C-:B------:R-:W-:Y:S01]  /*1f1a0*/  IMAD.IADD R25, R25, 0x1, R71.reuse ;  /* 0x0000000119197824 */ /* 0x100fe200078e0247 */
[----:B------:R-:W-:Y:S01]  /*1f1b0*/  ISETP.LT.AND P4, PT, R3, R26, !P4 ;  /* 0x0000001a0300720c */ /* 0x000fe20006781270 */
[----:B------:R-:W-:Y:S01]  /*1f1c0*/  VIADD R26, R0, 0x27 ;  /* 0x00000027001a7836 */ /* 0x000fe20000000000 */
[----:B------:R-:W1:Y:S01]  /*1f1d0*/  LDC R24, c[0x0][0x228] ;  /* 0x00008a00ff187b82 */ /* 0x000e620000000800 */
[----:B0-----:R-:W-:Y:S01]  /*1f1e0*/  ISETP.LT.AND P6, PT, R2, R29, !P5 ;  /* 0x0000001d0200720c */ /* 0x001fe20006fc1270 */
[C---:B--2---:R-:W-:Y:S01]  /*1f1f0*/  IMAD.IADD R23, R25.reuse, 0x1, R71 ;  /* 0x0000000119177824 */ /* 0x044fe200078e0247 */
[----:B------:R-:W-:Y:S01]  /*1f200*/  ISETP.GE.AND P1, PT, R4, R69, PT ;  /* 0x000000450400720c */ /* 0x000fe20003f26270 */
[----:B------:R-:W-:Y:S01]  /*1f210*/  IMAD.WIDE R4, R25, 0x2, R72 ;  /* 0x0000000219047825 */ /* 0x000fe200078e0248 */
[----:B-----5:R-:W-:-:S03]  /*1f220*/  ISETP.LT.AND P5, PT, R3, R22, !P5 ;  /* 0x000000160300720c */ /* 0x020fc60006fa1270 */
[----:B------:R-:W0:Y:S01]  /*1f230*/  LDC R29, c[0x0][0x228] ;  /* 0x00008a00ff1d7b82 */ /* 0x000e220000000800 */
[----:B------:R-:W-:Y:S01]  /*1f240*/  IMAD.WIDE R6, R25, 0x2, R20 ;  /* 0x0000000219067825 */ /* 0x000fe200078e0214 */
[----:B------:R-:W-:Y:S01]  /*1f250*/  PRMT R25, R57, 0x7632, R25 ;  /* 0x0000763239197816 */ /* 0x000fe20000000019 */
[----:B------:R2:W-:Y:S01]  /*1f260*/  @P2 STG.E.U16 desc[UR60][R4.64], R57 ;  /* 0x0000003904002986 */ /* 0x0005e2000c10153c */
[----:B------:R-:W-:Y:S01]  /*1f270*/  ISETP.GE.AND P2, PT, R26, R69, PT ;  /* 0x000000451a00720c */ /* 0x000fe20003f46270 */
[C---:B---3--:R-:W-:Y:S02]  /*1f280*/  IMAD.WIDE R8, R23.reuse, 0x2, R72 ;  /* 0x0000000217087825 */ /* 0x048fe400078e0248 */
[----:B------:R3:W-:Y:S01]  /*1f290*/  @P4 STG.E.U16 desc[UR60][R6.64], R25 ;  /* 0x0000001906004986 */ /* 0x0007e2000c10153c */
[----:B------:R-:W5:Y:S01]  /*1f2a0*/  LDC R22, c[0x0][0x228] ;  /* 0x00008a00ff167b82 */ /* 0x000f620000000800 */
[----:B------:R-:W-:Y:S01]  /*1f2b0*/  ISETP.LT.AND P4, PT, R2, R27, !P3 ;  /* 0x0000001b0200720c */ /* 0x000fe20005f81270 */
[C---:B----4-:R-:W-:Y:S01]  /*1f2c0*/  IMAD.WIDE R10, R23.reuse, 0x2, R20 ;  /* 0x00000002170a7825 */ /* 0x050fe200078e0214 */
[----:B------:R4:W-:Y:S03]  /*1f2d0*/  @P6 STG.E.U16 desc[UR60][R8.64], R54 ;  /* 0x0000003608006986 */ /* 0x0009e6000c10153c */
[----:B------:R-:W-:Y:S01]  /*1f2e0*/  IMAD.IADD R23, R23, 0x1, R71 ;  /* 0x0000000117177824 */ /* 0x000fe200078e0247 */
[----:B-1----:R-:W-:Y:S01]  /*1f2f0*/  ISETP.LT.AND P3, PT, R3, R24, !P3 ;  /* 0x000000180300720c */ /* 0x002fe20005f61270 */
[----:B------:R-:W1:Y:S01]  /*1f300*/  LDC R31, c[0x0][0x228] ;  /* 0x00008a00ff1f7b82 */ /* 0x000e620000000800 */
[----:B------:R-:W-:Y:S01]  /*1f310*/  VIADD R28, R0, 0x28 ;  /* 0x00000028001c7836 */ /* 0x000fe20000000000 */
[----:B------:R4:W-:Y:S01]  /*1f320*/  @P5 STG.E.U16 desc[UR60][R10.64], R30 ;  /* 0x0000001e0a005986 */ /* 0x0009e2000c10153c */
[----:B--2---:R-:W-:-:S04]  /*1f330*/  IMAD.WIDE R4, R23, 0x2, R72 ;  /* 0x0000000217047825 */ /* 0x004fc800078e0248 */
[C---:B---3--:R-:W-:Y:S01]  /*1f340*/  IMAD.IADD R25, R23.reuse, 0x1, R71 ;  /* 0x0000000117197824 */ /* 0x048fe200078e0247 */
[----:B------:R-:W2:Y:S01]  /*1f350*/  LDC R26, c[0x0][0x228] ;  /* 0x00008a00ff1a7b82 */ /* 0x000ea20000000800 */
[----:B0-----:R-:W-:Y:S01]  /*1f360*/  ISETP.LT.AND P5, PT, R2, R29, !P1 ;  /* 0x0000001d0200720c */ /* 0x001fe20004fa1270 */
[----:B------:R-:W-:Y:S01]  /*1f370*/  IMAD.WIDE R6, R23, 0x2, R20 ;  /* 0x0000000217067825 */ /* 0x000fe200078e0214 */
[----:B------:R0:W-:Y:S03]  /*1f380*/  @P4 STG.E.U16 desc[UR60][R4.64], R58 ;  /* 0x0000003a04004986 */ /* 0x0001e6000c10153c */
[----:B----4-:R-:W-:Y:S01]  /*1f390*/  IMAD.WIDE R8, R25, 0x2, R72 ;  /* 0x0000000219087825 */ /* 0x010fe200078e0248 */
[----:B------:R-:W-:Y:S01]  /*1f3a0*/  PRMT R30, R55, 0x7632, R30 ;  /* 0x00007632371e7816 */ /* 0x000fe2000000001e */
[----:B------:R-:W3:Y:S01]  /*1f3b0*/  LDC R24, c[0x0][0x228] ;  /* 0x00008a00ff187b82 */ /* 0x000ee20000000800 */
[----:B-----5:R-:W-:Y:S01]  /*1f3c0*/  ISETP.LT.AND P6, PT, R3, R22, !P1 ;  /* 0x000000160300720c */ /* 0x020fe20004fc1270 */
[----:B------:R-:W-:Y:S01]  /*1f3d0*/  VIADD R22, R0, 0x29 ;  /* 0x0000002900167836 */ /* 0x000fe20000000000 */
[----:B------:R-:W-:Y:S01]  /*1f3e0*/  ISETP.GE.AND P1, PT, R28, R69, PT ;  /* 0x000000451c00720c */ /* 0x000fe20003f26270 */
[----:B------:R-:W-:Y:S01]  /*1f3f0*/  IMAD.WIDE R10, R25, 0x2, R20 ;  /* 0x00000002190a7825 */ /* 0x000fe200078e0214 */
[----:B------:R-:W-:-:S02]  /*1f400*/  PRMT R28, R58, 0x7632, R28 ;  /* 0x000076323a1c7816 */ /* 0x000fc4000000001c */
[----:B------:R-:W-:Y:S01]  /*1f410*/  ISETP.GE.AND P4, PT, R22, R69, PT ;  /* 0x000000451600720c */ /* 0x000fe20003f86270 */
[----:B------:R-:W4:Y:S01]  /*1f420*/  LDC R27, c[0x0][0x228] ;  /* 0x00008a00ff1b7b82 */ /* 0x000f220000000800 */
[----:B------:R-:W-:Y:S01]  /*1f430*/  IMAD.IADD R25, R25, 0x1, R71 ;  /* 0x0000000119197824 */ /* 0x000fe200078e0247 */
[----:B------:R5:W-:Y:S01]  /*1f440*/  @P3 STG.E.U16 desc[UR60][R6.64], R28 ;  /* 0x0000001c06003986 */ /* 0x000be2000c10153c */
[----:B-1----:R-:W-:Y:S02]  /*1f450*/  ISETP.LT.AND P3, PT, R2, R31, !P2 ;  /* 0x0000001f0200720c */ /* 0x002fe40005761270 */
[----:B0-----:R-:W-:Y:S01]  /*1f460*/  IMAD.WIDE R4, R25, 0x2, R72 ;  /* 0x0000000219047825 */ /* 0x001fe200078e0248 */
[----:B------:R0:W-:Y:S02]  /*1f470*/  @P5 STG.E.U16 desc[UR60][R8.64], R55 ;  /* 0x0000003708005986 */ /* 0x0001e4000c10153c */
[----:B------:R-:W1:Y:S01]  /*1f480*/  LDC R23, c[0x0][0x228] ;  /* 0x00008a00ff177b82 */ /* 0x000e620000000800 */
[----:B--2---:R-:W-:Y:S01]  /*1f490*/  ISETP.LT.AND P2, PT, R3, R26, !P2 ;  /* 0x0000001a0300720c */ /* 0x004fe20005741270 */
[----:B------:R2:W-:Y:S01]  /*1f4a0*/  @P6 STG.E.U16 desc[UR60][R10.64], R30 ;  /* 0x0000001e0a006986 */ /* 0x0005e2000c10153c */
[----:B-----5:R-:W-:-:S05]  /*1f4b0*/  IMAD.WIDE R6, R25, 0x2, R20 ;  /* 0x0000000219067825 */ /* 0x020fca00078e0214 */
[----:B------:R-:W5:Y:S01]  /*1f4c0*/  LDC R22, c[0x0][0x228] ;  /* 0x00008a00ff167b82 */ /* 0x000f620000000800 */
[----:B---3--:R-:W-:Y:S01]  /*1f4d0*/  ISETP.LT.AND P6, PT, R3, R24, !P1 ;  /* 0x000000180300720c */ /* 0x008fe20004fc1270 */
[C---:B------:R-:W-:Y:S01]  /*1f4e0*/  VIADD R24, R0.reuse, 0x2a ;  /* 0x0000002a00187836 */ /* 0x040fe20000000000 */
[----:B0-----:R-:W-:Y:S01]  /*1f4f0*/  PRMT R9, R59, 0x7632, R9 ;  /* 0x000076323b097816 */ /* 0x001fe20000000009 */
[----:B------:R-:W-:Y:S01]  /*1f500*/  VIADD R8, R0, 0x2b ;  /* 0x0000002b00087836 */ /* 0x000fe20000000000 */
[----:B------:R0:W-:Y:S01]  /*1f510*/  @P3 STG.E.U16 desc[UR60][R4.64], R59 ;  /* 0x0000003b04003986 */ /* 0x0001e2000c10153c */
[----:B------:R-:W-:Y:S02]  /*1f520*/  IMAD.IADD R25, R25, 0x1, R71 ;  /* 0x0000000119197824 */ /* 0x000fe400078e0247 */
[----:B------:R-:W3:Y:S01]  /*1f530*/  LDC R29, c[0x0][0x228] ;  /* 0x00008a00ff1d7b82 */ /* 0x000ee20000000800 */
[----:B----4-:R-:W-:Y:S01]  /*1f540*/  ISETP.LT.AND P5, PT, R2, R27, !P1 ;  /* 0x0000001b0200720c */ /* 0x010fe20004fa1270 */
[----:B------:R4:W-:Y:S01]  /*1f550*/  @P2 STG.E.U16 desc[UR60][R6.64], R9 ;  /* 0x0000000906002986 */ /* 0x0009e2000c10153c */
[-C--:B------:R-:W-:Y:S01]  /*1f560*/  ISETP.GE.AND P1, PT, R24, R69.reuse, PT ;  /* 0x000000451800720c */ /* 0x080fe20003f26270 */
[----:B--2---:R-:W-:Y:S01]  /*1f570*/  IMAD.WIDE R10, R25, 0x2, R20 ;  /* 0x00000002190a7825 */ /* 0x004fe200078e0214 */
[----:B------:R-:W-:-:S03]  /*1f580*/  ISETP.GE.AND P3, PT, R8, R69, PT ;  /* 0x000000450800720c */ /* 0x000fc60003f66270 */
[----:B------:R-:W2:Y:S01]  /*1f590*/  LDC R24, c[0x0][0x228] ;  /* 0x00008a00ff187b82 */ /* 0x000ea20000000800 */
[----:B0-----:R-:W-:Y:S01]  /*1f5a0*/  PRMT R5, R60, 0x7632, R5 ;  /* 0x000076323c057816 */ /* 0x001fe20000000005 */
[C---:B------:R-:W-:Y:S02]  /*1f5b0*/  VIADD R28, R0.reuse, 0x2c ;  /* 0x0000002c001c7836 */ /* 0x040fe40000000000 */
[----:B------:R-:W-:Y:S02]  /*1f5c0*/  VIADD R30, R0, 0x2d ;  /* 0x0000002d001e7836 */ /* 0x000fe40000000000 */
[C---:B----4-:R-:W-:Y:S01]  /*1f5d0*/  IMAD.WIDE R8, R25.reuse, 0x2, R72 ;  /* 0x0000000219087825 */ /* 0x050fe200078e0248 */
[----:B------:R-:W-:Y:S01]  /*1f5e0*/  ISETP.GE.AND P2, PT, R28, R69, PT ;  /* 0x000000451c00720c */ /* 0x000fe20003f46270 */
[----:B------:R-:W0:Y:S02]  /*1f5f0*/  LDC R27, c[0x0][0x228] ;  /* 0x00008a00ff1b7b82 */ /* 0x000e240000000800 */
[--C-:B------:R-:W-:Y:S01]  /*1f600*/  IMAD.IADD R7, R25, 0x1, R71.reuse ;  /* 0x0000000119077824 */ /* 0x100fe200078e0247 */
[----:B------:R4:W-:Y:S01]  /*1f610*/  @P5 STG.E.U16 desc[UR60][R8.64], R60 ;  /* 0x0000003c08005986 */ /* 0x0009e2000c10153c */
[----:B-1----:R-:W-:Y:S01]  /*1f620*/  ISETP.LT.AND P5, PT, R2, R23, !P4 ;  /* 0x000000170200720c */ /* 0x002fe200067a1270 */
[----:B------:R-:W-:Y:S01]  /*1f630*/  VIADD R28, R0, 0x30 ;  /* 0x00000030001c7836 */ /* 0x000fe20000000000 */
[----:B-----5:R-:W-:Y:S01]  /*1f640*/  ISETP.LT.AND P4, PT, R3, R22, !P4 ;  /* 0x000000160300720c */ /* 0x020fe20006781270 */
[----:B------:R1:W-:Y:S01]  /*1f650*/  @P6 STG.E.U16 desc[UR60][R10.64], R5 ;  /* 0x000000050a006986 */ /* 0x0003e2000c10153c */
[----:B------:R-:W5:Y:S01]  /*1f660*/  LDC R26, c[0x0][0x228] ;  /* 0x00008a00ff1a7b82 */ /* 0x000f620000000800 */
[----:B---3--:R-:W-:Y:S01]  /*1f670*/  ISETP.LT.AND P6, PT, R2, R29, !P1 ;  /* 0x0000001d0200720c */ /* 0x008fe20004fc1270 */
[----:B------:R-:W-:-:S04]  /*1f680*/  IMAD.IADD R23, R7, 0x1, R71 ;  /* 0x0000000107177824 */ /* 0x000fc800078e0247 */
[C---:B------:R-:W-:Y:S02]  /*1f690*/  IMAD.IADD R25, R23.reuse, 0x1, R71 ;  /* 0x0000000117197824 */ /* 0x040fe400078e0247 */
[----:B------:R-:W3:Y:S01]  /*1f6a0*/  LDC R29, c[0x0][0x228] ;  /* 0x00008a00ff1d7b82 */ /* 0x000ee20000000800 */
[----:B----4-:R-:W-:Y:S01]  /*1f6b0*/  IMAD.WIDE R8, R23, 0x2, R72 ;  /* 0x0000000217087825 */ /* 0x010fe200078e0248 */
[----:B-1----:R-:W-:-:S03]  /*1f6c0*/  PRMT R11, R64, 0x7632, R11 ;  /* 0x00007632400b7816 */ /* 0x002fc6000000000b */
[----:B------:R-:W-:-:S03]  /*1f6d0*/  IMAD.WIDE R4, R7, 0x2, R72 ;  /* 0x0000000207047825 */ /* 0x000fc600078e0248 */
[----:B------:R-:W1:Y:S01]  /*1f6e0*/  LDC R22, c[0x0][0x228] ;  /* 0x00008a00ff167b82 */ /* 0x000e620000000800 */
[----:B------:R-:W-:Y:S01]  /*1f6f0*/  IMAD.WIDE R6, R7, 0x2, R20 ;  /* 0x0000000207067825 */ /* 0x000fe200078e0214 */
[----:B------:R4:W-:Y:S01]  /*1f700*/  @P5 STG.E.U16 desc[UR60][R4.64], R64 ;  /* 0x0000004004005986 */ /* 0x0009e2000c10153c */
[----:B------:R-:W-:Y:S02]  /*1f710*/  ISETP.GE.AND P5, PT, R30, R69, PT ;  /* 0x000000451e00720c */ /* 0x000fe40003fa6270 */
[----:B------:R-:W-:Y:S01]  /*1f720*/  PRMT R30, R62, 0x7632, R30 ;  /* 0x000076323e1e7816 */ /* 0x000fe2000000001e */
[----:B------:R4:W-:Y:S01]  /*1f730*/  @P4 STG.E.U16 desc[UR60][R6.64], R11 ;  /* 0x0000000b06004986 */ /* 0x0009e2000c10153c */
[----:B--2---:R-:W-:Y:S01]  /*1f740*/  ISETP.LT.AND P4, PT, R3, R24, !P1 ;  /* 0x000000180300720c */ /* 0x004fe20004f81270 */
[----:B------:R-:W2:Y:S02]  /*1f750*/  LDC R31, c[0x0][0x228] ;  /* 0x00008a00ff1f7b82 */ /* 0x000ea40000000800 */
[----:B------:R4:W-:Y:S01]  /*1f760*/  @P6 STG.E.U16 desc[UR60][R8.64], R61 ;  /* 0x0000003d08006986 */ /* 0x0009e2000c10153c */
[----:B0-----:R-:W-:-:S02]  /*1f770*/  ISETP.LT.AND P6, PT, R2, R27, !P3 ;  /* 0x0000001b0200720c */ /* 0x001fc40005fc1270 */
[----:B-----5:R-:W-:Y:S01]  /*1f780*/  ISETP.LT.AND P3, PT, R3, R26, !P3 ;  /* 0x0000001a0300720c */ /* 0x020fe20005f61270 */
[----:B----4-:R-:W-:Y:S02]  /*1f790*/  IMAD.WIDE R4, R23, 0x2, R20 ;  /* 0x0000000217047825 */ /* 0x010fe400078e0214 */
[----:B------:R-:W0:Y:S02]  /*1f7a0*/  LDC R24, c[0x0][0x228] ;  /* 0x00008a00ff187b82 */ /* 0x000e240000000800 */
[----:B------:R-:W-:Y:S01]  /*1f7b0*/  IMAD.WIDE R10, R25, 0x2, R72 ;  /* 0x00000002190a7825 */ /* 0x000fe200078e0248 */
[----:B------:R-:W-:-:S03]  /*1f7c0*/  PRMT R9, R61, 0x7632, R9 ;  /* 0x000076323d097816 */ /* 0x000fc60000000009 */
[----:B------:R-:W-:Y:S02]  /*1f7d0*/  IMAD.WIDE R6, R25, 0x2, R20 ;  /* 0x0000000219067825 */ /* 0x000fe400078e0214 */
[----:B------:R-:W4:Y:S01]  /*1f7e0*/  LDC R27, c[0x0][0x228] ;  /* 0x00008a00ff1b7b82 */ /* 0x000f220000000800 */
[----:B------:R-:W-:Y:S01]  /*1f7f0*/  PRMT R8, R65, 0x7632, R8 ;  /* 0x0000763241087816 */ /* 0x000fe20000000008 */
[----:B------:R5:W-:Y:S01]  /*1f800*/  @P4 STG.E.U16 desc[UR60][R4.64], R9 ;  /* 0x0000000904004986 */ /* 0x000be2000c10153c */
[C---:B---3--:R-:W-:Y:S01]  /*1f810*/  ISETP.LT.AND P4, PT, R2.reuse, R29, !P2 ;  /* 0x0000001d0200720c */ /* 0x048fe20005781270 */
[--C-:B------:R-:W-:Y:S02]  /*1f820*/  IMAD.IADD R25, R25, 0x1, R71.reuse ;  /* 0x0000000119197824 */ /* 0x100fe400078e0247 */
[----:B------:R3:W-:Y:S01]  /*1f830*/  @P6 STG.E.U16 desc[UR60][R10.64], R65 ;  /* 0x000000410a006986 */ /* 0x0007e2000c10153c */
[----:B--2---:R-:W-:Y:S01]  /*1f840*/  ISETP.LT.AND P6, PT, R2, R31, !P5 ;  /* 0x0000001f0200720c */ /* 0x004fe20006fc1270 */
[----:B------:R-:W2:Y:S01]  /*1f850*/  LDC R29, c[0x0][0x228] ;  /* 0x00008a00ff1d7b82 */ /* 0x000ea20000000800 */
[----:B------:R-:W-:Y:S01]  /*1f860*/  IMAD.IADD R23, R25, 0x1, R71 ;  /* 0x0000000119177824 */ /* 0x000fe200078e0247 */
[----:B------:R3:W-:Y:S01]  /*1f870*/  @P3 STG.E.U16 desc[UR60][R6.64], R8 ;  /* 0x0000000806003986 */ /* 0x0007e2000c10153c */
[----:B-1----:R-:W-:Y:S01]  /*1f880*/  ISETP.LT.AND P3, PT, R3, R22, !P2 ;  /* 0x000000160300720c */ /* 0x002fe20005761270 */
[----:B------:R-:W-:-:S02]  /*1f890*/  VIADD R26, R0, 0x2e ;  /* 0x0000002e001a7836 */ /* 0x000fc40000000000 */
[----:B-----5:R-:W-:Y:S01]  /*1f8a0*/  IMAD.WIDE R4, R25, 0x2, R72 ;  /* 0x0000000219047825 */ /* 0x020fe200078e0248 */
[----:B0-----:R-:W-:Y:S01]  /*1f8b0*/  ISETP.LT.AND P5, PT, R3, R24, !P5 ;  /* 0x000000180300720c */ /* 0x001fe20006fa1270 */
[----:B------:R-:W0:Y:S01]  /*1f8c0*/  LDC R22, c[0x0][0x228] ;  /* 0x00008a00ff167b82 */ /* 0x000e220000000800 */
[-C--:B------:R-:W-:Y:S01]  /*1f8d0*/  ISETP.GE.AND P1, PT, R26, R69.reuse, PT ;  /* 0x000000451a00720c */ /* 0x080fe20003f26270 */
[----:B---3--:R-:W-:Y:S01]  /*1f8e0*/  IMAD.IADD R11, R23, 0x1, R71 ;  /* 0x00000001170b7824 */ /* 0x008fe200078e0247 */
[----:B------:R1:W-:Y:S01]  /*1f8f0*/  @P4 STG.E.U16 desc[UR60][R4.64], R62 ;  /* 0x0000003e04004986 */ /* 0x0003e2000c10153c */
[----:B------:R-:W-:Y:S01]  /*1f900*/  VIADD R26, R0, 0x2f ;  /* 0x0000002f001a7836 */ /* 0x000fe20000000000 */
[-C--:B------:R-:W-:Y:S01]  /*1f910*/  ISETP.GE.AND P4, PT, R28, R69.reuse, PT ;  /* 0x000000451c00720c */ /* 0x080fe20003f86270 */
[----:B------:R-:W-:Y:S02]  /*1f920*/  IMAD.WIDE R6, R25, 0x2, R20 ;  /* 0x0000000219067825 */ /* 0x000fe400078e0214 */
[----:B------:R-:W3:Y:S01]  /*1f930*/  LDC R10, c[0x0][0x228] ;  /* 0x00008a00ff0a7b82 */ /* 0x000ee20000000800 */
[----:B------:R-:W-:Y:S01]  /*1f940*/  ISETP.GE.AND P2, PT, R26, R69, PT ;  /* 0x000000451a00720c */ /* 0x000fe20003f46270 */
[C---:B------:R-:W-:Y:S01]  /*1f950*/  IMAD.WIDE R8, R23.reuse, 0x2, R72 ;  /* 0x0000000217087825 */ /* 0x040fe200078e0248 */
[----:B------:R5:W-:Y:S03]  /*1f960*/  @P3 STG.E.U16 desc[UR60][R6.64], R30 ;  /* 0x0000001e06003986 */ /* 0x000be6000c10153c */
[----:B------:R-:W-:Y:S01]  /*1f970*/  VIADD R26, R0, 0x31 ;  /* 0x00000031001a7836 */ /* 0x000fe20000000000 */
[----:B------:R0:W-:Y:S01]  /*1f980*/  @P6 STG.E.U16 desc[UR60][R8.64], R66 ;  /* 0x0000004208006986 */ /* 0x0001e2000c10153c */
[----:B----4-:R-:W-:Y:S01]  /*1f990*/  ISETP.LT.AND P6, PT, R2, R27, !P1 ;  /* 0x0000001b0200720c */ /* 0x010fe20004fc1270 */
[----:B------:R-:W4:Y:S01]  /*1f9a0*/  LDC R25, c[0x0][0x228] ;  /* 0x00008a00ff197b82 */ /* 0x000f220000000800 */
[----:B-1----:R-:W-:Y:S01]  /*1f9b0*/  IMAD.WIDE R4, R23, 0x2, R20 ;  /* 0x0000000217047825 */ /* 0x002fe200078e0214 */
[----:B------:R-:W-:-:S03]  /*1f9c0*/  ISETP.GE.AND P3, PT, R26, R69, PT ;  /* 0x000000451a00720c */ /* 0x000fc60003f66270 */
[----:B------:R-:W-:Y:S01]  /*1f9d0*/  IMAD.IADD R23, R11, 0x1, R71 ;  /* 0x000000010b177824 */ /* 0x000fe200078e0247 */
[----:B-----5:R-:W-:Y:S01]  /*1f9e0*/  PRMT R30, R67, 0x7632, R30 ;  /* 0x00007632431e7816 */ /* 0x020fe2000000001e */
[----:B------:R-:W-:Y:S01]  /*1f9f0*/  IMAD.WIDE R6, R11, 0x2, R72 ;  /* 0x000000020b067825 */ /* 0x000fe200078e0248 */
[----:B------:R-:W1:Y:S01]  /*1fa00*/  LDC R24, c[0x0][0x228] ;  /* 0x00008a00ff187b82 */ /* 0x000e620000000800 */
[C---:B0-----:R-:W-:Y:S02]  /*1fa10*/  ISETP.LT.AND P1, PT, R3.reuse, R22, !P1 ;  /* 0x000000160300720c */ /* 0x041fe40004f21270 */
[----:B------:R-:W-:Y:S01]  /*1fa20*/  PRMT R9, R66, 0x7632, R9 ;  /* 0x0000763242097816 */ /* 0x000fe20000000009 */
[C---:B------:R-:W-:Y:S02]  /*1fa30*/  VIADD R26, R0.reuse, 0x33 ;  /* 0x00000033001a7836 */ /* 0x040fe40000000000 */
[----:B------:R-:W-:Y:S02]  /*1fa40*/  VIADD R28, R0, 0x32 ;  /* 0x00000032001c7836 */ /* 0x000fe40000000000 */
[----:B------:R0:W-:Y:S01]  /*1fa50*/  @P5 STG.E.U16 desc[UR60][R4.64], R9 ;  /* 0x0000000904005986 */ /* 0x0001e2000c10153c */
[----:B------:R-:W5:Y:S02]  /*1fa60*/  LDC R27, c[0x0][0x228] ;  /* 0x00008a00ff1b7b82 */ /* 0x000f640000000800 */
[----:B------:R-:W-:Y:S01]  /*1fa70*/  ISETP.GE.AND P5, PT, R28, R69, PT ;  /* 0x000000451c00720c */ /* 0x000fe20003fa6270 */
[----:B------:R4:W-:Y:S01]  /*1fa80*/  @P6 STG.E.U16 desc[UR60][R6.64], R63 ;  /* 0x0000003f06006986 */ /* 0x0009e2000c10153c */
[----:B--2---:R-:W-:Y:S01]  /*1fa90*/  ISETP.LT.AND P6, PT, R2, R29, !P2 ;  /* 0x0000001d0200720c */ /* 0x004fe200057c1270 */
[----:B------:R-:W-:Y:S01]  /*1faa0*/  VIADD R28, R0, 0x34 ;  /* 0x00000034001c7836 */ /* 0x000fe20000000000 */
[----:B---3--:R-:W-:-:S02]  /*1fab0*/  ISETP.LT.AND P2, PT, R3, R10, !P2 ;  /* 0x0000000a0300720c */ /* 0x008fc40005741270 */
[----:B------:R-:W2:Y:S01]  /*1fac0*/  LDC R22, c[0x0][0x228] ;  /* 0x00008a00ff167b82 */ /* 0x000ea20000000800 */
[----:B0-----:R-:W-:Y:S01]  /*1fad0*/  IMAD.WIDE R8, R11, 0x2, R20 ;  /* 0x000000020b087825 */ /* 0x001fe200078e0214 */
[----:B----4-:R-:W-:-:S03]  /*1fae0*/  PRMT R7, R63, 0x7632, R7 ;  /* 0x000076323f077816 */ /* 0x010fc60000000007 */
[----:B------:R-:W-:-:S03]  /*1faf0*/  IMAD.WIDE R4, R23, 0x2, R72 ;  /* 0x0000000217047825 */ /* 0x000fc600078e0248 */
[----:B------:R-:W0:Y:S01]  /*1fb00*/  LDC R29, c[0x0][0x228] ;  /* 0x00008a00ff1d7b82 */ /* 0x000e220000000800 */
[----:B------:R3:W-:Y:S01]  /*1fb10*/  @P1 STG.E.U16 desc[UR60][R8.64], R7 ;  /* 0x0000000708001986 */ /* 0x0007e2000c10153c */
[----:B------:R-:W-:-:S03]  /*1fb20*/  ISETP.GE.AND P1, PT, R26, R69, PT ;  /* 0x000000451a00720c */ /* 0x000fc60003f26270 */
[----:B------:R4:W-:Y:S01]  /*1fb30*/  @P6 STG.E.U16 desc[UR60][R4.64], R67 ;  /* 0x0000004304006986 */ /* 0x0009e2000c10153c */
[----:B------:R-:W-:Y:S01]  /*1fb40*/  ISETP.LT.AND P6, PT, R2, R25, !P4 ;  /* 0x000000190200720c */ /* 0x000fe200067c1270 */
[----:B------:R-:W-:Y:S01]  /*1fb50*/  IMAD.IADD R25, R23, 0x1, R71 ;  /* 0x0000000117197824 */ /* 0x000fe200078e0247 */
[----:B-1----:R-:W-:Y:S01]  /*1fb60*/  ISETP.LT.AND P4, PT, R3, R24, !P4 ;  /* 0x000000180300720c */ /* 0x002fe20006781270 */
[----:B------:R-:W1:Y:S02]  /*1fb70*/  LDC R31, c[0x0][0x228] ;  /* 0x00008a00ff1f7b82 */ /* 0x000e640000000800 */
[----:B------:R-:W-:-:S04]  /*1fb80*/  IMAD.WIDE R10, R25, 0x2, R20 ;  /* 0x00000002190a7825 */ /* 0x000fc800078e0214 */
[----:B---3--:R-:W-:Y:S02]  /*1fb90*/  IMAD.WIDE R6, R23, 0x2, R20 ;  /* 0x0000000217067825 */ /* 0x008fe400078e0214 */
[----:B------:R-:W3:Y:S01]  /*1fba0*/  LDC R24, c[0x0][0x228] ;  /* 0x00008a00ff187b82 */ /* 0x000ee20000000800 */
[----:B----4-:R-:W-:Y:S01]  /*1fbb0*/  PRMT R5, R44, 0x7632, R5 ;  /* 0x000076322c057816 */ /* 0x010fe20000000005 */
[C---:B------:R-:W-:Y:S01]  /*1fbc0*/  IMAD.WIDE R8, R25.reuse, 0x2, R72 ;  /* 0x0000000219087825 */ /* 0x040fe200078e0248 */
[----:B------:R4:W-:Y:S01]  /*1fbd0*/  @P2 STG.E.U16 desc[UR60][R6.64], R30 ;  /* 0x0000001e06002986 */ /* 0x0009e2000c10153c */
[----:B------:R-:W-:Y:S02]  /*1fbe0*/  ISETP.GE.AND P2, PT, R28, R69, PT ;  /* 0x000000451c00720c */ /* 0x000fe40003f46270 */
[--C-:B------:R-:W-:Y:S01]  /*1fbf0*/  IMAD.IADD R25, R25, 0x1, R71.reuse ;  /* 0x0000000119197824 */ /* 0x100fe200078e0247 */
[----:B------:R4:W-:Y:S01]  /*1fc00*/  @P6 STG.E.U16 desc[UR60][R8.64], R44 ;  /* 0x0000002c08006986 */ /* 0x0009e2000c10153c */
[----:B------:R-:W1:Y:S01]  /*1fc10*/  LDC R26, c[0x0][0x228] ;  /* 0x00008a00ff1a7b82 */ /* 0x000e620000000800 */
[----:B-----5:R-:W-:Y:S01]  /*1fc20*/  ISETP.LT.AND P6, PT, R2, R27, !P3 ;  /* 0x0000001b0200720c */ /* 0x020fe20005fc1270 */
[----:B------:R-:W-:Y:S01]  /*1fc30*/  IMAD.IADD R23, R25, 0x1, R71 ;  /* 0x0000000119177824 */ /* 0x000fe200078e0247 */
[----:B------:R5:W-:Y:S01]  /*1fc40*/  @P4 STG.E.U16 desc[UR60][R10.64], R5 ;  /* 0x000000050a004986 */ /* 0x000be2000c10153c */
[----:B--2---:R-:W-:Y:S01]  /*1fc50*/  ISETP.LT.AND P3, PT, R3, R22, !P3 ;  /* 0x000000160300720c */ /* 0x004fe20005f61270 */
[----:B------:R-:W-:Y:S01]  /*1fc60*/  VIADD R28, R0, 0x35 ;  /* 0x00000035001c7836 */ /* 0x000fe20000000000 */
[----:B0-----:R-:W-:Y:S01]  /*1fc70*/  ISETP.LT.AND P4, PT, R2, R29, !P5 ;  /* 0x0000001d0200720c */ /* 0x001fe20006f81270 */
[----:B----4-:R-:W-:Y:S01]  /*1fc80*/  IMAD.WIDE R6, R25, 0x2, R20 ;  /* 0x0000000219067825 */ /* 0x010fe200078e0214 */
[----:B------:R-:W0:Y:S03]  /*1fc90*/  LDC R27, c[0x0][0x228] ;  /* 0x00008a00ff1b7b82 */ /* 0x000e260000000800 */
[----:B------:R-:W-:-:S04]  /*1fca0*/  IMAD.WIDE R8, R23, 0x2, R72 ;  /* 0x0000000217087825 */ /* 0x000fc800078e0248 */
[----:B-----5:R-:W-:Y:S01]  /*1fcb0*/  IMAD.WIDE R4, R25, 0x2, R72 ;  /* 0x0000000219047825 */ /* 0x020fe200078e0248 */
[----:B------:R-:W2:Y:S01]  /*1fcc0*/  LDC R22, c[0x0][0x228] ;  /* 0x00008a00ff167b82 */ /* 0x000ea20000000800 */
[----:B---3--:R-:W-:Y:S02]  /*1fcd0*/  ISETP.LT.AND P5, PT, R3, R24, !P5 ;  /* 0x000000180300720c */ /* 0x008fe40006fa1270 */
[----:B------:R-:W-:Y:S01]  /*1fce0*/  PRMT R11, R16, 0x7632, R11 ;  /* 0x00007632100b7816 */ /* 0x000fe2000000000b */
[----:B------:R3:W-:Y:S01]  /*1fcf0*/  @P6 STG.E.U16 desc[UR60][R4.64], R16 ;  /* 0x0000001004006986 */ /* 0x0007e2000c10153c */
[----:B------:R-:W-:Y:S01]  /*1fd00*/  VIADD R24, R0, 0x36 ;  /* 0x0000003600187836 */ /* 0x000fe20000000000 */
[----:B------:R-:W-:Y:S02]  /*1fd10*/  ISETP.GE.AND P6, PT, R28, R69, PT ;  /* 0x000000451c00720c */ /* 0x000fe40003fc6270 */
[----:B------:R-:W4:Y:S01]  /*1fd20*/  LDC R25, c[0x0][0x228] ;  /* 0x00008a00ff197b82 */ /* 0x000f220000000800 */
[----:B------:R5:W-:Y:S01]  /*1fd30*/  @P3 STG.E.U16 desc[UR60][R6.64], R11 ;  /* 0x0000000b06003986 */ /* 0x000be2000c10153c */
[----:B-1----:R-:W-:-:S02]  /*1fd40*/  ISETP.LT.AND P3, PT, R2, R31, !P1 ;  /* 0x0000001f0200720c */ /* 0x002fc40004f61270 */
[----:B------:R-:W-:Y:S01]  /*1fd50*/  PRMT R28, R19, 0x7632, R28 ;  /* 0x00007632131c7816 */ /* 0x000fe2000000001c */
[----:B------:R1:W-:Y:S01]  /*1fd60*/  @P4 STG.E.U16 desc[UR60][R8.64], R45 ;  /* 0x0000002d08004986 */ /* 0x0003e2000c10153c */
[----:B------:R-:W-:Y:S02]  /*1fd70*/  ISETP.LT.AND P4, PT, R3, R26, !P1 ;  /* 0x0000001a0300720c */ /* 0x000fe40004f81270 */
[----:B---3--:R-:W-:Y:S01]  /*1fd80*/  PRMT R5, R45, 0x7632, R5 ;  /* 0x000076322d057816 */ /* 0x008fe20000000005 */
[----:B------:R-:W3:Y:S01]  /*1fd90*/  LDC R16, c[0x0][0x228] ;  /* 0x00008a00ff107b82 */ /* 0x000ee20000000800 */
[----:B------:R-:W-:Y:S01]  /*1fda0*/  ISETP.GE.AND P1, PT, R24, R69, PT ;  /* 0x000000451800720c */ /* 0x000fe20003f26270 */
[----:B------:R-:W-:Y:S02]  /*1fdb0*/  VIADD R24, R0, 0x38 ;  /* 0x0000003800187836 */ /* 0x000fe40000000000 */
[----:B-----5:R-:W-:-:S04]  /*1fdc0*/  IMAD.WIDE R10, R23, 0x2, R20 ;  /* 0x00000002170a7825 */ /* 0x020fc800078e0214 */
[----:B------:R-:W-:Y:S01]  /*1fdd0*/  IMAD.IADD R23, R23, 0x1, R71 ;  /* 0x0000000117177824 */ /* 0x000fe200078e0247 */
[----:B------:R-:W5:Y:S01]  /*1fde0*/  LDC R29, c[0x0][0x228] ;  /* 0x00008a00ff1d7b82 */ /* 0x000f620000000800 */
[----:B------:R2:W-:Y:S01]  /*1fdf0*/  @P5 STG.E.U16 desc[UR60][R10.64], R5 ;  /* 0x000000050a005986 */ /* 0x0005e2000c10153c */
[----:B0-----:R-:W-:Y:S01]  /*1fe00*/  ISETP.LT.AND P5, PT, R2, R27, !P2 ;  /* 0x0000001b0200720c */ /* 0x001fe200057a1270 */
[----:B-1----:R-:W-:Y:S01]  /*1fe10*/  VIADD R8, R0, 0x37 ;  /* 0x0000003700087836 */ /* 0x002fe20000000000 */
[----:B------:R-:W-:Y:S01]  /*1fe20*/  PRMT R9, R17, 0x7632, R9 ;  /* 0x0000763211097816 */ /* 0x000fe20000000009 */
[----:B------:R-:W-:Y:S01]  /*1fe30*/  IMAD.WIDE R6, R23, 0x2, R20 ;  /* 0x0000000217067825 */ /* 0x000fe200078e0214 */
[----:B--2---:R-:W-:Y:S02]  /*1fe40*/  ISETP.LT.AND P2, PT, R3, R22, !P2 ;  /* 0x000000160300720c */ /* 0x004fe40005741270 */
[----:B------:R-:W0:Y:S01]  /*1fe50*/  LDC R22, c[0x0][0x228] ;  /* 0x00008a00ff167b82 */ /* 0x000e220000000800 */
[----:B------:R-:W-:-:S07]  /*1fe60*/  IMAD.WIDE R4, R23, 0x2, R72 ;  /* 0x0000000217047825 */ /* 0x000fce00078e0248 */
[----:B------:R-:W1:Y:S01]  /*1fe70*/  LDC R27, c[0x0][0x228] ;  /* 0x00008a00ff1b7b82 */ /* 0x000e620000000800 */
[----:B------:R-:W-:Y:S01]  /*1fe80*/  IMAD.IADD R23, R23, 0x1, R71 ;  /* 0x0000000117177824 */ /* 0x000fe200078e0247 */
[----:B------:R2:W-:Y:S01]  /*1fe90*/  @P3 STG.E.U16 desc[UR60][R4.64], R17 ;  /* 0x0000001104003986 */ /* 0x0005e2000c10153c */
[-C--:B------:R-:W-:Y:S02]  /*1fea0*/  ISETP.GE.AND P3, PT, R8, R69.reuse, PT ;  /* 0x000000450800720c */ /* 0x080fe40003f66270 */
[----:B------:R-:W-:Y:S01]  /*1feb0*/  IMAD.WIDE R10, R23, 0x2, R20 ;  /* 0x00000002170a7825 */ /* 0x000fe200078e0214 */
[----:B------:R4:W-:Y:S01]  /*1fec0*/  @P4 STG.E.U16 desc[UR60][R6.64], R9 ;  /* 0x0000000906004986 */ /* 0x0009e2000c10153c */
[----:B------:R-:W-:Y:S01]  /*1fed0*/  ISETP.GE.AND P4, PT, R24, R69, PT ;  /* 0x000000451800720c */ /* 0x000fe20003f86270 */
[----:B------:R-:W1:Y:S01]  /*1fee0*/  LDC R26, c[0x0][0x228] ;  /* 0x00008a00ff1a7b82 */ /* 0x000e620000000800 */
[----:B--2---:R-:W-:Y:S01]  /*1fef0*/  PRMT R5, R46, 0x7632, R5 ;  /* 0x000076322e057816 */ /* 0x004fe20000000005 */
[----:B------:R-:W-:-:S06]  /*1ff00*/  VIADD R4, R0, 0x39 ;  /* 0x0000003900047836 */ /* 0x000fcc0000000000 */
[----:B------:R-:W2:Y:S01]  /*1ff10*/  LDC R24, c[0x0][0x228] ;  /* 0x00008a00ff187b82 */ /* 0x000ea20000000800 */
[----:B----4-:R-:W-:-:S04]  /*1ff20*/  IMAD.WIDE R8, R23, 0x2, R72 ;  /* 0x0000000217087825 */ /* 0x010fc800078e0248 */
[----:B------:R-:W-:Y:S01]  /*1ff30*/  IMAD.IADD R23, R23, 0x1, R71 ;  /* 0x0000000117177824 */ /* 0x000fe200078e0247 */
[----:B------:R4:W-:Y:S01]  /*1ff40*/  @P5 STG.E.U16 desc[UR60][R8.64], R46 ;  /* 0x0000002e08005986 */ /* 0x0009e2000c10153c */
[C---:B------:R-:W-:Y:S01]  /*1ff50*/  ISETP.LT.AND P5, PT, R2.reuse, R25, !P6 ;  /* 0x000000190200720c */ /* 0x040fe200077a1270 */
[----:B------:R-:W2:Y:S01]  /*1ff60*/  LDC R31, c[0x0][0x228] ;  /* 0x00008a00ff1f7b82 */ /* 0x000ea20000000800 */
[----:B---3--:R-:W-:Y:S01]  /*1ff70*/  ISETP.LT.AND P6, PT, R3, R16, !P6 ;  /* 0x000000100300720c */ /* 0x008fe200077c1270 */
[----:B------:R3:W-:Y:S01]  /*1ff80*/  @P2 STG.E.U16 desc[UR60][R10.64], R5 ;  /* 0x000000050a002986 */ /* 0x0007e2000c10153c */
[----:B-----5:R-:W-:Y:S01]  /*1ff90*/  ISETP.LT.AND P2, PT, R2, R29, !P1 ;  /* 0x0000001d0200720c */ /* 0x020fe20004f41270 */
[----:B------:R-:W-:Y:S01]  /*1ffa0*/  IMAD.WIDE R16, R23, 0x2, R72 ;  /* 0x0000000217107825 */ /* 0x000fe200078e0248 */
[----:B0-----:R-:W-:-:S03]  /*1ffb0*/  ISETP.LT.AND P1, PT, R3, R22, !P1 ;  /* 0x000000160300720c */ /* 0x001fc60004f21270 */
[----:B------:R-:W0:Y:S01]  /*1ffc0*/  LDC R29, c[0x0][0x228] ;  /* 0x00008a00ff1d7b82 */ /* 0x000e220000000800 */
[C---:B------:R-:W-:Y:S02]  /*1ffd0*/  IMAD.IADD R25, R23.reuse, 0x1, R71 ;  /* 0x0000000117197824 */ /* 0x040fe400078e0247 */
[----:B----4-:R-:W-:Y:S01]  /*1ffe0*/  IMAD.WIDE R8, R23, 0x2, R20 ;  /* 0x0000000217087825 */ /* 0x010fe200078e0214 */
[----:B------:R4:W-:Y:S01]  /*1fff0*/  @P5 STG.E.U16 desc[UR60][R16.64], R18 ;  /* 0x0000001210005986 */ /* 0x0009e2000c10153c */
[----:B------:R-:W-:Y:S02]  /*20000*/  ISETP.GE.AND P5, PT, R4, R69, PT ;  /* 0x000000450400720c */ /* 0x000fe40003fa6270 */
[----:B------:R-:W-:Y:S01]  /*20010*/  PRMT R23, R18, 0x7632, R23 ;  /* 0x0000763212177816 */ /* 0x000fe20000000017 */
[----:B------:R-:W5:Y:S01]  /*20020*/  LDS.128 R4, [R70] ;  /* 0x0000000046047984 */ /* 0x000f620000000c00 */
[----:B------:R-:W5:Y:S01]  /*20030*/  LDC R33, c[0x0][0x228] ;  /* 0x00008a00ff217b82 */ /* 0x000f620000000800 */
[----:B---3--:R-:W-:-:S02]  /*20040*/  IMAD.WIDE R10, R25, 0x2, R72 ;  /* 0x00000002190a7825 */ /* 0x008fc400078e0248 */
[----:B------:R3:W-:Y:S01]  /*20050*/  @P6 STG.E.U16 desc[UR60][R8.64], R23 ;  /* 0x0000001708006986 */ /* 0x0007e2000c10153c */
[----:B-1----:R-:W-:Y:S01]  /*20060*/  ISETP.LT.AND P6, PT, R2, R27, !P3 ;  /* 0x0000001b0200720c */ /* 0x002fe20005fc1270 */
[----:B------:R-:W-:Y:S01]  /*20070*/  VIADD R22, R0, 0x3a ;  /* 0x0000003a00167836 */ /* 0x000fe20000000000 */
[----:B--2---:R-:W-:Y:S01]  /*20080*/  ISETP.LT.AND P3, PT, R3, R24, !P3 ;  /* 0x000000180300720c */ /* 0x004fe20005f61270 */
[C---:B----4-:R-:W-:Y:S01]  /*20090*/  IMAD.WIDE R16, R25.reuse, 0x2, R20 ;  /* 0x0000000219107825 */ /* 0x050fe200078e0214 */
[----:B------:R-:W1:Y:S01]  /*200a0*/  LDC R18, c[0x0][0x228] ;  /* 0x00008a00ff127b82 */ /* 0x000e620000000800 */
[----:B------:R2:W-:Y:S01]  /*200b0*/  @P2 STG.E.U16 desc[UR60][R10.64], R47 ;  /* 0x0000002f0a002986 */ /* 0x0005e2000c10153c */
[----:B------:R-:W-:Y:S01]  /*200c0*/  ISETP.GE.AND P2, PT, R22, R69, PT ;  /* 0x000000451600720c */ /* 0x000fe20003f46270 */
[----:B------:R-:W-:Y:S02]  /*200d0*/  IMAD.IADD R25, R25, 0x1, R71 ;  /* 0x0000000119197824 */ /* 0x000fe400078e0247 */
[----:B------:R-:W-:Y:S01]  /*200e0*/  VIADD R22, R0, 0x3b ;  /* 0x0000003b00167836 */ /* 0x000fe20000000000 */
[----:B---3--:R-:W-:Y:S01]  /*200f0*/  PRMT R9, R47, 0x7632, R9 ;  /* 0x000076322f097816 */ /* 0x008fe20000000009 */
[C---:B------:R-:W-:Y:S01]  /*20100*/  IMAD.IADD R27, R25.reuse, 0x1, R71 ;  /* 0x00000001191b7824 */ /* 0x040fe200078e0247 */
[----:B------:R-:W3:Y:S03]  /*20110*/  LDC R24, c[0x0][0x228] ;  /* 0x00008a00ff187b82 */ /* 0x000ee60000000800 */
[----:B------:R4:W-:Y:S01]  /*20120*/  @P1 STG.E.U16 desc[UR60][R16.64], R9 ;  /* 0x0000000910001986 */ /* 0x0009e2000c10153c */
[----:B0-----:R-:W-:Y:S01]  /*20130*/  ISETP.LT.AND P1, PT, R2, R29, !P4 ;  /* 0x0000001d0200720c */ /* 0x001fe20006721270 */
[----:B--2---:R-:W-:Y:S01]  /*20140*/  IMAD.WIDE R10, R25, 0x2, R20 ;  /* 0x00000002190a7825 */ /* 0x004fe200078e0214 */
[----:B------:R-:W-:-:S02]  /*20150*/  ISETP.LT.AND P4, PT, R3, R26, !P4 ;  /* 0x0000001a0300720c */ /* 0x000fc40006781270 */
[----:B------:R-:W0:Y:S01]  /*20160*/  LDC R29, c[0x0][0x228] ;  /* 0x00008a00ff1d7b82 */ /* 0x000e220000000800 */
[----:B------:R-:W-:Y:S02]  /*20170*/  VIADD R26, R0, 0x3c ;  /* 0x0000003c001a7836 */ /* 0x000fe40000000000 */
[----:B----4-:R-:W-:-:S05]  /*20180*/  IMAD.WIDE R8, R25, 0x2, R72 ;  /* 0x0000000219087825 */ /* 0x010fca00078e0248 */
[----:B------:R-:W2:Y:S01]  /*20190*/  LDC R25, c[0x0][0x228] ;  /* 0x00008a00ff197b82 */ /* 0x000ea20000000800 */
[C---:B------:R-:W-:Y:S01]  /*201a0*/  IMAD.WIDE R16, R27.reuse, 0x2, R72 ;  /* 0x000000021b107825 */ /* 0x040fe200078e0248 */
[----:B------:R4:W-:Y:S01]  /*201b0*/  @P6 STG.E.U16 desc[UR60][R8.64], R19 ;  /* 0x0000001308006986 */ /* 0x0009e2000c10153c */
[----:B------:R-:W-:Y:S02]  /*201c0*/  ISETP.GE.AND P6, PT, R22, R69, PT ;  /* 0x000000451600720c */ /* 0x000fe40003fc6270 */
[----:B------:R-:W-:Y:S01]  /*201d0*/  IMAD.WIDE R22, R27, 0x2, R20 ;  /* 0x000000021b167825 */ /* 0x000fe200078e0214 */
[----:B------:R5:W-:Y:S01]  /*201e0*/  @P3 STG.E.U16 desc[UR60][R10.64], R28 ;  /* 0x0000001c0a003986 */ /* 0x000be2000c10153c */
[----:B------:R-:W-:Y:S02]  /*201f0*/  ISETP.LT.AND P3, PT, R2, R31, !P5 ;  /* 0x0000001f0200720c */ /* 0x000fe40006f61270 */
[----:B-1----:R-:W-:Y:S01]  /*20200*/  ISETP.LT.AND P5, PT, R3, R18, !P5 ;  /* 0x000000120300720c */ /* 0x002fe20006fa1270 */
[----:B------:R1:W-:Y:S01]  /*20210*/  @P1 STG.E.U16 desc[UR60][R16.64], R12 ;  /* 0x0000000c10001986 */ /* 0x0003e2000c10153c */
[----:B------:R-:W2:Y:S01]  /*20220*/  LDC R18, c[0x0][0x228] ;  /* 0x00008a00ff127b82 */ /* 0x000ea20000000800 */
[----:B------:R-:W-:Y:S01]  /*20230*/  IMAD.IADD R27, R27, 0x1, R71 ;  /* 0x000000011b1b7824 */ /* 0x000fe200078e0247 */
[----:B------:R-:W-:-:S02]  /*20240*/  ISETP.GE.AND P1, PT, R26, R69, PT ;  /* 0x000000451a00720c */ /* 0x000fc40003f26270 */
[----:B----4-:R-:W-:Y:S01]  /*20250*/  PRMT R9, R12, 0x7632, R9 ;  /* 0x000076320c097816 */ /* 0x010fe20000000009 */
[C---:B------:R-:W-:Y:S02]  /*20260*/  IMAD.IADD R19, R27.reuse, 0x1, R71 ;  /* 0x000000011b137824 */ /* 0x040fe400078e0247 */
[----:B-----5:R-:W-:Y:S01]  /*20270*/  IMAD.WIDE R10, R27, 0x2, R20 ;  /* 0x000000021b0a7825 */ /* 0x020fe200078e0214 */
[----:B------:R-:W4:Y:S01]  /*20280*/  LDC R26, c[0x0][0x228] ;  /* 0x00008a00ff1a7b82 */ /* 0x000f220000000800 */
[----:B------:R5:W-:Y:S01]  /*20290*/  @P4 STG.E.U16 desc[UR60][R22.64], R9 ;  /* 0x0000000916004986 */ /* 0x000be2000c10153c */
[----:B------:R-:W-:Y:S01]  /*202a0*/  ISETP.LT.AND P4, PT, R2, R33, !P2 ;  /* 0x000000210200720c */ /* 0x000fe20005781270 */
[----:B-1----:R-:W-:Y:S01]  /*202b0*/  IMAD.WIDE R16, R19, 0x2, R72 ;  /* 0x0000000213107825 */ /* 0x002fe200078e0248 */
[----:B------:R-:W-:Y:S02]  /*202c0*/  PRMT R12, R4, 0x7632, R12 ;  /* 0x00007632040c7816 */ /* 0x000fe4000000000c */
[----:B---3--:R-:W-:Y:S01]  /*202d0*/  ISETP.LT.AND P2, PT, R3, R24, !P2 ;  /* 0x000000180300720c */ /* 0x008fe20005741270 */
[C---:B------:R-:W-:Y:S01]  /*202e0*/  VIADD R28, R0.reuse, 0x3d ;  /* 0x0000003d001c7836 */ /* 0x040fe20000000000 */
[----:B------:R-:W1:Y:S01]  /*202f0*/  LDC R24, c[0x0][0x228] ;  /* 0x00008a00ff187b82 */ /* 0x000e620000000800 */
[----:B------:R-:W-:-:S02]  /*20300*/  VIADD R0, R0, 0x3e ;  /* 0x0000003e00007836 */ /* 0x000fc40000000000 */
[----:B-----5:R-:W-:-:S05]  /*20310*/  IMAD.WIDE R8, R27, 0x2, R72 ;  /* 0x000000021b087825 */ /* 0x020fca00078e0248 */
[----:B------:R-:W3:Y:S01]  /*20320*/  LDC R22, c[0x0][0x228] ;  /* 0x00008a00ff167b82 */ /* 0x000ee20000000800 */
[----:B------:R5:W-:Y:S01]  /*20330*/  @P3 STG.E.U16 desc[UR60][R8.64], R4 ;  /* 0x0000000408003986 */ /* 0x000be2000c10153c */
[----:B------:R-:W-:-:S03]  /*20340*/  ISETP.GE.AND P3, PT, R28, R69, PT ;  /* 0x000000451c00720c */ /* 0x000fc60003f66270 */
[----:B------:R5:W-:Y:S01]  /*20350*/  @P5 STG.E.U16 desc[UR60][R10.64], R12 ;  /* 0x0000000c0a005986 */ /* 0x000be2000c10153c */
[C---:B0-----:R-:W-:Y:S02]  /*20360*/  ISETP.LT.AND P5, PT, R2.reuse, R29, !P1 ;  /* 0x0000001d0200720c */ /* 0x041fe40004fa1270 */
[----:B------:R-:W0:Y:S01]  /*20370*/  LDC R23, c[0x0][0x228] ;  /* 0x00008a00ff177b82 */ /* 0x000e220000000800 */
[----:B------:R5:W-:Y:S01]  /*20380*/  @P4 STG.E.U16 desc[UR60][R16.64], R13 ;  /* 0x0000000d10004986 */ /* 0x000be2000c10153c */
[----:B--2---:R-:W-:Y:S02]  /*20390*/  ISETP.LT.AND P4, PT, R2, R25, !P6 ;  /* 0x000000190200720c */ /* 0x004fe40007781270 */
[----:B------:R-:W-:Y:S01]  /*203a0*/  ISETP.LT.AND P6, PT, R3, R18, !P6 ;  /* 0x000000120300720c */ /* 0x000fe200077c1270 */
[----:B-----5:R-:W-:-:S03]  /*203b0*/  IMAD.WIDE R8, R19, 0x2, R20 ;  /* 0x0000000213087825 */ /* 0x020fc600078e0214 */
[----:B------:R-:W2:Y:S01]  /*203c0*/  LDC R4, c[0x0][0x228] ;  /* 0x00008a00ff047b82 */ /* 0x000ea20000000800 */
[----:B------:R-:W-:Y:S01]  /*203d0*/  PRMT R11, R13, 0x7632, R11 ;  /* 0x000076320d0b7816 */ /* 0x000fe2000000000b */
[----:B------:R-:W-:-:S04]  /*203e0*/  IMAD.IADD R13, R19, 0x1, R71 ;  /* 0x00000001130d7824 */ /* 0x000fc800078e0247 */
[----:B------:R5:W-:Y:S02]  /*203f0*/  @P2 STG.E.U16 desc[UR60][R8.64], R11 ;  /* 0x0000000b08002986 */ /* 0x000be4000c10153c */
[----:B------:R-:W4:Y:S01]  /*20400*/  LDC R25, c[0x0][0x228] ;  /* 0x00008a00ff197b82 */ /* 0x000f220000000800 */
[----:B------:R-:W-:Y:S01]  /*20410*/  ISETP.GE.AND P2, PT, R0, R69, PT ;  /* 0x000000450000720c */ /* 0x000fe20003f46270 */
[----:B------:R-:W-:Y:S01]  /*20420*/  IMAD.IADD R19, R13, 0x1, R71 ;  /* 0x000000010d137824 */ /* 0x000fe200078e0247 */
[----:B------:R-:W-:Y:S02]  /*20430*/  PRMT R0, R5, 0x7632, R0 ;  /* 0x0000763205007816 */ /* 0x000fe40000000000 */
[----:B---3--:R-:W-:Y:S01]  /*20440*/  ISETP.LT.AND P1, PT, R3, R22, !P1 ;  /* 0x000000160300720c */ /* 0x008fe20004f21270 */
[--C-:B------:R-:W-:Y:S02]  /*20450*/  IMAD.WIDE R16, R19, 0x2, R72.reuse ;  /* 0x0000000213107825 */ /* 0x100fe400078e0248 */
[----:B------:R-:W3:Y:S02]  /*20460*/  LDC R27, c[0x0][0x228] ;  /* 0x00008a00ff1b7b82 */ /* 0x000ee40000000800 */
[----:B-----5:R-:W-:-:S04]  /*20470*/  IMAD.WIDE R10, R13, 0x2, R72 ;  /* 0x000000020d0a7825 */ /* 0x020fc800078e0248 */
[----:B------:R-:W-:Y:S01]  /*20480*/  IMAD.WIDE R12, R13, 0x2, R20 ;  /* 0x000000020d0c7825 */ /* 0x000fe200078e0214 */
[----:B------:R5:W-:Y:S03]  /*20490*/  @P4 STG.E.U16 desc[UR60][R10.64], R5 ;  /* 0x000000050a004986 */ /* 0x000be6000c10153c */
[--C-:B------:R-:W-:Y:S01]  /*204a0*/  IMAD.IADD R9, R19, 0x1, R71.reuse ;  /* 0x0000000113097824 */ /* 0x100fe200078e0247 */
[----:B------:R-:W-:Y:S04]  /*204b0*/  @P6 STG.E.U16 desc[UR60][R12.64], R0 ;  /* 0x000000000c006986 */ /* 0x000fe8000c10153c */
[----:B------:R3:W-:Y:S01]  /*204c0*/  @P5 STG.E.U16 desc[UR60][R16.64], R14 ;  /* 0x0000000e10005986 */ /* 0x0007e2000c10153c */
[C---:B0-----:R-:W-:Y:S01]  /*204d0*/  ISETP.LT.AND P5, PT, R2.reuse, R23, !P3 ;  /* 0x000000170200720c */ /* 0x041fe20005fa1270 */
[----:B------:R-:W-:Y:S01]  /*204e0*/  IMAD.IADD R23, R9, 0x1, R71 ;  /* 0x0000000109177824 */ /* 0x000fe200078e0247 */
[----:B--2---:R-:W-:Y:S01]  /*204f0*/  ISETP.LT.AND P3, PT, R3, R4, !P3 ;  /* 0x000000040300720c */ /* 0x004fe20005f61270 */
[----:B-----5:R-:W-:Y:S01]  /*20500*/  IMAD.WIDE R4, R9, 0x2, R72 ;  /* 0x0000000209047825 */ /* 0x020fe200078e0248 */
[----:B----4-:R-:W-:-:S02]  /*20510*/  ISETP.LT.AND P6, PT, R2, R25, !P2 ;  /* 0x000000190200720c */ /* 0x010fc400057c1270 */
[----:B-1----:R-:W-:Y:S01]  /*20520*/  ISETP.LT.AND P2, PT, R3, R24, !P2 ;  /* 0x000000180300720c */ /* 0x002fe20005741270 */
[----:B------:R-:W-:Y:S01]  /*20530*/  IMAD.IADD R71, R23, 0x1, R71 ;  /* 0x0000000117477824 */ /* 0x000fe200078e0247 */
[----:B---3--:R-:W-:Y:S01]  /*20540*/  ISETP.LT.AND P4, PT, R2, R27, !P0 ;  /* 0x0000001b0200720c */ /* 0x008fe20004781270 */
[----:B------:R-:W-:Y:S01]  /*20550*/  IMAD.WIDE R8, R9, 0x2, R20 ;  /* 0x0000000209087825 */ /* 0x000fe200078e0214 */
[----:B------:R-:W-:Y:S02]  /*20560*/  ISETP.LT.AND P0, PT, R3, R26, !P0 ;  /* 0x0000001a0300720c */ /* 0x000fe40004701270 */
[----:B------:R-:W-:Y:S01]  /*20570*/  PRMT R17, R14, 0x7632, R17 ;  /* 0x000076320e117816 */ /* 0x000fe20000000011 */
[----:B------:R-:W-:Y:S01]  /*20580*/  IMAD.WIDE R2, R19, 0x2, R20 ;  /* 0x0000000213027825 */ /* 0x000fe200078e0214 */
[----:B------:R-:W-:Y:S02]  /*20590*/  PRMT R0, R6, 0x7632, R0 ;  /* 0x0000763206007816 */ /* 0x000fe40000000000 */
[----:B------:R-:W-:Y:S01]  /*205a0*/  PRMT R14, R15, 0x7632, R14 ;  /* 0x000076320f0e7816 */ /* 0x000fe2000000000e */
[C---:B------:R-:W-:Y:S01]  /*205b0*/  IMAD.WIDE R10, R23.reuse, 0x2, R72 ;  /* 0x00000002170a7825 */ /* 0x040fe200078e0248 */
[----:B------:R0:W-:Y:S03]  /*205c0*/  @P1 STG.E.U16 desc[UR60][R2.64], R17 ;  /* 0x0000001102001986 */ /* 0x0001e6000c10153c */
[----:B------:R-:W-:Y:S01]  /*205d0*/  IMAD.WIDE R12, R23, 0x2, R20 ;  /* 0x00000002170c7825 */ /* 0x000fe200078e0214 */
[----:B------:R0:W-:Y:S03]  /*205e0*/  @P5 STG.E.U16 desc[UR60][R4.64], R6 ;  /* 0x0000000604005986 */ /* 0x0001e6000c10153c */
[C---:B------:R-:W-:Y:S01]  /*205f0*/  IMAD.WIDE R72, R71.reuse, 0x2, R72 ;  /* 0x0000000247487825 */ /* 0x040fe200078e0248 */
[----:B------:R0:W-:Y:S03]  /*20600*/  @P3 STG.E.U16 desc[UR60][R8.64], R0 ;  /* 0x0000000008003986 */ /* 0x0001e6000c10153c */
[----:B------:R-:W-:Y:S01]  /*20610*/  IMAD.WIDE R20, R71, 0x2, R20 ;  /* 0x0000000247147825 */ /* 0x000fe200078e0214 */
[----:B------:R0:W-:Y:S04]  /*20620*/  @P6 STG.E.U16 desc[UR60][R10.64], R15 ;  /* 0x0000000f0a006986 */ /* 0x0001e8000c10153c */
[----:B------:R0:W-:Y:S04]  /*20630*/  @P2 STG.E.U16 desc[UR60][R12.64], R14 ;  /* 0x0000000e0c002986 */ /* 0x0001e8000c10153c */
[----:B------:R0:W-:Y:S01]  /*20640*/  @P4 STG.E.U16 desc[UR60][R72.64], R7 ;  /* 0x0000000748004986 */ /* 0x0001e2000c10153c */
[----:B------:R-:W-:Y:S05]  /*20650*/  @!P0 EXIT ;  /* 0x000000000000894d */ /* 0x000fea0003800000 */
[----:B0-----:R-:W-:-:S05]  /*20660*/  PRMT R10, R7, 0x7632, R10 ;  /* 0x00007632070a7816 */ /* 0x001fca000000000a */
[----:B------:R-:W-:Y:S01]  /*20670*/  STG.E.U16 desc[UR60][R20.64], R10 ;  /* 0x0000000a14007986 */ /* 0x000fe2000c10153c */
[----:B------:R-:W-:Y:S05]  /*20680*/  EXIT ;  /* 0x000000000000794d */ /* 0x000fea0003800000 */
.L_x_2:
[----:B------:R-:W-:-:S00]  /*20690*/  BRA `(.L_x_2) ;  /* 0xfffffffc00fc7947 */ /* 0x000fc0000383ffff */
[----:B------:R-:W-:-:S00]  /*206a0*/  NOP ;  /* 0x0000000000007918 */ /* 0x000fc00000000000 */
        /* <DEDUP_REMOVED lines=13> */
.L_x_3:


//--------------------- .nv.shared.matmul_kernel  --------------------------
	.section	.nv.shared.matmul_kernel,"aw",@nobits
	.sectionflags	@""
	.align	16
	.zero		1024


//--------------------- .nv.shared.reserved.0     --------------------------
	.section	.nv.shared.reserved.0,"aw",@nobits
	.weak		__nv_reservedSMEM_offset_0_alias
	.size		__nv_reservedSMEM_offset_0_alias, 0, 0
	.other		__nv_reservedSMEM_offset_0_alias,@"STO_CUDA_RESERVED_SHARED STV_DEFAULT"
__nv_reservedSMEM_offset_0_alias:
	.zero		0


//--------------------- .nv.constant0.matmul_kernel --------------------------
	.section	.nv.constant0.matmul_kernel,"a",@progbits
	.sectionflags	@""
	.align	4
.nv.constant0.matmul_kernel:
	.zero		608


//--------------------- SYMBOLS --------------------------

	.type		.nv.reservedSmem.offset0,@object
	.size		.nv.reservedSmem.offset0,0x4
